def matmul_kernel(
    a_ptr,
    b_ptr,
    c_ptr,
    M,
    N,
    K,
    stride_am,
    stride_ak,
    stride_bk,
    stride_bn,
    stride_cm,
    stride_cn,
    BLOCK_M: tl.constexpr,
    BLOCK_N: tl.constexpr,
    BLOCK_K: tl.constexpr,
    GROUP_M: tl.constexpr,
):
    pid = tl.program_id(axis=0)
    num_pid_m = tl.cdiv(M, BLOCK_M)
    num_pid_n = tl.cdiv(N, BLOCK_N)
    num_pid_in_group = GROUP_M * num_pid_n
    group_id = pid // num_pid_in_group
    first_pid_m = group_id * GROUP_M
    group_size_m = min(num_pid_m - first_pid_m, GROUP_M)
    pid_m = first_pid_m + ((pid % num_pid_in_group) % group_size_m)
    pid_n = (pid % num_pid_in_group) // group_size_m

    offs_am = (pid_m * BLOCK_M + tl.arange(0, BLOCK_M)) % M
    offs_bn = (pid_n * BLOCK_N + tl.arange(0, BLOCK_N)) % N
    offs_k = tl.arange(0, BLOCK_K)
    a_ptrs = a_ptr + offs_am[:, None] * stride_am + offs_k[None, :] * stride_ak
    b_ptrs = b_ptr + offs_k[:, None] * stride_bk + offs_bn[None, :] * stride_bn

    acc = tl.zeros((BLOCK_M, BLOCK_N), dtype=tl.float32)
    for kk in range(0, tl.cdiv(K, BLOCK_K)):
        a = tl.load(a_ptrs, mask=offs_k[None, :] < K - kk * BLOCK_K, other=0.0)
        b = tl.load(b_ptrs, mask=offs_k[:, None] < K - kk * BLOCK_K, other=0.0)
        acc = tl.dot(a, b, acc)
        a_ptrs += BLOCK_K * stride_ak
        b_ptrs += BLOCK_K * stride_bk

    c = acc.to(c_ptr.dtype.element_ty)
    offs_cm = pid_m * BLOCK_M + tl.arange(0, BLOCK_M)
    offs_cn = pid_n * BLOCK_N + tl.arange(0, BLOCK_N)
    c_ptrs = c_ptr + offs_cm[:, None] * stride_cm + offs_cn[None, :] * stride_cn
    mask = (offs_cm[:, None] < M) & (offs_cn[None, :] < N)
    tl.store(c_ptrs, c, mask=mask)

# config = {"BLOCK_K": 128, "BLOCK_M": 64, "BLOCK_N": 32, "GROUP_M": 8, "arch": "sm_100", "dtype": "fp8e4m3", "num_ctas": 1, "num_stages": 2, "num_warps": 2}
# arch = sm_100


// ===== COMPILED SASS (sm_100a) =====

	.target	sm_100a

	.elftype	@"ET_EXEC"


//--------------------- .note.nv.tkinfo           --------------------------
	.section	.note.nv.tkinfo,"",@"SHT_NOTE"
	.sectionflags	@"SHF_NOTE_NV_TKINFO"
	.tkinfo
        /*0018*/ 	.word	0x00000081
        /*0030*/ 	.string	""
        /*0030*/ 	.string	"ptxas-blackwell"
        /*0030*/ 	.string	"Cuda compilation tools, release 12.9, V12.9.86"
        /*0030*/ 	.string	"Build cuda_12.9.r12.9/compiler.36037853_0"
        /*0030*/ 	.string	"-v  -suppress-debug-info  -lineinfo  -arch sm_100a "



//--------------------- .note.nv.cuver            --------------------------
	.section	.note.nv.cuver,"",@"SHT_NOTE"
	.sectionflags	@"SHF_NOTE_NV_CUVER"
        /*0018*/ 	.short	0x0001
        /*001a*/ 	.short	0x0064
        /*001c*/ 	.short	0x0001
        /*001e*/ 	.short	0x0000
        /*0020*/ 	.short	0x0001
        /*0022*/ 	.short	0x0000


//--------------------- .nv.info                  --------------------------
	.section	.nv.info,"",@"SHT_CUDA_INFO"
	.align	4


	//----- nvinfo : EIATTR_REGCOUNT
	.align		4
        /*0000*/ 	.byte	0x04, 0x2f
        /*0002*/ 	.short	(.L_1 - .L_0)
	.align		4
.L_0:
        /*0004*/ 	.word	index@(matmul_kernel)
        /*0008*/ 	.word	0x00000020


	//----- nvinfo : EIATTR_FRAME_SIZE
	.align		4
.L_1:
        /*000c*/ 	.byte	0x04, 0x11
        /*000e*/ 	.short	(.L_3 - .L_2)
	.align		4
.L_2:
        /*0010*/ 	.word	index@(matmul_kernel)
        /*0014*/ 	.word	0x00000fd8


	//----- nvinfo : EIATTR_MIN_STACK_SIZE
	.align		4
.L_3:
        /*0018*/ 	.byte	0x04, 0x12
        /*001a*/ 	.short	(.L_5 - .L_4)
	.align		4
.L_4:
        /*001c*/ 	.word	index@(matmul_kernel)
        /*0020*/ 	.word	0x00000fd8
.L_5:


//--------------------- .nv.info.matmul_kernel    --------------------------
	.section	.nv.info.matmul_kernel,"",@"SHT_CUDA_INFO"
	.sectionflags	@""
	.align	4


	//----- nvinfo : EIATTR_CUDA_API_VERSION
	.align		4
        /*0000*/ 	.byte	0x04, 0x37
        /*0002*/ 	.short	(.L_7 - .L_6)
.L_6:
        /*0004*/ 	.word	0x00000081


	//----- nvinfo : EIATTR_KPARAM_INFO
	.align		4
.L_7:
        /*0008*/ 	.byte	0x04, 0x17
        /*000a*/ 	.short	(.L_9 - .L_8)
.L_8:
        /*000c*/ 	.word	0x00000000
        /*0010*/ 	.short	0x000d
        /*0012*/ 	.short	0x0048
        /*0014*/ 	.byte	0x00, 0xf4, 0x21, 0x00


	//----- nvinfo : EIATTR_KPARAM_INFO
	.align		4
.L_9:
        /*0018*/ 	.byte	0x04, 0x17
        /*001a*/ 	.short	(.L_11 - .L_10)
.L_10:
        /*001c*/ 	.word	0x00000000
        /*0020*/ 	.short	0x000c
        /*0022*/ 	.short	0x0040
        /*0024*/ 	.byte	0x00, 0xf4, 0x21, 0x00


	//----- nvinfo : EIATTR_KPARAM_INFO
	.align		4
.L_11:
        /*0028*/ 	.byte	0x04, 0x17
        /*002a*/ 	.short	(.L_13 - .L_12)
.L_12:
        /*002c*/ 	.word	0x00000000
        /*0030*/ 	.short	0x000b
        /*0032*/ 	.short	0x0038
        /*0034*/ 	.byte	0x00, 0xf0, 0x11, 0x00


	//----- nvinfo : EIATTR_KPARAM_INFO
	.align		4
.L_13:
        /*0038*/ 	.byte	0x04, 0x17
        /*003a*/ 	.short	(.L_15 - .L_14)
.L_14:
        /*003c*/ 	.word	0x00000000
        /*0040*/ 	.short	0x000a
        /*0042*/ 	.short	0x0034
        /*0044*/ 	.byte	0x00, 0xf0, 0x11, 0x00


	//----- nvinfo : EIATTR_KPARAM_INFO
	.align		4
.L_15:
        /*0048*/ 	.byte	0x04, 0x17
        /*004a*/ 	.short	(.L_17 - .L_16)
.L_16:
        /*004c*/ 	.word	0x00000000
        /*0050*/ 	.short	0x0009
        /*0052*/ 	.short	0x0030
        /*0054*/ 	.byte	0x00, 0xf0, 0x11, 0x00


	//----- nvinfo : EIATTR_KPARAM_INFO
	.align		4
.L_17:
        /*0058*/ 	.byte	0x04, 0x17
        /*005a*/ 	.short	(.L_19 - .L_18)
.L_18:
        /*005c*/ 	.word	0x00000000
        /*0060*/ 	.short	0x0008
        /*0062*/ 	.short	0x002c
        /*0064*/ 	.byte	0x00, 0xf0, 0x11, 0x00


	//----- nvinfo : EIATTR_KPARAM_INFO
	.align		4
.L_19:
        /*0068*/ 	.byte	0x04, 0x17
        /*006a*/ 	.short	(.L_21 - .L_20)
.L_20:
        /*006c*/ 	.word	0x00000000
        /*0070*/ 	.short	0x0007
        /*0072*/ 	.short	0x0028
        /*0074*/ 	.byte	0x00, 0xf0, 0x11, 0x00


	//----- nvinfo : EIATTR_KPARAM_INFO
	.align		4
.L_21:
        /*0078*/ 	.byte	0x04, 0x17
        /*007a*/ 	.short	(.L_23 - .L_22)
.L_22:
        /*007c*/ 	.word	0x00000000
        /*0080*/ 	.short	0x0006
        /*0082*/ 	.short	0x0024
        /*0084*/ 	.byte	0x00, 0xf0, 0x11, 0x00


	//----- nvinfo : EIATTR_KPARAM_INFO
	.align		4
.L_23:
        /*0088*/ 	.byte	0x04, 0x17
        /*008a*/ 	.short	(.L_25 - .L_24)
.L_24:
        /*008c*/ 	.word	0x00000000
        /*0090*/ 	.short	0x0005
        /*0092*/ 	.short	0x0020
        /*0094*/ 	.byte	0x00, 0xf0, 0x11, 0x00


	//----- nvinfo : EIATTR_KPARAM_INFO
	.align		4
.L_25:
        /*0098*/ 	.byte	0x04, 0x17
        /*009a*/ 	.short	(.L_27 - .L_26)
.L_26:
        /*009c*/ 	.word	0x00000000
        /*00a0*/ 	.short	0x0004
        /*00a2*/ 	.short	0x001c
        /*00a4*/ 	.byte	0x00, 0xf0, 0x11, 0x00


	//----- nvinfo : EIATTR_KPARAM_INFO
	.align		4
.L_27:
        /*00a8*/ 	.byte	0x04, 0x17
        /*00aa*/ 	.short	(.L_29 - .L_28)
.L_28:
        /*00ac*/ 	.word	0x00000000
        /*00b0*/ 	.short	0x0003
        /*00b2*/ 	.short	0x0018
        /*00b4*/ 	.byte	0x00, 0xf0, 0x11, 0x00


	//----- nvinfo : EIATTR_KPARAM_INFO
	.align		4
.L_29:
        /*00b8*/ 	.byte	0x04, 0x17
        /*00ba*/ 	.short	(.L_31 - .L_30)
.L_30:
        /*00bc*/ 	.word	0x00000000
        /*00c0*/ 	.short	0x0002
        /*00c2*/ 	.short	0x0010
        /*00c4*/ 	.byte	0x00, 0xf4, 0x21, 0x00


	//----- nvinfo : EIATTR_KPARAM_INFO
	.align		4
.L_31:
        /*00c8*/ 	.byte	0x04, 0x17
        /*00ca*/ 	.short	(.L_33 - .L_32)
.L_32:
        /*00cc*/ 	.word	0x00000000
        /*00d0*/ 	.short	0x0001
        /*00d2*/ 	.short	0x0008
        /*00d4*/ 	.byte	0x00, 0xf4, 0x21, 0x00


	//----- nvinfo : EIATTR_KPARAM_INFO
	.align		4
.L_33:
        /*00d8*/ 	.byte	0x04, 0x17
        /*00da*/ 	.short	(.L_35 - .L_34)
.L_34:
        /*00dc*/ 	.word	0x00000000
        /*00e0*/ 	.short	0x0000
        /*00e2*/ 	.short	0x0000
        /*00e4*/ 	.byte	0x00, 0xf4, 0x21, 0x00


	//----- nvinfo : EIATTR_SPARSE_MMA_MASK
	.align		4
.L_35:
        /*00e8*/ 	.byte	0x03, 0x50
        /*00ea*/ 	.short	0x0000


	//----- nvinfo : EIATTR_MAXREG_COUNT
	.align		4
        /*00ec*/ 	.byte	0x03, 0x1b
        /*00ee*/ 	.short	0x00ff


	//----- nvinfo : EIATTR_NUM_BARRIERS
	.align		4
        /*00f0*/ 	.byte	0x02, 0x4c
        /*00f2*/ 	.byte	0x01
	.zero		1


	//----- nvinfo : EIATTR_ANNOTATIONS
	.align		4
        /*00f4*/ 	.byte	0x04, 0x55
        /*00f6*/ 	.short	(.L_37 - .L_36)


	//   ....[0]....
.L_36:
        /*00f8*/ 	.word	0x00000001
        /*00fc*/ 	.byte	0x50, 0x00, 0x00, 0x00, 0x01, 0x00, 0x00, 0x00, 0x90, 0x00, 0x00, 0x00, 0x01, 0x00, 0x00, 0x00
        /* <DEDUP_REMOVED lines=1621> */
        /*665c*/ 	.byte	0x40, 0x9b, 0x01, 0x00, 0x01, 0x00, 0x00, 0x00, 0x60, 0x9b, 0x01, 0x00


	//----- nvinfo : EIATTR_VRC_CTA_INIT_COUNT
	.align		4
.L_37:
        /*6668*/ 	.byte	0x02, 0x4a
	.zero		1
	.zero		1


	//----- nvinfo : EIATTR_EXIT_INSTR_OFFSETS
	.align		4
        /*666c*/ 	.byte	0x04, 0x1c
        /*666e*/ 	.short	(.L_39 - .L_38)


	//   ....[0]....
.L_38:
        /*6670*/ 	.word	0x0001aba0


	//   ....[1]....
        /*6674*/ 	.word	0x0001abc0


	//----- nvinfo : EIATTR_REQNTID
	.align		4
.L_39:
        /*6678*/ 	.byte	0x04, 0x10
        /*667a*/ 	.short	(.L_41 - .L_40)
.L_40:
        /*667c*/ 	.word	0x00000040
        /*6680*/ 	.word	0x00000001
        /*6684*/ 	.word	0x00000001


	//----- nvinfo : EIATTR_CBANK_PARAM_SIZE
	.align		4
.L_41:
        /*6688*/ 	.byte	0x03, 0x19
        /*668a*/ 	.short	0x0050


	//----- nvinfo : EIATTR_PARAM_CBANK
	.align		4
        /*668c*/ 	.byte	0x04, 0x0a
        /*668e*/ 	.short	(.L_43 - .L_42)
	.align		4
.L_42:
        /*6690*/ 	.word	index@(.nv.constant0.matmul_kernel)
        /*6694*/ 	.short	0x0380
        /*6696*/ 	.short	0x0050


	//----- nvinfo : EIATTR_SW_WAR
	.align		4
.L_43:
        /*6698*/ 	.byte	0x04, 0x36
        /*669a*/ 	.short	(.L_45 - .L_44)
.L_44:
        /*669c*/ 	.word	0x00000008
.L_45:


//--------------------- .nv.compat                --------------------------
	.section	.nv.compat,"",@"SHT_CUDA_COMPAT_INFO"
	.align	4
        /*0000*/ 	.byte	0x02, 0x02, 0x02, 0x00, 0x02, 0x05, 0x05, 0x00, 0x02, 0x03, 0x00, 0x00, 0x02, 0x06, 0x01, 0x00


//--------------------- .nv.callgraph             --------------------------
	.section	.nv.callgraph,"",@"SHT_CUDA_CALLGRAPH"
	.align	4
	.sectionentsize	8
	.align		4
        /*0000*/ 	.word	0x00000000
	.align		4
        /*0004*/ 	.word	0xffffffff
	.align		4
        /*0008*/ 	.word	0x00000000
	.align		4
        /*000c*/ 	.word	0xfffffffe
	.align		4
        /*0010*/ 	.word	0x00000000
	.align		4
        /*0014*/ 	.word	0xfffffffd
	.align		4
        /*0018*/ 	.word	0x00000000
	.align		4
        /*001c*/ 	.word	0xfffffffc


//--------------------- .text.matmul_kernel       --------------------------
	.section	.text.matmul_kernel,"ax",@progbits
	.align	128
        .global         matmul_kernel
        .type           matmul_kernel,@function
        .size           matmul_kernel,(.L_x_3 - matmul_kernel)
        .other          matmul_kernel,@"STO_CUDA_ENTRY STV_DEFAULT"
matmul_kernel:
.text.matmul_kernel:
[----:B------:R-:W0:Y:S08]  /*0000*/  LDC R1, c[0x0][0x37c] ;  /* 0x0000df00ff017b82 */ /* 0x000e300000000800 */
[----:B------:R-:W1:Y:S01]  /*0010*/  LDC.64 R2, c[0x0][0x398] ;  /* 0x0000e600ff027b82 */ /* 0x000e620000000a00 */
[----:B0-----:R-:W-:Y:S01]  /*0020*/  VIADD R1, R1, 0xfffff028 ;  /* 0xfffff02801017836 */ /* 0x001fe20000000000 */
[----:B------:R-:W0:Y:S01]  /*0030*/  S2R R13, SR_TID.X ;  /* 0x00000000000d7919 */ /* 0x000e220000002100 */
[----:B------:R-:W2:Y:S03]  /*0040*/  LDCU UR4, c[0x0][0x3a0] ;  /* 0x00007400ff0477ac */ /* 0x000ea60008000800 */
[----:B------:R-:W-:Y:S01]  /*0050*/  STL [R1+0x140], RZ ;  /* 0x000140ff01007387 */ /* 0x000fe20000100800 */
[----:B------:R-:W-:Y:S01]  /*0060*/  UMOV UR5, 0x400 ;  /* 0x0000040000057882 */ /* 0x000fe20000000000 */
[----:B------:R-:W3:Y:S01]  /*0070*/  S2UR UR6, SR_CgaCtaId ;  /* 0x00000000000679c3 */ /* 0x000ee20000008800 */
[----:B------:R-:W4:Y:S01]  /*0080*/  LDCU.64 UR8, c[0x0][0x358] ;  /* 0x00006b00ff0877ac */ /* 0x000f220008000a00 */
[----:B------:R-:W-:Y:S04]  /*0090*/  STL [R1+0x144], RZ ;  /* 0x000144ff01007387 */ /* 0x000fe80000100800 */
[----:B------:R-:W-:Y:S04]  /*00a0*/  STL [R1+0x148], RZ ;  /* 0x000148ff01007387 */ /* 0x000fe80000100800 */
[----:B------:R-:W-:Y:S01]  /*00b0*/  STL [R1+0x14c], RZ ;  /* 0x00014cff01007387 */ /* 0x000fe20000100800 */
[----:B--2---:R-:W-:-:S03]  /*00c0*/  UIADD3 UR4, UPT, UPT, UR4, 0x7f, URZ ;  /* 0x0000007f04047890 */ /* 0x004fc6000fffe0ff */
[----:B------:R-:W-:Y:S01]  /*00d0*/  STL [R1+0x130], RZ ;  /* 0x000130ff01007387 */ /* 0x000fe20000100800 */
[----:B-1----:R-:W-:Y:S01]  /*00e0*/  VIADD R0, R3, 0x1f ;  /* 0x0000001f03007836 */ /* 0x002fe20000000000 */
[----:B------:R-:W-:Y:S02]  /*00f0*/  UISETP.GE.AND UP0, UPT, UR4, 0x80, UPT ;  /* 0x000000800400788c */ /* 0x000fe4000bf06270 */
[----:B------:R-:W-:Y:S02]  /*0100*/  STL [R1+0x134], RZ ;  /* 0x000134ff01007387 */ /* 0x000fe40000100800 */
[----:B------:R-:W-:Y:S02]  /*0110*/  SHF.R.S32.HI R5, RZ, 0x1f, R0 ;  /* 0x0000001fff057819 */ /* 0x000fe40000011400 */
[----:B------:R-:W-:Y:S01]  /*0120*/  STL [R1+0x138], RZ ;  /* 0x000138ff01007387 */ /* 0x000fe20000100800 */
[----:B---3--:R-:W-:Y:S01]  /*0130*/  ULEA UR5, UR6, UR5, 0x18 ;  /* 0x0000000506057291 */ /* 0x008fe2000f8ec0ff */
[----:B------:R-:W-:-:S02]  /*0140*/  LEA.HI R5, R5, R0, RZ, 0x5 ;  /* 0x0000000005057211 */ /* 0x000fc400078f28ff */
[----:B------:R-:W-:Y:S01]  /*0150*/  STL [R1+0x13c], RZ ;  /* 0x00013cff01007387 */ /* 0x000fe20000100800 */
[----:B0-----:R-:W-:Y:S02]  /*0160*/  LOP3.LUT R17, R13, 0x3f, RZ, 0xc0, !PT ;  /* 0x0000003f0d117812 */ /* 0x001fe400078ec0ff */
[----:B------:R-:W-:Y:S01]  /*0170*/  SHF.R.S32.HI R0, RZ, 0x5, R5 ;  /* 0x00000005ff007819 */ /* 0x000fe20000011405 */
[----:B------:R-:W-:Y:S04]  /*0180*/  STL [R1+0x30], RZ ;  /* 0x000030ff01007387 */ /* 0x000fe80000100800 */
[----:B------:R-:W-:Y:S01]  /*0190*/  IMAD.SHL.U32 R0, R0, 0x8, RZ ;  /* 0x0000000800007824 */ /* 0x000fe200078e00ff */
[----:B------:R-:W0:Y:S04]  /*01a0*/  S2R R5, SR_CTAID.X ;  /* 0x0000000000057919 */ /* 0x000e280000002500 */
[-C--:B------:R-:W-:Y:S01]  /*01b0*/  IABS R9, R0.reuse ;  /* 0x0000000000097213 */ /* 0x080fe20000000000 */
[----:B------:R-:W-:Y:S01]  /*01c0*/  STL [R1+0x34], RZ ;  /* 0x000034ff01007387 */ /* 0x000fe20000100800 */
[----:B------:R-:W-:-:S02]  /*01d0*/  IABS R12, R0 ;  /* 0x00000000000c7213 */ /* 0x000fc40000000000 */
[----:B------:R-:W1:Y:S01]  /*01e0*/  I2F.RP R4, R9 ;  /* 0x0000000900047306 */ /* 0x000e620000209400 */
[----:B------:R-:W-:Y:S04]  /*01f0*/  STL [R1+0x38], RZ ;  /* 0x000038ff01007387 */ /* 0x000fe80000100800 */
[----:B------:R-:W-:Y:S04]  /*0200*/  STL [R1+0x3c], RZ ;  /* 0x00003cff01007387 */ /* 0x000fe80000100800 */
[----:B------:R-:W-:Y:S04]  /*0210*/  STL [R1+0x150], RZ ;  /* 0x000150ff01007387 */ /* 0x000fe80000100800 */
[----:B------:R-:W-:Y:S01]  /*0220*/  STL [R1+0x154], RZ ;  /* 0x000154ff01007387 */ /* 0x000fe20000100800 */
[----:B-1----:R-:W1:Y:S03]  /*0230*/  MUFU.RCP R4, R4 ;  /* 0x0000000400047308 */ /* 0x002e660000001000 */
[----:B------:R-:W-:Y:S04]  /*0240*/  STL [R1+0x158], RZ ;  /* 0x000158ff01007387 */ /* 0x000fe80000100800 */
[----:B------:R-:W-:Y:S01]  /*0250*/  STL [R1+0x15c], RZ ;  /* 0x00015cff01007387 */ /* 0x000fe20000100800 */
[----:B0-----:R-:W-:-:S03]  /*0260*/  IABS R10, R5 ;  /* 0x00000005000a7213 */ /* 0x001fc60000000000 */
[----:B------:R-:W-:Y:S04]  /*0270*/  STL [R1+0x50], RZ ;  /* 0x000050ff01007387 */ /* 0x000fe80000100800 */
[----:B------:R-:W-:Y:S01]  /*0280*/  STL [R1+0x54], RZ ;  /* 0x000054ff01007387 */ /* 0x000fe20000100800 */
[----:B-1----:R-:W-:-:S03]  /*0290*/  VIADD R6, R4, 0xffffffe ;  /* 0x0ffffffe04067836 */ /* 0x002fc60000000000 */
[----:B------:R-:W-:Y:S01]  /*02a0*/  STL [R1+0x58], RZ ;  /* 0x000058ff01007387 */ /* 0x000fe20000100800 */
[----:B------:R-:W-:Y:S01]  /*02b0*/  IMAD.MOV R4, RZ, RZ, -R12 ;  /* 0x000000ffff047224 */ /* 0x000fe200078e0a0c */
[----:B------:R0:W1:Y:S02]  /*02c0*/  F2I.FTZ.U32.TRUNC.NTZ R7, R6 ;  /* 0x0000000600077305 */ /* 0x000064000021f000 */
[----:B------:R-:W-:Y:S04]  /*02d0*/  STL [R1+0x5c], RZ ;  /* 0x00005cff01007387 */ /* 0x000fe80000100800 */
[----:B------:R-:W-:Y:S01]  /*02e0*/  STL [R1+0x40], RZ ;  /* 0x000040ff01007387 */ /* 0x000fe20000100800 */
[----:B0-----:R-:W-:-:S03]  /*02f0*/  IMAD.MOV.U32 R6, RZ, RZ, RZ ;  /* 0x000000ffff067224 */ /* 0x001fc600078e00ff */
[----:B------:R-:W-:Y:S04]  /*0300*/  STL [R1+0x44], RZ ;  /* 0x000044ff01007387 */ /* 0x000fe80000100800 */
[----:B------:R-:W-:Y:S01]  /*0310*/  STL [R1+0x48], RZ ;  /* 0x000048ff01007387 */ /* 0x000fe20000100800 */
[----:B-1----:R-:W-:-:S03]  /*0320*/  IMAD.MOV R8, RZ, RZ, -R7 ;  /* 0x000000ffff087224 */ /* 0x002fc600078e0a07 */
[----:B------:R-:W-:Y:S01]  /*0330*/  STL [R1+0x4c], RZ ;  /* 0x00004cff01007387 */ /* 0x000fe20000100800 */
[----:B------:R-:W-:Y:S02]  /*0340*/  IMAD R11, R8, R9, RZ ;  /* 0x00000009080b7224 */ /* 0x000fe400078e02ff */
[----:B------:R-:W-:Y:S01]  /*0350*/  IMAD.MOV.U32 R8, RZ, RZ, R10 ;  /* 0x000000ffff087224 */ /* 0x000fe200078e000a */
[----:B------:R-:W-:Y:S01]  /*0360*/  STL [R1+0x10], RZ ;  /* 0x000010ff01007387 */ /* 0x000fe20000100800 */
[----:B------:R-:W-:-:S03]  /*0370*/  IMAD.HI.U32 R7, R7, R11, R6 ;  /* 0x0000000b07077227 */ /* 0x000fc600078e0006 */
[----:B------:R-:W-:Y:S03]  /*0380*/  STL [R1+0x14], RZ ;  /* 0x000014ff01007387 */ /* 0x000fe60000100800 */
[----:B------:R-:W-:Y:S01]  /*0390*/  IMAD.HI.U32 R7, R7, R8, RZ ;  /* 0x0000000807077227 */ /* 0x000fe200078e00ff */
[----:B------:R-:W-:Y:S03]  /*03a0*/  STL [R1+0x18], RZ ;  /* 0x000018ff01007387 */ /* 0x000fe60000100800 */
[----:B------:R-:W-:Y:S01]  /*03b0*/  IMAD R4, R7, R4, R8 ;  /* 0x0000000407047224 */ /* 0x000fe200078e0208 */
[----:B------:R-:W-:Y:S04]  /*03c0*/  STL [R1+0x1c], RZ ;  /* 0x00001cff01007387 */ /* 0x000fe80000100800 */
[----:B------:R-:W-:Y:S01]  /*03d0*/  ISETP.GT.U32.AND P1, PT, R9, R4, PT ;  /* 0x000000040900720c */ /* 0x000fe20003f24070 */
[----:B------:R-:W-:Y:S04]  /*03e0*/  STL [R1], RZ ;  /* 0x000000ff01007387 */ /* 0x000fe80000100800 */
[----:B------:R-:W-:Y:S04]  /*03f0*/  STL [R1+0x4], RZ ;  /* 0x000004ff01007387 */ /* 0x000fe80000100800 */
[----:B------:R-:W-:Y:S04]  /*0400*/  STL [R1+0x8], RZ ;  /* 0x000008ff01007387 */ /* 0x000fe80000100800 */
[----:B------:R-:W-:Y:S01]  /*0410*/  @!P1 IMAD.IADD R4, R4, 0x1, -R9 ;  /* 0x0000000104049824 */ /* 0x000fe200078e0a09 */
[----:B------:R-:W-:Y:S01]  /*0420*/  STL [R1+0xc], RZ ;  /* 0x00000cff01007387 */ /* 0x000fe20000100800 */
[----:B------:R-:W-:Y:S01]  /*0430*/  @!P1 VIADD R7, R7, 0x1 ;  /* 0x0000000107079836 */ /* 0x000fe20000000000 */
[----:B------:R-:W-:-:S02]  /*0440*/  ISETP.NE.AND P1, PT, R0, RZ, PT ;  /* 0x000000ff0000720c */ /* 0x000fc40003f25270 */
[----:B------:R-:W-:Y:S02]  /*0450*/  ISETP.GE.U32.AND P0, PT, R4, R9, PT ;  /* 0x000000090400720c */ /* 0x000fe40003f06070 */
[----:B------:R-:W-:-:S04]  /*0460*/  LOP3.LUT R4, R5, R0, RZ, 0x3c, !PT ;  /* 0x0000000005047212 */ /* 0x000fc800078e3cff */
[----:B------:R-:W-:Y:S01]  /*0470*/  ISETP.GE.AND P2, PT, R4, RZ, PT ;  /* 0x000000ff0400720c */ /* 0x000fe20003f46270 */
[----:B------:R-:W-:-:S06]  /*0480*/  VIADD R4, R2, 0x3f ;  /* 0x0000003f02047836 */ /* 0x000fcc0000000000 */
[----:B------:R-:W-:-:S04]  /*0490*/  @P0 VIADD R7, R7, 0x1 ;  /* 0x0000000107070836 */ /* 0x000fc80000000000 */
[----:B------:R-:W-:Y:S01]  /*04a0*/  IMAD.MOV.U32 R6, RZ, RZ, R7 ;  /* 0x000000ffff067224 */ /* 0x000fe200078e0007 */
[----:B------:R-:W-:-:S03]  /*04b0*/  SHF.R.S32.HI R7, RZ, 0x1f, R4 ;  /* 0x0000001fff077819 */ /* 0x000fc60000011404 */
[----:B------:R-:W-:Y:S01]  /*04c0*/  @!P2 IMAD.MOV R6, RZ, RZ, -R6 ;  /* 0x000000ffff06a224 */ /* 0x000fe200078e0a06 */
[----:B------:R-:W-:Y:S02]  /*04d0*/  @!P1 LOP3.LUT R6, RZ, R0, RZ, 0x33, !PT ;  /* 0x00000000ff069212 */ /* 0x000fe400078e33ff */
[----:B------:R-:W-:-:S03]  /*04e0*/  LEA.HI R7, R7, R4, RZ, 0x6 ;  /* 0x0000000407077211 */ /* 0x000fc600078f30ff */
[----:B------:R-:W-:Y:S02]  /*04f0*/  IMAD.SHL.U32 R14, R6, 0x8, RZ ;  /* 0x00000008060e7824 */ /* 0x000fe400078e00ff */
[----:B------:R-:W-:-:S03]  /*0500*/  IMAD.MOV R6, RZ, RZ, -R6 ;  /* 0x000000ffff067224 */ /* 0x000fc600078e0a06 */
[----:B------:R-:W-:Y:S01]  /*0510*/  LEA.HI.SX32 R4, R7, -R14, 0x1a ;  /* 0x8000000e07047211 */ /* 0x000fe200078fd2ff */
[----:B------:R-:W-:Y:S02]  /*0520*/  IMAD R11, R0, R6, R5 ;  /* 0x00000006000b7224 */ /* 0x000fe400078e0205 */
[----:B------:R-:W-:Y:S01]  /*0530*/  IMAD.MOV.U32 R6, RZ, RZ, RZ ;  /* 0x000000ffff067224 */ /* 0x000fe200078e00ff */
[----:B------:R-:W-:-:S04]  /*0540*/  VIMNMX R4, PT, PT, R4, 0x8, PT ;  /* 0x0000000804047848 */ /* 0x000fc80003fe0100 */
[-C--:B------:R-:W-:Y:S02]  /*0550*/  IABS R10, R4.reuse ;  /* 0x00000004000a7213 */ /* 0x080fe40000000000 */
[----:B------:R-:W-:Y:S02]  /*0560*/  IABS R0, R4 ;  /* 0x0000000400007213 */ /* 0x000fe40000000000 */
[----:B------:R-:W0:Y:S08]  /*0570*/  I2F.RP R8, R10 ;  /* 0x0000000a00087306 */ /* 0x000e300000209400 */
[----:B0-----:R-:W0:Y:S02]  /*0580*/  MUFU.RCP R8, R8 ;  /* 0x0000000800087308 */ /* 0x001e240000001000 */
[----:B0-----:R-:W-:-:S06]  /*0590*/  VIADD R7, R8, 0xffffffe ;  /* 0x0ffffffe08077836 */ /* 0x001fcc0000000000 */
[----:B------:R-:W0:Y:S02]  /*05a0*/  F2I.FTZ.U32.TRUNC.NTZ R7, R7 ;  /* 0x0000000700077305 */ /* 0x000e24000021f000 */
[----:B0-----:R-:W-:-:S04]  /*05b0*/  IMAD.MOV R9, RZ, RZ, -R7 ;  /* 0x000000ffff097224 */ /* 0x001fc800078e0a07 */
[----:B------:R-:W-:Y:S01]  /*05c0*/  IMAD.MOV.U32 R5, RZ, RZ, R9 ;  /* 0x000000ffff057224 */ /* 0x000fe200078e0009 */
[----:B------:R-:W-:-:S03]  /*05d0*/  IABS R9, R11 ;  /* 0x0000000b00097213 */ /* 0x000fc60000000000 */
[----:B------:R-:W-:-:S04]  /*05e0*/  IMAD R5, R5, R10, RZ ;  /* 0x0000000a05057224 */ /* 0x000fc800078e02ff */
[----:B------:R-:W-:-:S04]  /*05f0*/  IMAD.HI.U32 R6, R7, R5, R6 ;  /* 0x0000000507067227 */ /* 0x000fc800078e0006 */
[----:B------:R-:W-:Y:S02]  /*0600*/  IMAD.MOV R5, RZ, RZ, -R0 ;  /* 0x000000ffff057224 */ /* 0x000fe400078e0a00 */
[----:B------:R-:W-:-:S04]  /*0610*/  IMAD.HI.U32 R0, R6, R9, RZ ;  /* 0x0000000906007227 */ /* 0x000fc800078e00ff */
[----:B------:R-:W-:-:S05]  /*0620*/  IMAD R5, R0, R5, R9 ;  /* 0x0000000500057224 */ /* 0x000fca00078e0209 */
[----:B------:R-:W-:-:S13]  /*0630*/  ISETP.GT.U32.AND P1, PT, R10, R5, PT ;  /* 0x000000050a00720c */ /* 0x000fda0003f24070 */
[----:B------:R-:W-:Y:S02]  /*0640*/  @!P1 IMAD.IADD R5, R5, 0x1, -R10 ;  /* 0x0000000105059824 */ /* 0x000fe400078e0a0a */
[----:B------:R-:W-:Y:S01]  /*0650*/  @!P1 VIADD R0, R0, 0x1 ;  /* 0x0000000100009836 */ /* 0x000fe20000000000 */
[----:B------:R-:W-:Y:S02]  /*0660*/  ISETP.NE.AND P1, PT, R4, RZ, PT ;  /* 0x000000ff0400720c */ /* 0x000fe40003f25270 */
[----:B------:R-:W-:Y:S02]  /*0670*/  ISETP.GE.U32.AND P0, PT, R5, R10, PT ;  /* 0x0000000a0500720c */ /* 0x000fe40003f06070 */
[----:B------:R-:W-:-:S04]  /*0680*/  LOP3.LUT R5, R11, R4, RZ, 0x3c, !PT ;  /* 0x000000040b057212 */ /* 0x000fc800078e3cff */
[----:B------:R-:W-:-:S07]  /*0690*/  ISETP.GE.AND P2, PT, R5, RZ, PT ;  /* 0x000000ff0500720c */ /* 0x000fce0003f46270 */
[----:B------:R-:W-:-:S06]  /*06a0*/  @P0 VIADD R0, R0, 0x1 ;  /* 0x0000000100000836 */ /* 0x000fcc0000000000 */
[----:B------:R-:W-:Y:S01]  /*06b0*/  @!P2 IMAD.MOV R0, RZ, RZ, -R0 ;  /* 0x000000ffff00a224 */ /* 0x000fe200078e0a00 */
[----:B------:R-:W-:-:S05]  /*06c0*/  @!P1 LOP3.LUT R0, RZ, R4, RZ, 0x33, !PT ;  /* 0x00000004ff009212 */ /* 0x000fca00078e33ff */
[----:B------:R-:W-:Y:S02]  /*06d0*/  IMAD.MOV R5, RZ, RZ, -R0 ;  /* 0x000000ffff057224 */ /* 0x000fe400078e0a00 */
[----:B------:R-:W-:Y:S02]  /*06e0*/  IMAD.SHL.U32 R0, R0, 0x20, RZ ;  /* 0x0000002000007824 */ /* 0x000fe400078e00ff */
[----:B------:R-:W-:Y:S02]  /*06f0*/  IMAD R5, R4, R5, R11 ;  /* 0x0000000504057224 */ /* 0x000fe400078e020b */
[----:B------:R-:W-:Y:S01]  /*0700*/  VIADD R4, R0, 0x1 ;  /* 0x0000000100047836 */ /* 0x000fe20000000000 */
[----:B------:R-:W-:Y:S01]  /*0710*/  STL [R1+0x29c], R0 ;  /* 0x00029c0001007387 */ /* 0x000fe20000100800 */
[----:B------:R-:W-:Y:S02]  /*0720*/  IMAD.IADD R14, R14, 0x1, R5 ;  /* 0x000000010e0e7824 */ /* 0x000fe400078e0205 */
[C---:B------:R-:W-:Y:S01]  /*0730*/  VIADD R6, R0.reuse, 0x2 ;  /* 0x0000000200067836 */ /* 0x040fe20000000000 */
[----:B------:R0:W-:Y:S01]  /*0740*/  STL [R1+0x80], R4 ;  /* 0x0000800401007387 */ /* 0x0001e20000100800 */
[----:B------:R-:W-:-:S02]  /*0750*/  VIADD R5, R0, 0x3 ;  /* 0x0000000300057836 */ /* 0x000fc40000000000 */
[C---:B------:R-:W-:Y:S01]  /*0760*/  VIADD R16, R0.reuse, 0x8 ;  /* 0x0000000800107836 */ /* 0x040fe20000000000 */
[----:B------:R1:W-:Y:S01]  /*0770*/  STL [R1+0x7c], R6 ;  /* 0x00007c0601007387 */ /* 0x0003e20000100800 */
[----:B------:R-:W-:Y:S02]  /*0780*/  VIADD R15, R0, 0xa ;  /* 0x0000000a000f7836 */ /* 0x000fe40000000000 */
[----:B------:R-:W-:Y:S01]  /*0790*/  IMAD R14, R14, 0x40, R17 ;  /* 0x000000400e0e7824 */ /* 0x000fe200078e0211 */
[----:B------:R2:W-:Y:S01]  /*07a0*/  STL [R1+0x78], R5 ;  /* 0x0000780501007387 */ /* 0x0005e20000100800 */
[C---:B------:R-:W-:Y:S02]  /*07b0*/  VIADD R29, R0.reuse, 0xe ;  /* 0x0000000e001d7836 */ /* 0x040fe40000000000 */
[C---:B0-----:R-:W-:Y:S02]  /*07c0*/  VIADD R4, R0.reuse, 0x4 ;  /* 0x0000000400047836 */ /* 0x041fe40000000000 */
[----:B------:R-:W-:-:S02]  /*07d0*/  VIADD R26, R0, 0xf ;  /* 0x0000000f001a7836 */ /* 0x000fc40000000000 */
[C---:B-1----:R-:W-:Y:S01]  /*07e0*/  VIADD R6, R0.reuse, 0x5 ;  /* 0x0000000500067836 */ /* 0x042fe20000000000 */
[----:B------:R0:W-:Y:S01]  /*07f0*/  STL [R1+0x74], R4 ;  /* 0x0000740401007387 */ /* 0x0001e20000100800 */
[C---:B------:R-:W-:Y:S02]  /*0800*/  VIADD R25, R0.reuse, 0x10 ;  /* 0x0000001000197836 */ /* 0x040fe40000000000 */
[C---:B--2---:R-:W-:Y:S01]  /*0810*/  VIADD R5, R0.reuse, 0x6 ;  /* 0x0000000600057836 */ /* 0x044fe20000000000 */
[----:B------:R-:W-:Y:S01]  /*0820*/  STL [R1+0x70], R6 ;  /* 0x0000700601007387 */ /* 0x000fe20000100800 */
[C---:B------:R-:W-:Y:S02]  /*0830*/  VIADD R23, R0.reuse, 0x11 ;  /* 0x0000001100177836 */ /* 0x040fe40000000000 */
[C---:B------:R-:W-:Y:S01]  /*0840*/  VIADD R22, R0.reuse, 0x12 ;  /* 0x0000001200167836 */ /* 0x040fe20000000000 */
[----:B------:R1:W-:Y:S01]  /*0850*/  STL [R1+0x6c], R5 ;  /* 0x00006c0501007387 */ /* 0x0003e20000100800 */
[----:B------:R-:W-:-:S02]  /*0860*/  VIADD R20, R0, 0x13 ;  /* 0x0000001300147836 */ /* 0x000fc40000000000 */
[C---:B0-----:R-:W-:Y:S02]  /*0870*/  VIADD R4, R0.reuse, 0x7 ;  /* 0x0000000700047836 */ /* 0x041fe40000000000 */
[C---:B------:R-:W-:Y:S02]  /*0880*/  VIADD R18, R0.reuse, 0x14 ;  /* 0x0000001400127836 */ /* 0x040fe40000000000 */
[C---:B------:R-:W-:Y:S01]  /*0890*/  VIADD R13, R0.reuse, 0x15 ;  /* 0x00000015000d7836 */ /* 0x040fe20000000000 */
[----:B------:R0:W-:Y:S01]  /*08a0*/  STL [R1+0x68], R4 ;  /* 0x0000680401007387 */ /* 0x0001e20000100800 */
[C---:B------:R-:W-:Y:S02]  /*08b0*/  VIADD R12, R0.reuse, 0x16 ;  /* 0x00000016000c7836 */ /* 0x040fe40000000000 */
[C---:B-1----:R-:W-:Y:S02]  /*08c0*/  VIADD R5, R0.reuse, 0x9 ;  /* 0x0000000900057836 */ /* 0x042fe40000000000 */
[----:B------:R-:W-:-:S02]  /*08d0*/  VIADD R11, R0, 0x17 ;  /* 0x00000017000b7836 */ /* 0x000fc40000000000 */
[C---:B------:R-:W-:Y:S01]  /*08e0*/  VIADD R10, R0.reuse, 0x18 ;  /* 0x00000018000a7836 */ /* 0x040fe20000000000 */
[----:B------:R1:W-:Y:S01]  /*08f0*/  STL [R1+0x60], R5 ;  /* 0x0000600501007387 */ /* 0x0003e20000100800 */
[C---:B------:R-:W-:Y:S02]  /*0900*/  VIADD R9, R0.reuse, 0x19 ;  /* 0x0000001900097836 */ /* 0x040fe40000000000 */
[C---:B0-----:R-:W-:Y:S01]  /*0910*/  VIADD R4, R0.reuse, 0xb ;  /* 0x0000000b00047836 */ /* 0x041fe20000000000 */
[----:B------:R-:W-:Y:S01]  /*0920*/  STL [R1+0x64], R16 ;  /* 0x0000641001007387 */ /* 0x000fe20000100800 */
[C---:B------:R-:W-:Y:S02]  /*0930*/  VIADD R8, R0.reuse, 0x1a ;  /* 0x0000001a00087836 */ /* 0x040fe40000000000 */
[C---:B------:R-:W-:Y:S01]  /*0940*/  VIADD R7, R0.reuse, 0x1b ;  /* 0x0000001b00077836 */ /* 0x040fe20000000000 */
[----:B------:R0:W-:Y:S01]  /*0950*/  STL [R1+0x28], R4 ;  /* 0x0000280401007387 */ /* 0x0001e20000100800 */
[----:B------:R-:W-:-:S02]  /*0960*/  VIADD R6, R0, 0x1c ;  /* 0x0000001c00067836 */ /* 0x000fc40000000000 */
[C---:B-1----:R-:W-:Y:S01]  /*0970*/  VIADD R5, R0.reuse, 0xc ;  /* 0x0000000c00057836 */ /* 0x042fe20000000000 */
[----:B------:R-:W-:Y:S04]  /*0980*/  STL [R1+0x2c], R15 ;  /* 0x00002c0f01007387 */ /* 0x000fe80000100800 */
[----:B------:R1:W-:Y:S01]  /*0990*/  STL [R1+0x24], R5 ;  /* 0x0000240501007387 */ /* 0x0003e20000100800 */
[----:B0-----:R-:W-:-:S05]  /*09a0*/  VIADD R4, R0, 0xd ;  /* 0x0000000d00047836 */ /* 0x001fca0000000000 */
[----:B------:R0:W-:Y:S01]  /*09b0*/  STL [R1+0x20], R4 ;  /* 0x0000200401007387 */ /* 0x0001e20000100800 */
[----:B-1----:R-:W-:-:S03]  /*09c0*/  VIADD R5, R0, 0x1d ;  /* 0x0000001d00057836 */ /* 0x002fc60000000000 */
[----:B------:R1:W-:Y:S01]  /*09d0*/  STL [R1+0x938], R14 ;  /* 0x0009380e01007387 */ /* 0x0003e20000100800 */
[C---:B0-----:R-:W-:Y:S02]  /*09e0*/  VIADD R4, R0.reuse, 0x1e ;  /* 0x0000001e00047836 */ /* 0x041fe40000000000 */
[----:B------:R-:W-:Y:S01]  /*09f0*/  VIADD R0, R0, 0x1f ;  /* 0x0000001f00007836 */ /* 0x000fe20000000000 */
[----:B----4-:R-:W-:Y:S06]  /*0a00*/  BRA.U !UP0, `(.L_x_0) ;  /* 0x0000018d08847547 */ /* 0x010fec000b800000 */
[----:B------:R0:W-:Y:S01]  /*0a10*/  STL [R1+0x994], R26 ;  /* 0x0009941a01007387 */ /* 0x0001e20000100800 */
[----:B------:R-:W-:Y:S01]  /*0a20*/  IABS R19, R2 ;  /* 0x0000000200137213 */ /* 0x000fe20000000000 */
[----:B------:R-:W2:Y:S01]  /*0a30*/  LDCU UR6, c[0x0][0x3ac] ;  /* 0x00007580ff0677ac */ /* 0x000ea20008000800 */
[----:B------:R-:W-:Y:S02]  /*0a40*/  IABS R21, R3 ;  /* 0x0000000300157213 */ /* 0x000fe40000000000 */
[----:B------:R-:W-:Y:S01]  /*0a50*/  IABS R27, R0 ;  /* 0x00000000001b7213 */ /* 0x000fe20000000000 */
[----:B------:R-:W3:Y:S01]  /*0a60*/  LDCU.128 UR12, c[0x0][0x380] ;  /* 0x00007000ff0c77ac */ /* 0x000ee20008000c00 */
[----:B0-----:R-:W4:Y:S01]  /*0a70*/  LDL R26, [R1+0x938] ;  /* 0x00093800011a7983 */ /* 0x001f220000100800 */
[----:B-1----:R-:W0:Y:S01]  /*0a80*/  I2F.RP R14, R19 ;  /* 0x00000013000e7306 */ /* 0x002e220000209400 */
[----:B------:R-:W-:Y:S01]  /*0a90*/  ISETP.GE.AND P3, PT, R0, RZ, PT ;  /* 0x000000ff0000720c */ /* 0x000fe20003f66270 */
[----:B------:R-:W1:Y:S01]  /*0aa0*/  LDCU UR10, c[0x0][0x3b0] ;  /* 0x00007600ff0a77ac */ /* 0x000e620008000800 */
[----:B------:R5:W-:Y:S01]  /*0ab0*/  STL [R1+0x990], R29 ;  /* 0x0009901d01007387 */ /* 0x000be20000100800 */
[----:B------:R-:W-:Y:S01]  /*0ac0*/  ISETP.NE.AND P5, PT, R2, RZ, PT ;  /* 0x000000ff0200720c */ /* 0x000fe20003fa5270 */
[----:B------:R-:W1:Y:S02]  /*0ad0*/  LDCU UR7, c[0x0][0x3a4] ;  /* 0x00007480ff0777ac */ /* 0x000e640008000800 */
[----:B------:R2:W-:Y:S01]  /*0ae0*/  STL [R1+0x978], R3 ;  /* 0x0009780301007387 */ /* 0x0005e20000100800 */
[----:B-----5:R-:W-:Y:S01]  /*0af0*/  IMAD.MOV.U32 R29, RZ, RZ, R16 ;  /* 0x000000ffff1d7224 */ /* 0x020fe200078e0010 */
[----:B0-----:R-:W0:Y:S01]  /*0b00*/  MUFU.RCP R14, R14 ;  /* 0x0000000e000e7308 */ /* 0x001e220000001000 */
[----:B--2---:R-:W-:-:S07]  /*0b10*/  IMAD.MOV.U32 R3, RZ, RZ, R15 ;  /* 0x000000ffff037224 */ /* 0x004fce00078e000f */
[----:B------:R-:W2:Y:S01]  /*0b20*/  I2F.RP R16, R21 ;  /* 0x0000001500107306 */ /* 0x000ea20000209400 */
[----:B0-----:R-:W-:-:S07]  /*0b30*/  VIADD R14, R14, 0xffffffe ;  /* 0x0ffffffe0e0e7836 */ /* 0x001fce0000000000 */
[----:B------:R-:W0:Y:S08]  /*0b40*/  F2I.FTZ.U32.TRUNC.NTZ R15, R14 ;  /* 0x0000000e000f7305 */ /* 0x000e30000021f000 */
[----:B--2---:R-:W2:Y:S01]  /*0b50*/  MUFU.RCP R16, R16 ;  /* 0x0000001000107308 */ /* 0x004ea20000001000 */
[----:B0-----:R-:W-:-:S04]  /*0b60*/  IMAD.MOV R14, RZ, RZ, -R15 ;  /* 0x000000ffff0e7224 */ /* 0x001fc800078e0a0f */
[----:B------:R-:W-:Y:S02]  /*0b70*/  IMAD R24, R14, R19, RZ ;  /* 0x000000130e187224 */ /* 0x000fe400078e02ff */
[----:B------:R-:W-:Y:S02]  /*0b80*/  IMAD.MOV.U32 R14, RZ, RZ, RZ ;  /* 0x000000ffff0e7224 */ /* 0x000fe400078e00ff */
[----:B--2---:R-:W-:Y:S02]  /*0b90*/  VIADD R16, R16, 0xffffffe ;  /* 0x0ffffffe10107836 */ /* 0x004fe40000000000 */
[----:B------:R-:W-:Y:S02]  /*0ba0*/  IMAD.HI.U32 R24, R15, R24, R14 ;  /* 0x000000180f187227 */ /* 0x000fe400078e000e */
[----:B------:R-:W0:Y:S02]  /*0bb0*/  F2I.FTZ.U32.TRUNC.NTZ R17, R16 ;  /* 0x0000001000117305 */ /* 0x000e24000021f000 */
[----:B0-----:R-:W-:-:S04]  /*0bc0*/  IMAD.MOV R15, RZ, RZ, -R17 ;  /* 0x000000ffff0f7224 */ /* 0x001fc800078e0a11 */
[----:B------:R-:W-:Y:S01]  /*0bd0*/  IMAD R15, R15, R21, RZ ;  /* 0x000000150f0f7224 */ /* 0x000fe200078e02ff */
[----:B----4-:R-:W-:Y:S02]  /*0be0*/  IABS R16, R26 ;  /* 0x0000001a00107213 */ /* 0x010fe40000000000 */
[----:B------:R-:W-:Y:S02]  /*0bf0*/  ISETP.GE.AND P1, PT, R26, RZ, PT ;  /* 0x000000ff1a00720c */ /* 0x000fe40003f26270 */
[----:B------:R-:W2:Y:S01]  /*0c00*/  LDL.LU R26, [R1+0x994] ;  /* 0x00099400011a7983 */ /* 0x000ea20000300800 */
[----:B------:R-:W-:-:S04]  /*0c10*/  IMAD.MOV.U32 R14, RZ, RZ, R16 ;  /* 0x000000ffff0e7224 */ /* 0x000fc800078e0010 */
[----:B------:R-:W-:Y:S01]  /*0c20*/  IMAD.HI.U32 R16, R24, R14, RZ ;  /* 0x0000000e18107227 */ /* 0x000fe200078e00ff */
[----:B------:R-:W-:-:S03]  /*0c30*/  IABS R24, R4 ;  /* 0x0000000400187213 */ /* 0x000fc60000000000 */
[----:B------:R-:W-:-:S04]  /*0c40*/  IMAD.MOV R16, RZ, RZ, -R16 ;  /* 0x000000ffff107224 */ /* 0x000fc800078e0a10 */
[----:B------:R-:W-:Y:S02]  /*0c50*/  IMAD R14, R19, R16, R14 ;  /* 0x00000010130e7224 */ /* 0x000fe400078e020e */
[----:B------:R-:W-:-:S03]  /*0c60*/  IMAD.MOV.U32 R16, RZ, RZ, RZ ;  /* 0x000000ffff107224 */ /* 0x000fc600078e00ff */
[----:B------:R-:W-:Y:S01]  /*0c70*/  ISETP.GT.U32.AND P0, PT, R19, R14, PT ;  /* 0x0000000e1300720c */ /* 0x000fe20003f04070 */
[----:B------:R-:W-:-:S04]  /*0c80*/  IMAD.HI.U32 R15, R17, R15, R16 ;  /* 0x0000000f110f7227 */ /* 0x000fc800078e0010 */
[----:B------:R-:W-:Y:S01]  /*0c90*/  IMAD.MOV.U32 R16, RZ, RZ, R24 ;  /* 0x000000ffff107224 */ /* 0x000fe200078e0018 */
[----:B------:R-:W-:Y:S01]  /*0ca0*/  IABS R24, R5 ;  /* 0x0000000500187213 */ /* 0x000fe20000000000 */
[----:B------:R-:W-:-:S04]  /*0cb0*/  IMAD.HI.U32 R28, R15, R27, RZ ;  /* 0x0000001b0f1c7227 */ /* 0x000fc800078e00ff */
[----:B------:R-:W-:-:S04]  /*0cc0*/  IMAD.HI.U32 R17, R15, R16, RZ ;  /* 0x000000100f117227 */ /* 0x000fc800078e00ff */
[----:B------:R-:W-:Y:S02]  /*0cd0*/  IMAD.MOV R17, RZ, RZ, -R17 ;  /* 0x000000ffff117224 */ /* 0x000fe400078e0a11 */
[----:B------:R-:W-:Y:S02]  /*0ce0*/  @!P0 IMAD.IADD R14, R14, 0x1, -R19 ;  /* 0x000000010e0e8824 */ /* 0x000fe400078e0a13 */
[----:B------:R-:W-:Y:S01]  /*0cf0*/  IMAD R17, R21, R17, R16 ;  /* 0x0000001115117224 */ /* 0x000fe200078e0210 */
[----:B------:R-:W-:Y:S01]  /*0d00*/  IABS R16, R6 ;  /* 0x0000000600107213 */ /* 0x000fe20000000000 */
[----:B------:R-:W-:Y:S01]  /*0d10*/  IMAD.MOV R28, RZ, RZ, -R28 ;  /* 0x000000ffff1c7224 */ /* 0x000fe200078e0a1c */
[----:B------:R-:W-:Y:S02]  /*0d20*/  ISETP.GT.U32.AND P0, PT, R19, R14, PT ;  /* 0x0000000e1300720c */ /* 0x000fe40003f04070 */
[C---:B------:R-:W-:Y:S01]  /*0d30*/  ISETP.GT.U32.AND P4, PT, R21.reuse, R17, PT ;  /* 0x000000111500720c */ /* 0x040fe20003f84070 */
[----:B------:R-:W-:-:S02]  /*0d40*/  IMAD R27, R21, R28, R27 ;  /* 0x0000001c151b7224 */ /* 0x000fc400078e021b */
[----:B------:R-:W-:-:S03]  /*0d50*/  IMAD.HI.U32 R28, R15, R24, RZ ;  /* 0x000000180f1c7227 */ /* 0x000fc600078e00ff */
[----:B------:R-:W-:Y:S01]  /*0d60*/  ISETP.GT.U32.AND P2, PT, R21, R27, PT ;  /* 0x0000001b1500720c */ /* 0x000fe20003f44070 */
[----:B------:R-:W-:-:S06]  /*0d70*/  IMAD.MOV R28, RZ, RZ, -R28 ;  /* 0x000000ffff1c7224 */ /* 0x000fcc00078e0a1c */
[----:B------:R-:W-:Y:S01]  /*0d80*/  @!P4 IMAD.IADD R17, R17, 0x1, -R21 ;  /* 0x000000011111c824 */ /* 0x000fe200078e0a15 */
[----:B------:R-:W-:Y:S02]  /*0d90*/  ISETP.GE.AND P4, PT, R4, RZ, PT ;  /* 0x000000ff0400720c */ /* 0x000fe40003f86270 */
[----:B------:R-:W4:Y:S01]  /*0da0*/  LDL R4, [R1+0x24] ;  /* 0x0000240001047983 */ /* 0x000f220000100800 */
[----:B------:R-:W-:Y:S02]  /*0db0*/  @!P0 IMAD.IADD R14, R14, 0x1, -R19 ;  /* 0x000000010e0e8824 */ /* 0x000fe400078e0a13 */
[----:B------:R-:W-:Y:S02]  /*0dc0*/  IMAD.MOV.U32 R19, RZ, RZ, R29 ;  /* 0x000000ffff137224 */ /* 0x000fe400078e001d */
[----:B------:R-:W-:Y:S02]  /*0dd0*/  IMAD.MOV.U32 R29, RZ, RZ, R14 ;  /* 0x000000ffff1d7224 */ /* 0x000fe400078e000e */
[----:B------:R-:W5:Y:S02]  /*0de0*/  LDL R14, [R1+0x60] ;  /* 0x00006000010e7983 */ /* 0x000f640000100800 */
[----:B------:R-:W-:Y:S01]  /*0df0*/  @!P1 IMAD.MOV R29, RZ, RZ, -R29 ;  /* 0x000000ffff1d9224 */ /* 0x000fe200078e0a1d */
[----:B------:R-:W-:-:S02]  /*0e00*/  ISETP.GE.AND P1, PT, R5, RZ, PT ;  /* 0x000000ff0500720c */ /* 0x000fc40003f26270 */
[----:B------:R-:W2:Y:S01]  /*0e10*/  LDL R5, [R1+0x28] ;  /* 0x0000280001057983 */ /* 0x000ea20000100800 */
[----:B------:R-:W-:Y:S02]  /*0e20*/  IMAD R24, R21, R28, R24 ;  /* 0x0000001c15187224 */ /* 0x000fe400078e0218 */
[----:B------:R-:W-:-:S04]  /*0e30*/  IMAD.HI.U32 R0, R15, R16, RZ ;  /* 0x000000100f007227 */ /* 0x000fc800078e00ff */
[----:B------:R-:W-:Y:S01]  /*0e40*/  @!P2 IMAD.IADD R27, R27, 0x1, -R21 ;  /* 0x000000011b1ba824 */ /* 0x000fe200078e0a15 */
[C---:B------:R-:W-:Y:S01]  /*0e50*/  ISETP.GT.U32.AND P0, PT, R21.reuse, R24, PT ;  /* 0x000000181500720c */ /* 0x040fe20003f04070 */
[----:B------:R-:W-:Y:S01]  /*0e60*/  IMAD.MOV R0, RZ, RZ, -R0 ;  /* 0x000000ffff007224 */ /* 0x000fe200078e0a00 */
[----:B------:R-:W-:Y:S01]  /*0e70*/  @!P5 LOP3.LUT R29, RZ, R2, RZ, 0x33, !PT ;  /* 0x00000002ff1dd212 */ /* 0x000fe200078e33ff */
[----:B------:R-:W3:Y:S02]  /*0e80*/  LDL R28, [R1+0x68] ;  /* 0x00006800011c7983 */ /* 0x000ee40000100800 */
[C---:B------:R-:W-:Y:S01]  /*0e90*/  IMAD R16, R21.reuse, R0, R16 ;  /* 0x0000000015107224 */ /* 0x040fe200078e0210 */
[C---:B------:R-:W-:Y:S02]  /*0ea0*/  ISETP.GT.U32.AND P6, PT, R21.reuse, R27, PT ;  /* 0x0000001b1500720c */ /* 0x040fe40003fc4070 */
[----:B------:R-:W-:Y:S02]  /*0eb0*/  IABS R0, R7 ;  /* 0x0000000700007213 */ /* 0x000fe40000000000 */
[----:B------:R-:W-:-:S03]  /*0ec0*/  ISETP.GT.U32.AND P5, PT, R21, R16, PT ;  /* 0x000000101500720c */ /* 0x000fc60003fa4070 */
[----:B------:R-:W-:Y:S02]  /*0ed0*/  @!P0 IMAD.IADD R24, R24, 0x1, -R21 ;  /* 0x0000000118188824 */ /* 0x000fe400078e0a15 */
[----:B------:R-:W-:-:S03]  /*0ee0*/  IMAD.HI.U32 R2, R15, R0, RZ ;  /* 0x000000000f027227 */ /* 0x000fc600078e00ff */
[----:B------:R-:W-:Y:S01]  /*0ef0*/  ISETP.GT.U32.AND P0, PT, R21, R24, PT ;  /* 0x000000181500720c */ /* 0x000fe20003f04070 */
[----:B------:R-:W-:Y:S02]  /*0f00*/  IMAD.MOV R2, RZ, RZ, -R2 ;  /* 0x000000ffff027224 */ /* 0x000fe400078e0a02 */
[--C-:B------:R-:W-:Y:S01]  /*0f10*/  @!P6 IMAD.IADD R27, R27, 0x1, -R21.reuse ;  /* 0x000000011b1be824 */ /* 0x100fe200078e0a15 */
[----:B------:R-:W-:Y:S01]  /*0f20*/  ISETP.GE.AND P6, PT, R6, RZ, PT ;  /* 0x000000ff0600720c */ /* 0x000fe20003fc6270 */
[C---:B------:R-:W-:Y:S01]  /*0f30*/  IMAD R0, R21.reuse, R2, R0 ;  /* 0x0000000215007224 */ /* 0x040fe200078e0200 */
[----:B------:R-:W-:Y:S01]  /*0f40*/  ISETP.GT.U32.AND P2, PT, R21, R17, PT ;  /* 0x000000111500720c */ /* 0x000fe20003f44070 */
[----:B------:R-:W-:-:S06]  /*0f50*/  @!P5 IMAD.IADD R16, R16, 0x1, -R21 ;  /* 0x000000011010d824 */ /* 0x000fcc00078e0a15 */
[----:B------:R-:W-:Y:S01]  /*0f60*/  @!P0 IMAD.IADD R24, R24, 0x1, -R21 ;  /* 0x0000000118188824 */ /* 0x000fe200078e0a15 */
[C---:B------:R-:W-:Y:S02]  /*0f70*/  ISETP.GT.U32.AND P0, PT, R21.reuse, R0, PT ;  /* 0x000000001500720c */ /* 0x040fe40003f04070 */
[----:B------:R-:W-:-:S03]  /*0f80*/  ISETP.GT.U32.AND P5, PT, R21, R16, PT ;  /* 0x000000101500720c */ /* 0x000fc60003fa4070 */
[----:B------:R-:W-:Y:S01]  /*0f90*/  @!P2 IMAD.IADD R17, R17, 0x1, -R21 ;  /* 0x000000011111a824 */ /* 0x000fe200078e0a15 */
[----:B------:R-:W-:Y:S01]  /*0fa0*/  ISETP.GE.AND P2, PT, R7, RZ, PT ;  /* 0x000000ff0700720c */ /* 0x000fe20003f46270 */
[----:B------:R-:W-:Y:S01]  /*0fb0*/  @!P3 IMAD.MOV R27, RZ, RZ, -R27 ;  /* 0x000000ffff1bb224 */ /* 0x000fe200078e0a1b */
[----:B------:R-:W-:-:S05]  /*0fc0*/  ISETP.GE.AND P3, PT, R8, RZ, PT ;  /* 0x000000ff0800720c */ /* 0x000fca0003f66270 */
[--C-:B------:R-:W-:Y:S02]  /*0fd0*/  @!P0 IMAD.IADD R0, R0, 0x1, -R21.reuse ;  /* 0x0000000100008824 */ /* 0x100fe400078e0a15 */
[----:B------:R-:W-:-:S03]  /*0fe0*/  @!P5 IMAD.IADD R16, R16, 0x1, -R21 ;  /* 0x000000011010d824 */ /* 0x000fc600078e0a15 */
[----:B------:R-:W-:Y:S01]  /*0ff0*/  ISETP.GT.U32.AND P0, PT, R21, R0, PT ;  /* 0x000000001500720c */ /* 0x000fe20003f04070 */
[----:B------:R-:W-:Y:S01]  /*1000*/  @!P4 IMAD.MOV R17, RZ, RZ, -R17 ;  /* 0x000000ffff11c224 */ /* 0x000fe200078e0a11 */
[----:B------:R-:W-:Y:S01]  /*1010*/  ISETP.GE.AND P4, PT, R9, RZ, PT ;  /* 0x000000ff0900720c */ /* 0x000fe20003f86270 */
[----:B------:R0:W-:Y:S04]  /*1020*/  STL [R1+0x48], R29 ;  /* 0x0000481d01007387 */ /* 0x0001e80000100800 */
[----:B0-----:R-:W3:Y:S04]  /*1030*/  LDL.LU R29, [R1+0x990] ;  /* 0x00099000011d7983 */ /* 0x001ee80000300800 */
[----:B------:R0:W-:Y:S02]  /*1040*/  STL [R1+0x1c], R27 ;  /* 0x00001c1b01007387 */ /* 0x0001e40000100800 */
[----:B------:R-:W-:-:S02]  /*1050*/  @!P0 IMAD.IADD R0, R0, 0x1, -R21 ;  /* 0x0000000100008824 */ /* 0x000fc400078e0a15 */
[----:B------:R-:W-:Y:S01]  /*1060*/  STL [R1+0x14], R17 ;  /* 0x0000141101007387 */ /* 0x000fe20000100800 */
[----:B0-----:R-:W-:Y:S01]  /*1070*/  IMAD.MOV.U32 R27, RZ, RZ, R19 ;  /* 0x000000ffff1b7224 */ /* 0x001fe200078e0013 */
[----:B------:R-:W-:Y:S01]  /*1080*/  IABS R19, R11 ;  /* 0x0000000b00137213 */ /* 0x000fe20000000000 */
[----:B----4-:R-:W-:Y:S01]  /*1090*/  IMAD.MOV.U32 R6, RZ, RZ, R4 ;  /* 0x000000ffff067224 */ /* 0x010fe200078e0004 */
[----:B------:R-:W-:-:S05]  /*10a0*/  IABS R4, R8 ;  /* 0x0000000800047213 */ /* 0x000fca0000000000 */
[----:B------:R-:W-:-:S04]  /*10b0*/  IMAD.HI.U32 R2, R15, R4, RZ ;  /* 0x000000040f027227 */ /* 0x000fc800078e00ff */
[----:B------:R-:W-:Y:S02]  /*10c0*/  IMAD.MOV R2, RZ, RZ, -R2 ;  /* 0x000000ffff027224 */ /* 0x000fe400078e0a02 */
[----:B--2---:R-:W-:Y:S02]  /*10d0*/  IMAD.MOV.U32 R7, RZ, RZ, R5 ;  /* 0x000000ffff077224 */ /* 0x004fe400078e0005 */
[----:B------:R-:W-:Y:S01]  /*10e0*/  IMAD R4, R21, R2, R4 ;  /* 0x0000000215047224 */ /* 0x000fe200078e0204 */
[----:B------:R-:W-:Y:S01]  /*10f0*/  IABS R5, R9 ;  /* 0x0000000900057213 */ /* 0x000fe20000000000 */
[----:B-----5:R-:W-:-:S03]  /*1100*/  IMAD.MOV.U32 R8, RZ, RZ, R14 ;  /* 0x000000ffff087224 */ /* 0x020fc600078e000e */
[----:B------:R-:W-:Y:S01]  /*1110*/  ISETP.GT.U32.AND P5, PT, R21, R4, PT ;  /* 0x000000041500720c */ /* 0x000fe20003fa4070 */
[----:B------:R-:W-:-:S04]  /*1120*/  IMAD.HI.U32 R2, R15, R5, RZ ;  /* 0x000000050f027227 */ /* 0x000fc800078e00ff */
[----:B------:R-:W-:Y:S02]  /*1130*/  IMAD.MOV.U32 R14, RZ, RZ, R24 ;  /* 0x000000ffff0e7224 */ /* 0x000fe400078e0018 */
[----:B------:R-:W-:Y:S02]  /*1140*/  IMAD.MOV R2, RZ, RZ, -R2 ;  /* 0x000000ffff027224 */ /* 0x000fe400078e0a02 */
[----:B------:R-:W-:Y:S02]  /*1150*/  @!P1 IMAD.MOV R14, RZ, RZ, -R14 ;  /* 0x000000ffff0e9224 */ /* 0x000fe400078e0a0e */
[----:B------:R-:W-:Y:S02]  /*1160*/  IMAD.MOV.U32 R9, RZ, RZ, R16 ;  /* 0x000000ffff097224 */ /* 0x000fe400078e0010 */
[----:B------:R-:W-:Y:S01]  /*1170*/  IMAD R2, R21, R2, R5 ;  /* 0x0000000215027224 */ /* 0x000fe200078e0205 */
[----:B------:R0:W-:Y:S01]  /*1180*/  STL [R1+0x10], R14 ;  /* 0x0000100e01007387 */ /* 0x0001e20000100800 */
[----:B------:R-:W-:-:S02]  /*1190*/  @!P6 IMAD.MOV R9, RZ, RZ, -R9 ;  /* 0x000000ffff09e224 */ /* 0x000fc400078e0a09 */
[----:B------:R-:W-:Y:S01]  /*11a0*/  @!P5 IMAD.IADD R4, R4, 0x1, -R21 ;  /* 0x000000010404d824 */ /* 0x000fe200078e0a15 */
[C---:B------:R-:W-:Y:S02]  /*11b0*/  ISETP.GT.U32.AND P0, PT, R21.reuse, R2, PT ;  /* 0x000000021500720c */ /* 0x040fe40003f04070 */
[----:B------:R2:W-:Y:S01]  /*11c0*/  STL [R1+0xc], R9 ;  /* 0x00000c0901007387 */ /* 0x0005e20000100800 */
[----:B0-----:R-:W-:Y:S02]  /*11d0*/  IABS R14, R10 ;  /* 0x0000000a000e7213 */ /* 0x001fe40000000000 */
[----:B------:R-:W-:-:S03]  /*11e0*/  ISETP.GT.U32.AND P5, PT, R21, R4, PT ;  /* 0x000000041500720c */ /* 0x000fc60003fa4070 */
[----:B--2---:R-:W-:-:S04]  /*11f0*/  IMAD.HI.U32 R9, R15, R14, RZ ;  /* 0x0000000e0f097227 */ /* 0x004fc800078e00ff */
[----:B------:R-:W-:Y:S02]  /*1200*/  IMAD.MOV R9, RZ, RZ, -R9 ;  /* 0x000000ffff097224 */ /* 0x000fe400078e0a09 */
[--C-:B------:R-:W-:Y:S02]  /*1210*/  @!P0 IMAD.IADD R2, R2, 0x1, -R21.reuse ;  /* 0x0000000102028824 */ /* 0x100fe400078e0a15 */
[C---:B------:R-:W-:Y:S02]  /*1220*/  IMAD R14, R21.reuse, R9, R14 ;  /* 0x00000009150e7224 */ /* 0x040fe400078e020e */
[----:B------:R-:W-:Y:S01]  /*1230*/  @!P5 IMAD.IADD R4, R4, 0x1, -R21 ;  /* 0x000000010404d824 */ /* 0x000fe200078e0a15 */
[C---:B------:R-:W-:Y:S01]  /*1240*/  ISETP.GT.U32.AND P0, PT, R21.reuse, R2, PT ;  /* 0x000000021500720c */ /* 0x040fe20003f04070 */
[----:B------:R-:W-:Y:S01]  /*1250*/  IMAD.MOV.U32 R16, RZ, RZ, R7 ;  /* 0x000000ffff107224 */ /* 0x000fe200078e0007 */
[----:B------:R-:W-:Y:S02]  /*1260*/  ISETP.GT.U32.AND P5, PT, R21, R14, PT ;  /* 0x0000000e1500720c */ /* 0x000fe40003fa4070 */
[----:B------:R-:W-:Y:S01]  /*1270*/  IABS R7, R12 ;  /* 0x0000000c00077213 */ /* 0x000fe20000000000 */
[----:B------:R-:W-:Y:S01]  /*1280*/  IMAD.MOV.U32 R17, RZ, RZ, R6 ;  /* 0x000000ffff117224 */ /* 0x000fe200078e0006 */
[----:B------:R-:W-:Y:S01]  /*1290*/  ISETP.GE.AND P6, PT, R11, RZ, PT ;  /* 0x000000ff0b00720c */ /* 0x000fe20003fc6270 */
[----:B------:R-:W-:Y:S01]  /*12a0*/  IMAD.MOV.U32 R11, RZ, RZ, R8 ;  /* 0x000000ffff0b7224 */ /* 0x000fe200078e0008 */
[----:B------:R-:W-:Y:S01]  /*12b0*/  IABS R6, R13 ;  /* 0x0000000d00067213 */ /* 0x000fe20000000000 */
[----:B------:R-:W-:-:S04]  /*12c0*/  IMAD.HI.U32 R8, R15, R19, RZ ;  /* 0x000000130f087227 */ /* 0x000fc800078e00ff */
[----:B------:R-:W-:Y:S01]  /*12d0*/  IMAD.HI.U32 R24, R15, R7, RZ ;  /* 0x000000070f187227 */ /* 0x000fe200078e00ff */
[----:B------:R-:W-:-:S03]  /*12e0*/  IABS R5, R18 ;  /* 0x0000001200057213 */ /* 0x000fc60000000000 */
[----:B------:R-:W-:Y:S01]  /*12f0*/  IMAD.HI.U32 R9, R15, R6, RZ ;  /* 0x000000060f097227 */ /* 0x000fe200078e00ff */
[----:B------:R-:W-:-:S03]  /*1300*/  ISETP.GE.AND P1, PT, R10, RZ, PT ;  /* 0x000000ff0a00720c */ /* 0x000fc60003f26270 */
[----:B------:R-:W-:Y:S02]  /*1310*/  IMAD.MOV R8, RZ, RZ, -R8 ;  /* 0x000000ffff087224 */ /* 0x000fe400078e0a08 */
[----:B------:R-:W-:Y:S02]  /*1320*/  IMAD.MOV R24, RZ, RZ, -R24 ;  /* 0x000000ffff187224 */ /* 0x000fe400078e0a18 */
[----:B------:R-:W-:Y:S02]  /*1330*/  IMAD.MOV.U32 R10, RZ, RZ, R0 ;  /* 0x000000ffff0a7224 */ /* 0x000fe400078e0000 */
[----:B------:R-:W-:Y:S02]  /*1340*/  @!P5 IMAD.IADD R14, R14, 0x1, -R21 ;  /* 0x000000010e0ed824 */ /* 0x000fe400078e0a15 */
[----:B------:R-:W-:Y:S02]  /*1350*/  IMAD.MOV R0, RZ, RZ, -R9 ;  /* 0x000000ffff007224 */ /* 0x000fe400078e0a09 */
[----:B------:R-:W-:-:S02]  /*1360*/  IMAD R19, R21, R8, R19 ;  /* 0x0000000815137224 */ /* 0x000fc400078e0213 */
[----:B------:R-:W-:Y:S02]  /*1370*/  IMAD R24, R21, R24, R7 ;  /* 0x0000001815187224 */ /* 0x000fe400078e0207 */
[----:B------:R-:W-:Y:S02]  /*1380*/  @!P0 IMAD.IADD R2, R2, 0x1, -R21 ;  /* 0x0000000102028824 */ /* 0x000fe400078e0a15 */
[----:B------:R-:W-:Y:S01]  /*1390*/  IMAD.HI.U32 R8, R15, R5, RZ ;  /* 0x000000050f087227 */ /* 0x000fe200078e00ff */
[----:B------:R-:W-:-:S03]  /*13a0*/  ISETP.GT.U32.AND P5, PT, R21, R14, PT ;  /* 0x0000000e1500720c */ /* 0x000fc60003fa4070 */
[----:B------:R-:W-:Y:S01]  /*13b0*/  @!P3 IMAD.MOV R4, RZ, RZ, -R4 ;  /* 0x000000ffff04b224 */ /* 0x000fe200078e0a04 */
[----:B------:R-:W-:Y:S01]  /*13c0*/  ISETP.GE.AND P3, PT, R12, RZ, PT ;  /* 0x000000ff0c00720c */ /* 0x000fe20003f66270 */
[C---:B------:R-:W-:Y:S01]  /*13d0*/  IMAD R12, R21.reuse, R0, R6 ;  /* 0x00000000150c7224 */ /* 0x040fe200078e0206 */
[C---:B------:R-:W-:Y:S01]  /*13e0*/  ISETP.GT.U32.AND P0, PT, R21.reuse, R24, PT ;  /* 0x000000181500720c */ /* 0x040fe20003f04070 */
[----:B------:R-:W-:Y:S01]  /*13f0*/  IMAD.MOV.U32 R7, RZ, RZ, R17 ;  /* 0x000000ffff077224 */ /* 0x000fe200078e0011 */
[----:B------:R-:W-:Y:S01]  /*1400*/  IABS R17, R20 ;  /* 0x0000001400117213 */ /* 0x000fe20000000000 */
[----:B------:R-:W-:Y:S02]  /*1410*/  IMAD.MOV.U32 R6, RZ, RZ, R2 ;  /* 0x000000ffff067224 */ /* 0x000fe400078e0002 */
[----:B------:R-:W-:Y:S02]  /*1420*/  IMAD.MOV R8, RZ, RZ, -R8 ;  /* 0x000000ffff087224 */ /* 0x000fe400078e0a08 */
[----:B------:R-:W-:Y:S01]  /*1430*/  @!P4 IMAD.MOV R6, RZ, RZ, -R6 ;  /* 0x000000ffff06c224 */ /* 0x000fe200078e0a06 */
[C---:B------:R-:W-:Y:S01]  /*1440*/  ISETP.GT.U32.AND P4, PT, R21.reuse, R12, PT ;  /* 0x0000000c1500720c */ /* 0x040fe20003f84070 */
[----:B------:R-:W-:-:S02]  /*1450*/  IMAD R0, R21, R8, R5 ;  /* 0x0000000815007224 */ /* 0x000fc400078e0205 */
[----:B------:R-:W-:Y:S01]  /*1460*/  @!P2 IMAD.MOV R10, RZ, RZ, -R10 ;  /* 0x000000ffff0aa224 */ /* 0x000fe200078e0a0a */
[----:B------:R-:W-:Y:S01]  /*1470*/  ISETP.GT.U32.AND P2, PT, R21, R19, PT ;  /* 0x000000131500720c */ /* 0x000fe20003f44070 */
[----:B------:R-:W-:-:S04]  /*1480*/  IMAD.HI.U32 R5, R15, R17, RZ ;  /* 0x000000110f057227 */ /* 0x000fc800078e00ff */
[----:B------:R-:W-:Y:S02]  /*1490*/  IMAD.MOV R5, RZ, RZ, -R5 ;  /* 0x000000ffff057224 */ /* 0x000fe400078e0a05 */
[--C-:B------:R-:W-:Y:S01]  /*14a0*/  @!P5 IMAD.IADD R14, R14, 0x1, -R21.reuse ;  /* 0x000000010e0ed824 */ /* 0x100fe200078e0a15 */
[C---:B------:R-:W-:Y:S01]  /*14b0*/  ISETP.GT.U32.AND P5, PT, R21.reuse, R0, PT ;  /* 0x000000001500720c */ /* 0x040fe20003fa4070 */
[----:B------:R-:W-:Y:S02]  /*14c0*/  @!P0 IMAD.IADD R24, R24, 0x1, -R21 ;  /* 0x0000000118188824 */ /* 0x000fe400078e0a15 */
[C---:B------:R-:W-:Y:S02]  /*14d0*/  IMAD R17, R21.reuse, R5, R17 ;  /* 0x0000000515117224 */ /* 0x040fe400078e0211 */
[--C-:B------:R-:W-:Y:S01]  /*14e0*/  @!P4 IMAD.IADD R12, R12, 0x1, -R21.reuse ;  /* 0x000000010c0cc824 */ /* 0x100fe200078e0a15 */
[----:B------:R-:W-:Y:S01]  /*14f0*/  ISETP.GT.U32.AND P0, PT, R21, R24, PT ;  /* 0x000000181500720c */ /* 0x000fe20003f04070 */
[----:B------:R-:W-:Y:S01]  /*1500*/  @!P2 IMAD.IADD R19, R19, 0x1, -R21 ;  /* 0x000000011313a824 */ /* 0x000fe200078e0a15 */
[----:B------:R-:W-:-:S04]  /*1510*/  ISETP.GT.U32.AND P4, PT, R21, R17, PT ;  /* 0x000000111500720c */ /* 0x000fc80003f84070 */
[C---:B------:R-:W-:Y:S01]  /*1520*/  ISETP.GT.U32.AND P2, PT, R21.reuse, R19, PT ;  /* 0x000000131500720c */ /* 0x040fe20003f44070 */
[----:B------:R-:W-:Y:S01]  /*1530*/  @!P5 IMAD.IADD R0, R0, 0x1, -R21 ;  /* 0x000000010000d824 */ /* 0x000fe200078e0a15 */
[----:B------:R-:W-:Y:S01]  /*1540*/  ISETP.GT.U32.AND P5, PT, R21, R12, PT ;  /* 0x0000000c1500720c */ /* 0x000fe20003fa4070 */
[----:B------:R-:W-:-:S03]  /*1550*/  @!P1 IMAD.MOV R14, RZ, RZ, -R14 ;  /* 0x000000ffff0e9224 */ /* 0x000fc600078e0a0e */
[----:B------:R-:W-:Y:S01]  /*1560*/  ISETP.GT.U32.AND P1, PT, R21, R0, PT ;  /* 0x000000001500720c */ /* 0x000fe20003f24070 */
[--C-:B------:R-:W-:Y:S02]  /*1570*/  @!P0 IMAD.IADD R24, R24, 0x1, -R21.reuse ;  /* 0x0000000118188824 */ /* 0x100fe400078e0a15 */
[--C-:B------:R-:W-:Y:S02]  /*1580*/  @!P4 IMAD.IADD R17, R17, 0x1, -R21.reuse ;  /* 0x000000011111c824 */ /* 0x100fe400078e0a15 */
[----:B------:R-:W-:Y:S02]  /*1590*/  @!P3 IMAD.MOV R24, RZ, RZ, -R24 ;  /* 0x000000ffff18b224 */ /* 0x000fe400078e0a18 */
[--C-:B------:R-:W-:Y:S01]  /*15a0*/  @!P2 IMAD.IADD R19, R19, 0x1, -R21.reuse ;  /* 0x000000011313a824 */ /* 0x100fe200078e0a15 */
[----:B------:R-:W-:Y:S01]  /*15b0*/  ISETP.GT.U32.AND P3, PT, R21, R17, PT ;  /* 0x000000111500720c */ /* 0x000fe20003f64070 */
[----:B------:R-:W-:Y:S01]  /*15c0*/  @!P5 IMAD.IADD R12, R12, 0x1, -R21 ;  /* 0x000000010c0cd824 */ /* 0x000fe200078e0a15 */
[----:B------:R-:W-:-:S02]  /*15d0*/  ISETP.GE.AND P2, PT, R13, RZ, PT ;  /* 0x000000ff0d00720c */ /* 0x000fc40003f46270 */
[----:B------:R-:W-:Y:S02]  /*15e0*/  ISETP.GE.AND P4, PT, R18, RZ, PT ;  /* 0x000000ff1200720c */ /* 0x000fe40003f86270 */
[----:B------:R-:W-:Y:S01]  /*15f0*/  ISETP.GE.AND P5, PT, R20, RZ, PT ;  /* 0x000000ff1400720c */ /* 0x000fe20003fa6270 */
[----:B------:R-:W-:Y:S01]  /*1600*/  @!P1 IMAD.IADD R0, R0, 0x1, -R21 ;  /* 0x0000000100009824 */ /* 0x000fe200078e0a15 */
[----:B------:R-:W-:Y:S01]  /*1610*/  STL [R1+0x8], R10 ;  /* 0x0000080a01007387 */ /* 0x000fe20000100800 */
[----:B------:R-:W-:Y:S02]  /*1620*/  @!P6 IMAD.MOV R19, RZ, RZ, -R19 ;  /* 0x000000ffff13e224 */ /* 0x000fe400078e0a13 */
[----:B------:R-:W-:Y:S01]  /*1630*/  IMAD.MOV.U32 R13, RZ, RZ, R0 ;  /* 0x000000ffff0d7224 */ /* 0x000fe200078e0000 */
[----:B------:R-:W-:Y:S01]  /*1640*/  STL [R1+0x4], R4 ;  /* 0x0000040401007387 */ /* 0x000fe20000100800 */
[----:B------:R-:W-:Y:S02]  /*1650*/  @!P3 IMAD.IADD R17, R17, 0x1, -R21 ;  /* 0x000000011111b824 */ /* 0x000fe400078e0a15 */
[----:B------:R-:W-:Y:S01]  /*1660*/  @!P2 IMAD.MOV R12, RZ, RZ, -R12 ;  /* 0x000000ffff0ca224 */ /* 0x000fe200078e0a0c */
[----:B------:R-:W-:Y:S01]  /*1670*/  STL [R1], R6 ;  /* 0x0000000601007387 */ /* 0x000fe20000100800 */
[----:B------:R-:W-:-:S02]  /*1680*/  @!P4 IMAD.MOV R13, RZ, RZ, -R13 ;  /* 0x000000ffff0dc224 */ /* 0x000fc400078e0a0d */
[----:B------:R-:W-:Y:S01]  /*1690*/  @!P5 IMAD.MOV R17, RZ, RZ, -R17 ;  /* 0x000000ffff11d224 */ /* 0x000fe200078e0a11 */
[----:B------:R-:W2:Y:S04]  /*16a0*/  LDL.LU R5, [R1+0x20] ;  /* 0x0000200001057983 */ /* 0x000ea80000300800 */
[----:B------:R-:W-:Y:S04]  /*16b0*/  STL [R1+0x968], R14 ;  /* 0x0009680e01007387 */ /* 0x000fe80000100800 */
[----:B------:R-:W-:Y:S04]  /*16c0*/  STL [R1+0x96c], R19 ;  /* 0x00096c1301007387 */ /* 0x000fe80000100800 */
[----:B------:R-:W-:Y:S04]  /*16d0*/  STL [R1+0x970], R24 ;  /* 0x0009701801007387 */ /* 0x000fe80000100800 */
[----:B------:R-:W-:Y:S04]  /*16e0*/  STL [R1+0x974], R12 ;  /* 0x0009740c01007387 */ /* 0x000fe80000100800 */
[----:B------:R-:W-:Y:S04]  /*16f0*/  STL [R1+0x97c], R13 ;  /* 0x00097c0d01007387 */ /* 0x000fe80000100800 */
[----:B------:R0:W-:Y:S04]  /*1700*/  STL [R1+0x980], R17 ;  /* 0x0009801101007387 */ /* 0x0001e80000100800 */
[----:B0-----:R-:W4:Y:S01]  /*1710*/  LDL.LU R17, [R1+0x6c] ;  /* 0x00006c0001117983 */ /* 0x001f220000300800 */
[----:B------:R-:W-:Y:S01]  /*1720*/  IABS R10, R23 ;  /* 0x00000017000a7213 */ /* 0x000fe20000000000 */
[----:B------:R-:W-:Y:S01]  /*1730*/  IMAD.MOV.U32 R9, RZ, RZ, R16 ;  /* 0x000000ffff097224 */ /* 0x000fe200078e0010 */
[----:B------:R-:W-:Y:S01]  /*1740*/  IABS R16, R22 ;  /* 0x0000001600107213 */ /* 0x000fe20000000000 */
[----:B------:R-:W-:Y:S01]  /*1750*/  IMAD.MOV.U32 R6, RZ, RZ, R7 ;  /* 0x000000ffff067224 */ /* 0x000fe200078e0007 */
[----:B------:R-:W5:Y:S01]  /*1760*/  LDL.LU R13, [R1+0x70] ;  /* 0x00007000010d7983 */ /* 0x000f620000300800 */
[----:B------:R-:W-:-:S04]  /*1770*/  IMAD.HI.U32 R2, R15, R10, RZ ;  /* 0x0000000a0f027227 */ /* 0x000fc800078e00ff */
[----:B------:R-:W-:Y:S01]  /*1780*/  IMAD.HI.U32 R4, R15, R16, RZ ;  /* 0x000000100f047227 */ /* 0x000fe200078e00ff */
[----:B------:R-:W-:Y:S01]  /*1790*/  IABS R6, R6 ;  /* 0x0000000600067213 */ /* 0x000fe20000000000 */
[----:B------:R-:W2:Y:S02]  /*17a0*/  LDL.LU R14, [R1+0x74] ;  /* 0x00007400010e7983 */ /* 0x000ea40000300800 */
[----:B------:R-:W-:Y:S02]  /*17b0*/  IMAD.MOV R2, RZ, RZ, -R2 ;  /* 0x000000ffff027224 */ /* 0x000fe400078e0a02 */
[----:B------:R-:W-:Y:S01]  /*17c0*/  IMAD.MOV R4, RZ, RZ, -R4 ;  /* 0x000000ffff047224 */ /* 0x000fe200078e0a04 */
[----:B------:R-:W2:Y:S01]  /*17d0*/  LDL.LU R12, [R1+0x78] ;  /* 0x00007800010c7983 */ /* 0x000ea20000300800 */
[C---:B------:R-:W-:Y:S01]  /*17e0*/  IMAD R10, R21.reuse, R2, R10 ;  /* 0x00000002150a7224 */ /* 0x040fe200078e020a */
[----:B------:R-:W-:Y:S01]  /*17f0*/  IABS R2, R25 ;  /* 0x0000001900027213 */ /* 0x000fe20000000000 */
[----:B------:R-:W-:Y:S01]  /*1800*/  IMAD R16, R21, R4, R16 ;  /* 0x0000000415107224 */ /* 0x000fe200078e0210 */
[----:B------:R-:W2:Y:S03]  /*1810*/  LDL.LU R24, [R1+0x7c] ;  /* 0x00007c0001187983 */ /* 0x000ea60000300800 */
[----:B------:R-:W-:Y:S01]  /*1820*/  IMAD.HI.U32 R4, R15, R2, RZ ;  /* 0x000000020f047227 */ /* 0x000fe200078e00ff */
[----:B------:R-:W-:Y:S01]  /*1830*/  ISETP.GT.U32.AND P0, PT, R21, R16, PT ;  /* 0x000000101500720c */ /* 0x000fe20003f04070 */
[----:B------:R-:W2:Y:S02]  /*1840*/  LDL.LU R19, [R1+0x80] ;  /* 0x0000800001137983 */ /* 0x000ea40000300800 */
[----:B------:R-:W-:-:S04]  /*1850*/  IMAD.MOV R4, RZ, RZ, -R4 ;  /* 0x000000ffff047224 */ /* 0x000fc800078e0a04 */
[----:B------:R-:W-:Y:S02]  /*1860*/  IMAD R4, R21, R4, R2 ;  /* 0x0000000415047224 */ /* 0x000fe400078e0202 */
[----:B------:R-:W-:-:S04]  /*1870*/  IMAD.HI.U32 R2, R15, R6, RZ ;  /* 0x000000060f027227 */ /* 0x000fc800078e00ff */
[----:B------:R-:W-:Y:S02]  /*1880*/  IMAD.MOV R2, RZ, RZ, -R2 ;  /* 0x000000ffff027224 */ /* 0x000fe400078e0a02 */
[----:B------:R-:W-:Y:S01]  /*1890*/  @!P0 IMAD.IADD R16, R16, 0x1, -R21 ;  /* 0x0000000110108824 */ /* 0x000fe200078e0a15 */
[----:B------:R-:W-:Y:S01]  /*18a0*/  ISETP.GE.AND P0, PT, R23, RZ, PT ;  /* 0x000000ff1700720c */ /* 0x000fe20003f06270 */
[----:B------:R-:W-:Y:S02]  /*18b0*/  IMAD.MOV.U32 R23, RZ, RZ, R3 ;  /* 0x000000ffff177224 */ /* 0x000fe400078e0003 */
[----:B------:R-:W2:Y:S01]  /*18c0*/  LDL R3, [R1+0x29c] ;  /* 0x00029c0001037983 */ /* 0x000ea20000100800 */
[C---:B------:R-:W-:Y:S01]  /*18d0*/  IMAD R6, R21.reuse, R2, R6 ;  /* 0x0000000215067224 */ /* 0x040fe200078e0206 */
[----:B----4-:R-:W-:Y:S02]  /*18e0*/  IABS R2, R17 ;  /* 0x0000001100027213 */ /* 0x010fe40000000000 */
[----:B------:R0:W-:Y:S04]  /*18f0*/  STL [R1+0x984], R17 ;  /* 0x0009841101007387 */ /* 0x0001e80000100800 */
[----:B0-----:R-:W4:Y:S04]  /*1900*/  LDL.LU R17, [R1+0x60] ;  /* 0x0000600001117983 */ /* 0x001f280000300800 */
[----:B----4-:R0:W-:Y:S04]  /*1910*/  STL [R1+0x988], R17 ;  /* 0x0009881101007387 */ /* 0x0101e80000100800 */
[----:B0-----:R-:W4:Y:S01]  /*1920*/  LDL.LU R17, [R1+0x2c] ;  /* 0x00002c0001117983 */ /* 0x001f220000300800 */
[----:B------:R-:W-:-:S13]  /*1930*/  ISETP.GT.U32.AND P6, PT, R21, R10, PT ;  /* 0x0000000a1500720c */ /* 0x000fda0003fc4070 */
[----:B------:R-:W-:-:S05]  /*1940*/  @!P6 IMAD.IADD R10, R10, 0x1, -R21 ;  /* 0x000000010a0ae824 */ /* 0x000fca00078e0a15 */
[----:B------:R-:W-:-:S13]  /*1950*/  ISETP.GT.U32.AND P2, PT, R21, R10, PT ;  /* 0x0000000a1500720c */ /* 0x000fda0003f44070 */
[----:B------:R-:W-:Y:S01]  /*1960*/  @!P2 IMAD.IADD R10, R10, 0x1, -R21 ;  /* 0x000000010a0aa824 */ /* 0x000fe200078e0a15 */
[----:B------:R-:W-:Y:S02]  /*1970*/  ISETP.GT.U32.AND P2, PT, R21, R4, PT ;  /* 0x000000041500720c */ /* 0x000fe40003f44070 */
[----:B------:R-:W-:-:S05]  /*1980*/  IABS R7, R26 ;  /* 0x0000001a00077213 */ /* 0x000fca0000000000 */
[----:B------:R-:W-:-:S06]  /*1990*/  IMAD.HI.U32 R18, R15, R7, RZ ;  /* 0x000000070f127227 */ /* 0x000fcc00078e00ff */
[----:B------:R-:W-:-:S05]  /*19a0*/  @!P2 IMAD.IADD R4, R4, 0x1, -R21 ;  /* 0x000000010404a824 */ /* 0x000fca00078e0a15 */
[C---:B------:R-:W-:Y:S01]  /*19b0*/  ISETP.GT.U32.AND P2, PT, R21.reuse, R4, PT ;  /* 0x000000041500720c */ /* 0x040fe20003f44070 */
[----:B------:R-:W-:Y:S02]  /*19c0*/  IMAD.MOV R18, RZ, RZ, -R18 ;  /* 0x000000ffff127224 */ /* 0x000fe400078e0a12 */
[----:B------:R-:W-:Y:S01]  /*19d0*/  IMAD.MOV.U32 R8, RZ, RZ, R11 ;  /* 0x000000ffff087224 */ /* 0x000fe200078e000b */
[----:B---3--:R-:W-:Y:S01]  /*19e0*/  IABS R11, R29 ;  /* 0x0000001d000b7213 */ /* 0x008fe20000000000 */
[----:B------:R-:W-:Y:S02]  /*19f0*/  IMAD R7, R21, R18, R7 ;  /* 0x0000001215077224 */ /* 0x000fe400078e0207 */
[----:B------:R-:W-:Y:S01]  /*1a00*/  IMAD.MOV.U32 R20, RZ, RZ, R8 ;  /* 0x000000ffff147224 */ /* 0x000fe200078e0008 */
[----:B------:R-:W-:Y:S01]  /*1a10*/  IABS R8, R9 ;  /* 0x0000000900087213 */ /* 0x000fe20000000000 */
[----:B------:R-:W-:-:S04]  /*1a20*/  IMAD.HI.U32 R9, R15, R11, RZ ;  /* 0x0000000b0f097227 */ /* 0x000fc800078e00ff */
[----:B------:R-:W-:Y:S01]  /*1a30*/  @!P2 IMAD.IADD R4, R4, 0x1, -R21 ;  /* 0x000000010404a824 */ /* 0x000fe200078e0a15 */
[C---:B------:R-:W-:Y:S01]  /*1a40*/  ISETP.GT.U32.AND P2, PT, R21.reuse, R7, PT ;  /* 0x000000071500720c */ /* 0x040fe20003f44070 */
[----:B------:R-:W-:Y:S01]  /*1a50*/  IMAD.MOV R9, RZ, RZ, -R9 ;  /* 0x000000ffff097224 */ /* 0x000fe200078e0a09 */
[----:B------:R-:W-:-:S03]  /*1a60*/  ISETP.GT.U32.AND P6, PT, R21, R16, PT ;  /* 0x000000101500720c */ /* 0x000fc60003fc4070 */
[----:B------:R-:W-:Y:S01]  /*1a70*/  IMAD R11, R21, R9, R11 ;  /* 0x00000009150b7224 */ /* 0x000fe200078e020b */
[----:B------:R-:W-:Y:S02]  /*1a80*/  ISETP.GE.AND P1, PT, R22, RZ, PT ;  /* 0x000000ff1600720c */ /* 0x000fe40003f26270 */
[----:B--2---:R-:W-:-:S05]  /*1a90*/  IABS R22, R5 ;  /* 0x0000000500167213 */ /* 0x004fca0000000000 */
[--C-:B------:R-:W-:Y:S01]  /*1aa0*/  @!P2 IMAD.IADD R7, R7, 0x1, -R21.reuse ;  /* 0x000000010707a824 */ /* 0x100fe200078e0a15 */
[----:B----4-:R0:W-:Y:S04]  /*1ab0*/  STL [R1+0x98c], R17 ;  /* 0x00098c1101007387 */ /* 0x0101e80000100800 */
[----:B0-----:R-:W2:Y:S01]  /*1ac0*/  LDL.LU R17, [R1+0x28] ;  /* 0x0000280001117983 */ /* 0x001ea20000300800 */
[----:B------:R-:W-:Y:S01]  /*1ad0*/  ISETP.GT.U32.AND P2, PT, R21, R11, PT ;  /* 0x0000000b1500720c */ /* 0x000fe20003f44070 */
[----:B------:R-:W-:Y:S01]  /*1ae0*/  @!P6 IMAD.IADD R16, R16, 0x1, -R21 ;  /* 0x000000011010e824 */ /* 0x000fe200078e0a15 */
[----:B------:R-:W-:Y:S01]  /*1af0*/  ISETP.GE.AND P6, PT, R5, RZ, PT ;  /* 0x000000ff0500720c */ /* 0x000fe20003fc6270 */
[----:B------:R-:W-:Y:S01]  /*1b00*/  IMAD.HI.U32 R5, R15, R22, RZ ;  /* 0x000000160f057227 */ /* 0x000fe200078e00ff */
[----:B------:R-:W-:-:S02]  /*1b10*/  ISETP.GE.AND P4, PT, R26, RZ, PT ;  /* 0x000000ff1a00720c */ /* 0x000fc40003f86270 */
[----:B------:R-:W-:Y:S01]  /*1b20*/  IABS R26, R23 ;  /* 0x00000017001a7213 */ /* 0x000fe20000000000 */
[----:B------:R-:W-:Y:S01]  /*1b30*/  IMAD.MOV R5, RZ, RZ, -R5 ;  /* 0x000000ffff057224 */ /* 0x000fe200078e0a05 */
[----:B------:R-:W-:-:S05]  /*1b40*/  ISETP.GE.AND P3, PT, R25, RZ, PT ;  /* 0x000000ff1900720c */ /* 0x000fca0003f66270 */
[----:B------:R-:W-:Y:S01]  /*1b50*/  @!P2 IMAD.IADD R11, R11, 0x1, -R21 ;  /* 0x000000010b0ba824 */ /* 0x000fe200078e0a15 */
[----:B------:R-:W-:Y:S01]  /*1b60*/  IABS R23, R20 ;  /* 0x0000001400177213 */ /* 0x000fe20000000000 */
[----:B------:R-:W-:Y:S01]  /*1b70*/  IMAD R22, R21, R5, R22 ;  /* 0x0000000515167224 */ /* 0x000fe200078e0216 */
[----:B------:R-:W-:Y:S01]  /*1b80*/  IABS R25, R27 ;  /* 0x0000001b00197213 */ /* 0x000fe20000000000 */
[----:B------:R-:W-:Y:S01]  /*1b90*/  IMAD.HI.U32 R27, R15, R26, RZ ;  /* 0x0000001a0f1b7227 */ /* 0x000fe200078e00ff */
[----:B------:R-:W-:-:S03]  /*1ba0*/  ISETP.GT.U32.AND P2, PT, R21, R11, PT ;  /* 0x0000000b1500720c */ /* 0x000fc60003f44070 */
[----:B------:R-:W-:Y:S01]  /*1bb0*/  @!P0 IMAD.MOV R10, RZ, RZ, -R10 ;  /* 0x000000ffff0a8224 */ /* 0x000fe200078e0a0a */
[----:B------:R-:W-:Y:S01]  /*1bc0*/  ISETP.GT.U32.AND P0, PT, R21, R22, PT ;  /* 0x000000161500720c */ /* 0x000fe20003f04070 */
[----:B------:R-:W-:-:S04]  /*1bd0*/  IMAD.HI.U32 R20, R15, R23, RZ ;  /* 0x000000170f147227 */ /* 0x000fc800078e00ff */
[----:B------:R-:W-:Y:S02]  /*1be0*/  IMAD.MOV R27, RZ, RZ, -R27 ;  /* 0x000000ffff1b7224 */ /* 0x000fe400078e0a1b */
[----:B------:R-:W-:Y:S02]  /*1bf0*/  IMAD.MOV R20, RZ, RZ, -R20 ;  /* 0x000000ffff147224 */ /* 0x000fe400078e0a14 */
[C---:B------:R-:W-:Y:S02]  /*1c00*/  IMAD R26, R21.reuse, R27, R26 ;  /* 0x0000001b151a7224 */ /* 0x040fe400078e021a */
[----:B------:R-:W-:Y:S02]  /*1c10*/  IMAD R23, R21, R20, R23 ;  /* 0x0000001415177224 */ /* 0x000fe400078e0217 */
[--C-:B------:R-:W-:Y:S01]  /*1c20*/  @!P2 IMAD.IADD R11, R11, 0x1, -R21.reuse ;  /* 0x000000010b0ba824 */ /* 0x100fe200078e0a15 */
[C---:B------:R-:W-:Y:S01]  /*1c30*/  ISETP.GT.U32.AND P2, PT, R21.reuse, R26, PT ;  /* 0x0000001a1500720c */ /* 0x040fe20003f44070 */
[----:B------:R-:W-:Y:S01]  /*1c40*/  @!P0 IMAD.IADD R22, R22, 0x1, -R21 ;  /* 0x0000000116168824 */ /* 0x000fe200078e0a15 */
[----:B------:R-:W-:Y:S01]  /*1c50*/  ISETP.GT.U32.AND P0, PT, R21, R23, PT ;  /* 0x000000171500720c */ /* 0x000fe20003f04070 */
[----:B------:R-:W-:-:S04]  /*1c60*/  IMAD.HI.U32 R0, R15, R8, RZ ;  /* 0x000000080f007227 */ /* 0x000fc800078e00ff */
[----:B------:R-:W-:-:S04]  /*1c70*/  IMAD.MOV R0, RZ, RZ, -R0 ;  /* 0x000000ffff007224 */ /* 0x000fc800078e0a00 */
[----:B------:R-:W-:Y:S01]  /*1c80*/  IMAD R8, R21, R0, R8 ;  /* 0x0000000015087224 */ /* 0x000fe200078e0208 */
[----:B------:R-:W-:Y:S01]  /*1c90*/  IABS R0, R28 ;  /* 0x0000001c00007213 */ /* 0x000fe20000000000 */
[--C-:B------:R-:W-:Y:S01]  /*1ca0*/  @!P2 IMAD.IADD R26, R26, 0x1, -R21.reuse ;  /* 0x000000011a1aa824 */ /* 0x100fe200078e0a15 */
[----:B-----5:R-:W-:Y:S01]  /*1cb0*/  IABS R28, R13 ;  /* 0x0000000d001c7213 */ /* 0x020fe20000000000 */
[----:B------:R-:W-:-:S03]  /*1cc0*/  @!P0 IMAD.IADD R23, R23, 0x1, -R21 ;  /* 0x0000000117178824 */ /* 0x000fc600078e0a15 */
[----:B------:R-:W-:Y:S01]  /*1cd0*/  ISETP.GT.U32.AND P0, PT, R21, R26, PT ;  /* 0x0000001a1500720c */ /* 0x000fe20003f04070 */
[----:B------:R-:W-:-:S04]  /*1ce0*/  IMAD.HI.U32 R20, R15, R28, RZ ;  /* 0x0000001c0f147227 */ /* 0x000fc800078e00ff */
[----:B------:R-:W-:-:S04]  /*1cf0*/  IMAD.HI.U32 R18, R15, R25, RZ ;  /* 0x000000190f127227 */ /* 0x000fc800078e00ff */
[----:B------:R-:W-:Y:S02]  /*1d00*/  IMAD.MOV R20, RZ, RZ, -R20 ;  /* 0x000000ffff147224 */ /* 0x000fe400078e0a14 */
[----:B------:R-:W-:Y:S02]  /*1d10*/  IMAD.MOV R18, RZ, RZ, -R18 ;  /* 0x000000ffff127224 */ /* 0x000fe400078e0a12 */
[C---:B------:R-:W-:Y:S02]  /*1d20*/  IMAD R28, R21.reuse, R20, R28 ;  /* 0x00000014151c7224 */ /* 0x040fe400078e021c */
[C---:B------:R-:W-:Y:S01]  /*1d30*/  IMAD R25, R21.reuse, R18, R25 ;  /* 0x0000001215197224 */ /* 0x040fe200078e0219 */
[----:B------:R-:W-:Y:S01]  /*1d40*/  IABS R18, R12 ;  /* 0x0000000c00127213 */ /* 0x000fe20000000000 */
[----:B------:R-:W-:Y:S01]  /*1d50*/  @!P0 IMAD.IADD R26, R26, 0x1, -R21 ;  /* 0x000000011a1a8824 */ /* 0x000fe200078e0a15 */
[----:B------:R-:W-:-:S03]  /*1d60*/  ISETP.GT.U32.AND P0, PT, R21, R28, PT ;  /* 0x0000001c1500720c */ /* 0x000fc60003f04070 */
[----:B------:R-:W-:-:S04]  /*1d70*/  IMAD.HI.U32 R20, R15, R18, RZ ;  /* 0x000000120f147227 */ /* 0x000fc800078e00ff */
[----:B------:R-:W-:-:S04]  /*1d80*/  IMAD.MOV R20, RZ, RZ, -R20 ;  /* 0x000000ffff147224 */ /* 0x000fc800078e0a14 */
[----:B------:R-:W-:Y:S02]  /*1d90*/  IMAD R18, R21, R20, R18 ;  /* 0x0000001415127224 */ /* 0x000fe400078e0212 */
[----:B------:R-:W-:Y:S01]  /*1da0*/  @!P0 IMAD.IADD R28, R28, 0x1, -R21 ;  /* 0x000000011c1c8824 */ /* 0x000fe200078e0a15 */
[----:B------:R-:W3:Y:S01]  /*1db0*/  LDL.LU R20, [R1+0x24] ;  /* 0x0000240001147983 */ /* 0x000ee20000300800 */
[----:B--2---:R-:W-:-:S03]  /*1dc0*/  ISETP.GE.AND P0, PT, R17, RZ, PT ;  /* 0x000000ff1100720c */ /* 0x004fc60003f06270 */
[----:B------:R-:W2:Y:S01]  /*1dd0*/  LDL.LU R17, [R1+0x98c] ;  /* 0x00098c0001117983 */ /* 0x000ea20000300800 */
[----:B------:R-:W-:Y:S01]  /*1de0*/  @!P1 IMAD.MOV R16, RZ, RZ, -R16 ;  /* 0x000000ffff109224 */ /* 0x000fe200078e0a10 */
[----:B------:R-:W-:Y:S01]  /*1df0*/  ISETP.GT.U32.AND P1, PT, R21, R7, PT ;  /* 0x000000071500720c */ /* 0x000fe20003f24070 */
[----:B------:R-:W-:Y:S01]  /*1e00*/  IMAD.HI.U32 R5, R15, R2, RZ ;  /* 0x000000020f057227 */ /* 0x000fe200078e00ff */
[----:B------:R-:W-:-:S03]  /*1e10*/  IABS R27, R14 ;  /* 0x0000000e001b7213 */ /* 0x000fc60000000000 */
[----:B------:R-:W-:-:S08]  /*1e20*/  IMAD.MOV R5, RZ, RZ, -R5 ;  /* 0x000000ffff057224 */ /* 0x000fd000078e0a05 */
[----:B------:R-:W-:Y:S02]  /*1e30*/  @!P1 IMAD.IADD R7, R7, 0x1, -R21 ;  /* 0x0000000107079824 */ /* 0x000fe400078e0a15 */
[C---:B------:R-:W-:Y:S02]  /*1e40*/  IMAD R2, R21.reuse, R5, R2 ;  /* 0x0000000515027224 */ /* 0x040fe400078e0202 */
[----:B------:R-:W-:Y:S01]  /*1e50*/  @!P4 IMAD.MOV R7, RZ, RZ, -R7 ;  /* 0x000000ffff07c224 */ /* 0x000fe200078e0a07 */
[----:B------:R-:W-:Y:S01]  /*1e60*/  ISETP.GT.U32.AND P4, PT, R21, R23, PT ;  /* 0x000000171500720c */ /* 0x000fe20003f84070 */
[----:B------:R-:W-:-:S04]  /*1e70*/  IMAD.HI.U32 R5, R15, R27, RZ ;  /* 0x0000001b0f057227 */ /* 0x000fc800078e00ff */
[----:B------:R-:W-:-:S04]  /*1e80*/  IMAD.MOV R5, RZ, RZ, -R5 ;  /* 0x000000ffff057224 */ /* 0x000fc800078e0a05 */
[----:B------:R-:W-:-:S04]  /*1e90*/  IMAD R27, R21, R5, R27 ;  /* 0x00000005151b7224 */ /* 0x000fc800078e021b */
[----:B------:R-:W-:Y:S01]  /*1ea0*/  @!P4 IMAD.IADD R23, R23, 0x1, -R21 ;  /* 0x000000011717c824 */ /* 0x000fe200078e0a15 */
[----:B------:R-:W-:-:S13]  /*1eb0*/  ISETP.GT.U32.AND P4, PT, R21, R27, PT ;  /* 0x0000001b1500720c */ /* 0x000fda0003f84070 */
[----:B------:R-:W-:Y:S02]  /*1ec0*/  @!P4 IMAD.IADD R27, R27, 0x1, -R21 ;  /* 0x000000011b1bc824 */ /* 0x000fe400078e0a15 */
[----:B------:R-:W-:Y:S01]  /*1ed0*/  @!P3 IMAD.MOV R4, RZ, RZ, -R4 ;  /* 0x000000ffff04b224 */ /* 0x000fe200078e0a04 */
[----:B------:R-:W-:Y:S02]  /*1ee0*/  ISETP.GT.U32.AND P3, PT, R21, R6, PT ;  /* 0x000000061500720c */ /* 0x000fe40003f64070 */
[----:B--2---:R-:W-:Y:S02]  /*1ef0*/  ISETP.GE.AND P4, PT, R17, RZ, PT ;  /* 0x000000ff1100720c */ /* 0x004fe40003f86270 */
[----:B------:R-:W2:Y:S01]  /*1f00*/  LDL.LU R17, [R1+0x988] ;  /* 0x0009880001117983 */ /* 0x000ea20000300800 */
[----:B------:R-:W-:-:S08]  /*1f10*/  ISETP.GT.U32.AND P1, PT, R21, R8, PT ;  /* 0x000000081500720c */ /* 0x000fd00003f24070 */
[----:B------:R-:W-:Y:S01]  /*1f20*/  @!P3 IMAD.IADD R6, R6, 0x1, -R21 ;  /* 0x000000010606b824 */ /* 0x000fe200078e0a15 */
[----:B------:R-:W-:Y:S01]  /*1f30*/  ISETP.GT.U32.AND P3, PT, R21, R22, PT ;  /* 0x000000161500720c */ /* 0x000fe20003f64070 */
[----:B------:R-:W-:-:S04]  /*1f40*/  IMAD.HI.U32 R9, R15, R0, RZ ;  /* 0x000000000f097227 */ /* 0x000fc800078e00ff */
[----:B------:R-:W-:Y:S02]  /*1f50*/  IMAD.MOV R9, RZ, RZ, -R9 ;  /* 0x000000ffff097224 */ /* 0x000fe400078e0a09 */
[----:B------:R-:W-:Y:S01]  /*1f60*/  @!P1 IMAD.IADD R8, R8, 0x1, -R21 ;  /* 0x0000000108089824 */ /* 0x000fe200078e0a15 */
[----:B------:R-:W-:-:S05]  /*1f70*/  ISETP.GT.U32.AND P1, PT, R21, R6, PT ;  /* 0x000000061500720c */ /* 0x000fca0003f24070 */
[----:B------:R-:W-:Y:S01]  /*1f80*/  @!P3 IMAD.IADD R22, R22, 0x1, -R21 ;  /* 0x000000011616b824 */ /* 0x000fe200078e0a15 */
[C---:B------:R-:W-:Y:S01]  /*1f90*/  ISETP.GT.U32.AND P3, PT, R21.reuse, R25, PT ;  /* 0x000000191500720c */ /* 0x040fe20003f64070 */
[----:B------:R-:W-:Y:S01]  /*1fa0*/  IMAD R0, R21, R9, R0 ;  /* 0x0000000915007224 */ /* 0x000fe200078e0200 */
[----:B------:R-:W-:-:S05]  /*1fb0*/  IABS R9, R24 ;  /* 0x0000001800097213 */ /* 0x000fca0000000000 */
[----:B------:R-:W-:Y:S01]  /*1fc0*/  @!P1 IMAD.IADD R6, R6, 0x1, -R21 ;  /* 0x0000000106069824 */ /* 0x000fe200078e0a15 */
[----:B------:R-:W-:-:S05]  /*1fd0*/  ISETP.GT.U32.AND P1, PT, R21, R0, PT ;  /* 0x000000001500720c */ /* 0x000fca0003f24070 */
[----:B------:R-:W-:Y:S01]  /*1fe0*/  @!P3 IMAD.IADD R25, R25, 0x1, -R21 ;  /* 0x000000011919b824 */ /* 0x000fe200078e0a15 */
[----:B------:R-:W-:Y:S01]  /*1ff0*/  ISETP.GT.U32.AND P3, PT, R21, R18, PT ;  /* 0x000000121500720c */ /* 0x000fe20003f64070 */
[----:B------:R-:W-:Y:S01]  /*2000*/  IMAD.HI.U32 R5, R15, R9, RZ ;  /* 0x000000090f057227 */ /* 0x000fe200078e00ff */
[----:B------:R-:W-:Y:S02]  /*2010*/  ISETP.GE.AND P5, PT, R29, RZ, PT ;  /* 0x000000ff1d00720c */ /* 0x000fe40003fa6270 */
[----:B------:R-:W-:Y:S01]  /*2020*/  IABS R29, R19 ;  /* 0x00000013001d7213 */ /* 0x000fe20000000000 */
[----:B------:R-:W-:Y:S02]  /*2030*/  IMAD.MOV R5, RZ, RZ, -R5 ;  /* 0x000000ffff057224 */ /* 0x000fe400078e0a05 */
[----:B------:R-:W-:Y:S01]  /*2040*/  @!P1 IMAD.IADD R0, R0, 0x1, -R21 ;  /* 0x0000000100009824 */ /* 0x000fe200078e0a15 */
[----:B---3--:R-:W-:Y:S01]  /*2050*/  ISETP.GE.AND P1, PT, R20, RZ, PT ;  /* 0x000000ff1400720c */ /* 0x008fe20003f26270 */
[----:B------:R-:W-:-:S04]  /*2060*/  IMAD.HI.U32 R20, R15, R29, RZ ;  /* 0x0000001d0f147227 */ /* 0x000fc800078e00ff */
[----:B------:R-:W-:Y:S01]  /*2070*/  IMAD R9, R21, R5, R9 ;  /* 0x0000000515097224 */ /* 0x000fe200078e0209 */
[----:B------:R-:W-:Y:S01]  /*2080*/  IABS R5, R3 ;  /* 0x0000000300057213 */ /* 0x000fe20000000000 */
[----:B------:R-:W-:Y:S02]  /*2090*/  IMAD.MOV R20, RZ, RZ, -R20 ;  /* 0x000000ffff147224 */ /* 0x000fe400078e0a14 */
[----:B------:R-:W-:Y:S02]  /*20a0*/  @!P3 IMAD.IADD R18, R18, 0x1, -R21 ;  /* 0x000000011212b824 */ /* 0x000fe400078e0a15 */
[----:B------:R-:W-:-:S04]  /*20b0*/  IMAD.HI.U32 R15, R15, R5, RZ ;  /* 0x000000050f0f7227 */ /* 0x000fc800078e00ff */
[----:B------:R-:W-:Y:S02]  /*20c0*/  IMAD R20, R21, R20, R29 ;  /* 0x0000001415147224 */ /* 0x000fe400078e021d */
[----:B------:R-:W-:-:S04]  /*20d0*/  IMAD.MOV R15, RZ, RZ, -R15 ;  /* 0x000000ffff0f7224 */ /* 0x000fc800078e0a0f */
[C---:B------:R-:W-:Y:S01]  /*20e0*/  IMAD R5, R21.reuse, R15, R5 ;  /* 0x0000000f15057224 */ /* 0x040fe200078e0205 */
[----:B------:R-:W-:Y:S02]  /*20f0*/  ISETP.GT.U32.AND P2, PT, R21, R8, PT ;  /* 0x000000081500720c */ /* 0x000fe40003f44070 */
[----:B--2---:R-:W-:Y:S02]  /*2100*/  ISETP.GE.AND P3, PT, R17, RZ, PT ;  /* 0x000000ff1100720c */ /* 0x004fe40003f66270 */
[----:B------:R-:W2:Y:S04]  /*2110*/  LDL.LU R17, [R1+0x984] ;  /* 0x0009840001117983 */ /* 0x000ea80000300800 */
[----:B------:R-:W3:Y:S04]  /*2120*/  LDL.LU R29, [R1+0x68] ;  /* 0x00006800011d7983 */ /* 0x000ee80000300800 */
[----:B------:R-:W4:Y:S01]  /*2130*/  LDL.LU R15, [R1+0x64] ;  /* 0x00006400010f7983 */ /* 0x000f220000300800 */
[----:B------:R-:W-:Y:S01]  /*2140*/  @!P2 IMAD.IADD R8, R8, 0x1, -R21 ;  /* 0x000000010808a824 */ /* 0x000fe200078e0a15 */
[----:B------:R-:W-:-:S13]  /*2150*/  ISETP.GT.U32.AND P2, PT, R21, R2, PT ;  /* 0x000000021500720c */ /* 0x000fda0003f44070 */
[----:B------:R-:W-:Y:S01]  /*2160*/  @!P2 IMAD.IADD R2, R2, 0x1, -R21 ;  /* 0x000000010202a824 */ /* 0x000fe200078e0a15 */
[----:B------:R-:W-:Y:S01]  /*2170*/  ISETP.GT.U32.AND P2, PT, R21, R9, PT ;  /* 0x000000091500720c */ /* 0x000fe20003f44070 */
[----:B------:R-:W-:-:S12]  /*2180*/  @!P6 IMAD.MOV R22, RZ, RZ, -R22 ;  /* 0x000000ffff16e224 */ /* 0x000fd800078e0a16 */
[----:B------:R-:W-:-:S05]  /*2190*/  @!P2 IMAD.IADD R9, R9, 0x1, -R21 ;  /* 0x000000010909a824 */ /* 0x000fca00078e0a15 */
[C---:B------:R-:W-:Y:S02]  /*21a0*/  ISETP.GT.U32.AND P6, PT, R21.reuse, R9, PT ;  /* 0x000000091500720c */ /* 0x040fe40003fc4070 */
[C---:B------:R-:W-:Y:S01]  /*21b0*/  ISETP.GT.U32.AND P2, PT, R21.reuse, R25, PT ;  /* 0x000000191500720c */ /* 0x040fe20003f44070 */
[----:B------:R-:W-:Y:S01]  /*21c0*/  @!P0 IMAD.MOV R8, RZ, RZ, -R8 ;  /* 0x000000ffff088224 */ /* 0x000fe200078e0a08 */
[----:B------:R-:W-:-:S09]  /*21d0*/  ISETP.GT.U32.AND P0, PT, R21, R28, PT ;  /* 0x0000001c1500720c */ /* 0x000fd20003f04070 */
[----:B------:R-:W-:Y:S01]  /*21e0*/  @!P6 IMAD.IADD R9, R9, 0x1, -R21 ;  /* 0x000000010909e824 */ /* 0x000fe200078e0a15 */
[----:B------:R-:W-:Y:S02]  /*21f0*/  ISETP.GE.AND P6, PT, R14, RZ, PT ;  /* 0x000000ff0e00720c */ /* 0x000fe40003fc6270 */
[----:B------:R-:W0:Y:S01]  /*2200*/  S2R R14, SR_TID.X ;  /* 0x00000000000e7919 */ /* 0x000e220000002100 */
[----:B------:R-:W-:Y:S01]  /*2210*/  @!P1 IMAD.MOV R6, RZ, RZ, -R6 ;  /* 0x000000ffff069224 */ /* 0x000fe200078e0a06 */
[C---:B------:R-:W-:Y:S01]  /*2220*/  ISETP.GT.U32.AND P1, PT, R21.reuse, R2, PT ;  /* 0x000000021500720c */ /* 0x040fe20003f24070 */
[----:B------:R-:W-:Y:S01]  /*2230*/  @!P5 IMAD.MOV R11, RZ, RZ, -R11 ;  /* 0x000000ffff0bd224 */ /* 0x000fe200078e0a0b */
[----:B------:R-:W-:Y:S01]  /*2240*/  ISETP.GT.U32.AND P5, PT, R21, R0, PT ;  /* 0x000000001500720c */ /* 0x000fe20003fa4070 */
[--C-:B------:R-:W-:Y:S01]  /*2250*/  @!P2 IMAD.IADD R25, R25, 0x1, -R21.reuse ;  /* 0x000000011919a824 */ /* 0x100fe200078e0a15 */
[----:B------:R-:W-:Y:S01]  /*2260*/  ISETP.GT.U32.AND P2, PT, R21, R20, PT ;  /* 0x000000141500720c */ /* 0x000fe20003f44070 */
[----:B------:R-:W-:-:S02]  /*2270*/  @!P0 IMAD.IADD R28, R28, 0x1, -R21 ;  /* 0x000000011c1c8824 */ /* 0x000fc400078e0a15 */
[----:B------:R-:W-:Y:S01]  /*2280*/  @!P4 IMAD.MOV R26, RZ, RZ, -R26 ;  /* 0x000000ffff1ac224 */ /* 0x000fe200078e0a1a */
[----:B------:R-:W-:-:S05]  /*2290*/  ISETP.GT.U32.AND P4, PT, R21, R27, PT ;  /* 0x0000001b1500720c */ /* 0x000fca0003f84070 */
[--C-:B------:R-:W-:Y:S01]  /*22a0*/  @!P1 IMAD.IADD R2, R2, 0x1, -R21.reuse ;  /* 0x0000000102029824 */ /* 0x100fe200078e0a15 */
[C---:B------:R-:W-:Y:S01]  /*22b0*/  ISETP.GT.U32.AND P1, PT, R21.reuse, R5, PT ;  /* 0x000000051500720c */ /* 0x040fe20003f24070 */
[--C-:B------:R-:W-:Y:S02]  /*22c0*/  @!P5 IMAD.IADD R0, R0, 0x1, -R21.reuse ;  /* 0x000000010000d824 */ /* 0x100fe400078e0a15 */
[----:B------:R-:W-:Y:S01]  /*22d0*/  @!P2 IMAD.IADD R20, R20, 0x1, -R21 ;  /* 0x000000011414a824 */ /* 0x000fe200078e0a15 */
[----:B------:R-:W-:Y:S01]  /*22e0*/  ISETP.GE.AND P2, PT, R12, RZ, PT ;  /* 0x000000ff0c00720c */ /* 0x000fe20003f46270 */
[----:B------:R-:W-:Y:S01]  /*22f0*/  @!P3 IMAD.MOV R23, RZ, RZ, -R23 ;  /* 0x000000ffff17b224 */ /* 0x000fe200078e0a17 */
[----:B------:R-:W-:Y:S01]  /*2300*/  ISETP.GT.U32.AND P3, PT, R21, R18, PT ;  /* 0x000000121500720c */ /* 0x000fe20003f64070 */
[----:B------:R-:W-:-:S06]  /*2310*/  @!P4 IMAD.IADD R27, R27, 0x1, -R21 ;  /* 0x000000011b1bc824 */ /* 0x000fcc00078e0a15 */
[----:B------:R-:W-:Y:S01]  /*2320*/  @!P1 IMAD.IADD R5, R5, 0x1, -R21 ;  /* 0x0000000105059824 */ /* 0x000fe200078e0a15 */
[----:B0-----:R-:W-:Y:S02]  /*2330*/  SHF.R.U32.HI R12, RZ, 0x2, R14 ;  /* 0x00000002ff0c7819 */ /* 0x001fe4000001160e */
[----:B------:R-:W-:-:S03]  /*2340*/  ISETP.GT.U32.AND P1, PT, R21, R20, PT ;  /* 0x000000141500720c */ /* 0x000fc60003f24070 */
[----:B------:R-:W-:Y:S01]  /*2350*/  @!P3 IMAD.IADD R18, R18, 0x1, -R21 ;  /* 0x000000011212b824 */ /* 0x000fe200078e0a15 */
[----:B------:R-:W-:-:S09]  /*2360*/  ISETP.GE.AND P3, PT, R13, RZ, PT ;  /* 0x000000ff0d00720c */ /* 0x000fd20003f66270 */
[----:B------:R-:W-:Y:S01]  /*2370*/  @!P1 IMAD.IADD R20, R20, 0x1, -R21 ;  /* 0x0000000114149824 */ /* 0x000fe200078e0a15 */
[----:B------:R-:W-:Y:S02]  /*2380*/  ISETP.GE.AND P1, PT, R19, RZ, PT ;  /* 0x000000ff1300720c */ /* 0x000fe40003f26270 */
[----:B---3--:R-:W-:Y:S02]  /*2390*/  ISETP.GE.AND P0, PT, R29, RZ, PT ;  /* 0x000000ff1d00720c */ /* 0x008fe40003f06270 */
[----:B----4-:R-:W-:Y:S01]  /*23a0*/  ISETP.GE.AND P5, PT, R15, RZ, PT ;  /* 0x000000ff0f00720c */ /* 0x010fe20003fa6270 */
[----:B------:R-:W-:Y:S01]  /*23b0*/  IMAD.MOV.U32 R15, RZ, RZ, R0 ;  /* 0x000000ffff0f7224 */ /* 0x000fe200078e0000 */
[----:B------:R-:W-:Y:S02]  /*23c0*/  SHF.R.U32.HI R29, RZ, 0x1, R14 ;  /* 0x00000001ff1d7819 */ /* 0x000fe4000001160e */
[----:B------:R-:W-:-:S07]  /*23d0*/  SGXT.U32 R0, R12, 0x3 ;  /* 0x000000030c00781a */ /* 0x000fce0000000000 */
[----:B------:R-:W-:Y:S01]  /*23e0*/  @!P0 IMAD.MOV R15, RZ, RZ, -R15 ;  /* 0x000000ffff0f8224 */ /* 0x000fe200078e0a0f */
[----:B------:R-:W-:Y:S02]  /*23f0*/  ISETP.GE.AND P0, PT, R24, RZ, PT ;  /* 0x000000ff1800720c */ /* 0x000fe40003f06270 */
[C---:B------:R-:W-:Y:S02]  /*2400*/  LOP3.LUT R24, R14.reuse, 0x7, RZ, 0xc0, !PT ;  /* 0x000000070e187812 */ /* 0x040fe400078ec0ff */
[C---:B------:R-:W-:Y:S01]  /*2410*/  LOP3.LUT R12, R14.reuse, 0x3, RZ, 0xc0, !PT ;  /* 0x000000030e0c7812 */ /* 0x040fe200078ec0ff */
[----:B------:R-:W-:Y:S01]  /*2420*/  IMAD.SHL.U32 R14, R14, 0x2, RZ ;  /* 0x000000020e0e7824 */ /* 0x000fe200078e00ff */
[----:B--2---:R-:W-:Y:S02]  /*2430*/  ISETP.GE.AND P4, PT, R17, RZ, PT ;  /* 0x000000ff1100720c */ /* 0x004fe40003f86270 */
[----:B------:R-:W-:Y:S01]  /*2440*/  LOP3.LUT R0, R0, 0x10, R29, 0xf8, !PT ;  /* 0x0000001000007812 */ /* 0x000fe200078ef81d */
[----:B------:R-:W-:Y:S01]  /*2450*/  IMAD R29, R24, 0x90, RZ ;  /* 0x00000090181d7824 */ /* 0x000fe200078e02ff */
[----:B------:R-:W2:Y:S01]  /*2460*/  LDL.LU R17, [R1+0x980] ;  /* 0x0009800001117983 */ /* 0x000ea20000300800 */
[----:B------:R-:W-:-:S03]  /*2470*/  IMAD R12, R12, 0x110, RZ ;  /* 0x000001100c0c7824 */ /* 0x000fc600078e02ff */
[----:B------:R-:W-:Y:S01]  /*2480*/  LOP3.LUT R14, R29, 0x30, R14, 0x78, !PT ;  /* 0x000000301d0e7812 */ /* 0x000fe200078e780e */
[----:B------:R-:W3:Y:S01]  /*2490*/  LDL.LU R13, [R1+0x97c] ;  /* 0x00097c00010d7983 */ /* 0x000ee20000300800 */
[----:B------:R-:W-:-:S03]  /*24a0*/  LOP3.LUT R0, R12, R0, RZ, 0x3c, !PT ;  /* 0x000000000c007212 */ /* 0x000fc600078e3cff */
[----:B------:R-:W4:Y:S01]  /*24b0*/  LDL.LU R12, [R1+0x1c] ;  /* 0x00001c00010c7983 */ /* 0x000f220000300800 */
[----:B------:R-:W-:-:S03]  /*24c0*/  @!P4 IMAD.MOV R2, RZ, RZ, -R2 ;  /* 0x000000ffff02c224 */ /* 0x000fc600078e0a02 */
[----:B------:R-:W5:Y:S01]  /*24d0*/  LDL.LU R24, [R1+0x14] ;  /* 0x0000140001187983 */ /* 0x000f620000300800 */
[----:B------:R-:W-:-:S03]  /*24e0*/  ISETP.GE.AND P4, PT, R3, RZ, PT ;  /* 0x000000ff0300720c */ /* 0x000fc60003f86270 */
[----:B------:R-:W2:Y:S04]  /*24f0*/  LDL.LU R19, [R1+0x10] ;  /* 0x0000100001137983 */ /* 0x000ea80000300800 */
[----:B------:R-:W2:Y:S04]  /*2500*/  LDL.LU R14, [R1+0xc] ;  /* 0x00000c00010e7983 */ /* 0x000ea80000300800 */
[----:B------:R0:W-:Y:S04]  /*2510*/  STL [R1+0x940], R0 ;  /* 0x0009400001007387 */ /* 0x0001e80000100800 */
[----:B0-----:R-:W2:Y:S04]  /*2520*/  LDL.LU R0, [R1] ;  /* 0x0000000001007983 */ /* 0x001ea80000300800 */
[----:B------:R-:W2:Y:S01]  /*2530*/  LDL.LU R3, [R1+0x978] ;  /* 0x0009780001037983 */ /* 0x000ea20000300800 */
[----:B------:R-:W0:Y:S01]  /*2540*/  S2R R29, SR_TID.X ;  /* 0x00000000001d7919 */ /* 0x000e220000002100 */
[----:B------:R-:W-:Y:S01]  /*2550*/  @!P5 IMAD.MOV R25, RZ, RZ, -R25 ;  /* 0x000000ffff19d224 */ /* 0x000fe200078e0a19 */
[----:B------:R-:W-:-:S13]  /*2560*/  ISETP.GT.U32.AND P5, PT, R21, R5, PT ;  /* 0x000000051500720c */ /* 0x000fda0003fa4070 */
[----:B------:R-:W-:Y:S02]  /*2570*/  @!P5 IMAD.IADD R5, R5, 0x1, -R21 ;  /* 0x000000010505d824 */ /* 0x000fe400078e0a15 */
[----:B------:R-:W-:-:S04]  /*2580*/  IMAD.MOV.U32 R21, RZ, RZ, R28 ;  /* 0x000000ffff157224 */ /* 0x000fc800078e001c */
[----:B------:R-:W-:Y:S01]  /*2590*/  @!P3 IMAD.MOV R21, RZ, RZ, -R21 ;  /* 0x000000ffff15b224 */ /* 0x000fe200078e0a15 */
[----:B0-----:R-:W-:-:S04]  /*25a0*/  LOP3.LUT R28, R29, 0x3f, RZ, 0xc0, !PT ;  /* 0x0000003f1d1c7812 */ /* 0x001fc800078ec0ff */
[----:B------:R-:W-:-:S05]  /*25b0*/  LOP3.LUT R29, R28, 0x40, RZ, 0xfc, !PT ;  /* 0x000000401c1d7812 */ /* 0x000fca00078efcff */
[----:B------:R-:W-:Y:S01]  /*25c0*/  IMAD R29, R29, UR6, RZ ;  /* 0x000000061d1d7c24 */ /* 0x000fe2000f8e02ff */
[----:B--2---:R-:W-:Y:S02]  /*25d0*/  ISETP.NE.AND P3, PT, R3, RZ, PT ;  /* 0x000000ff0300720c */ /* 0x004fe40003f65270 */
[----:B------:R-:W-:-:S05]  /*25e0*/  LOP3.LUT R3, RZ, R3, RZ, 0x33, !PT ;  /* 0x00000003ff037212 */ /* 0x000fca00078e33ff */
[----:B------:R0:W-:Y:S04]  /*25f0*/  STL [R1+0x18], R3 ;  /* 0x0000180301007387 */ /* 0x0001e80000100800 */
[----:B------:R2:W-:Y:S01]  /*2600*/  STL [R1+0x964], R29 ;  /* 0x0009641d01007387 */ /* 0x0005e20000100800 */
[----:B0-----:R-:W-:-:S03]  /*2610*/  IADD3 R3, P5, PT, R29, UR14, RZ ;  /* 0x0000000e1d037c10 */ /* 0x001fc6000ffbe0ff */
[----:B--2---:R-:W4:Y:S01]  /*2620*/  LDL.LU R29, [R1+0x18] ;  /* 0x00001800011d7983 */ /* 0x004f220000300800 */
[----:B------:R-:W-:Y:S02]  /*2630*/  IMAD R28, R28, UR6, RZ ;  /* 0x000000061c1c7c24 */ /* 0x000fe4000f8e02ff */
[----:B------:R-:W-:-:S03]  /*2640*/  @!P6 IMAD.MOV R27, RZ, RZ, -R27 ;  /* 0x000000ffff1be224 */ /* 0x000fc600078e0a1b */
[----:B------:R-:W-:Y:S01]  /*2650*/  IADD3 R28, P6, PT, R28, UR14, RZ ;  /* 0x0000000e1c1c7c10 */ /* 0x000fe2000ffde0ff */
[----:B------:R0:W-:Y:S04]  /*2660*/  STL [R1+0x944], R3 ;  /* 0x0009440301007387 */ /* 0x0001e80000100800 */
[----:B0-----:R-:W2:Y:S04]  /*2670*/  LDL.LU R3, [R1+0x4] ;  /* 0x0000040001037983 */ /* 0x001ea80000300800 */
[----:B------:R0:W-:Y:S04]  /*2680*/  STL [R1+0x948], R28 ;  /* 0x0009481c01007387 */ /* 0x0001e80000100800 */
[----:B0-----:R-:W2:Y:S01]  /*2690*/  LDL.LU R28, [R1+0x8] ;  /* 0x00000800011c7983 */ /* 0x001ea20000300800 */
[----:B----4-:R-:W-:-:S02]  /*26a0*/  SEL R12, R29, R12, !P3 ;  /* 0x0000000c1d0c7207 */ /* 0x010fc40005800000 */
[C---:B-----5:R-:W-:Y:S02]  /*26b0*/  SEL R24, R29.reuse, R24, !P3 ;  /* 0x000000181d187207 */ /* 0x060fe40005800000 */
[C---:B------:R-:W-:Y:S01]  /*26c0*/  SEL R19, R29.reuse, R19, !P3 ;  /* 0x000000131d137207 */ /* 0x040fe20005800000 */
[----:B------:R0:W-:Y:S01]  /*26d0*/  STL [R1+0x44], R12 ;  /* 0x0000440c01007387 */ /* 0x0001e20000100800 */
[----:B------:R-:W-:-:S03]  /*26e0*/  SEL R14, R29, R14, !P3 ;  /* 0x0000000e1d0e7207 */ /* 0x000fc60005800000 */
[----:B0-----:R-:W4:Y:S04]  /*26f0*/  LDL.LU R12, [R1+0x974] ;  /* 0x00097400010c7983 */ /* 0x001f280000300800 */
[----:B------:R0:W-:Y:S04]  /*2700*/  STL [R1+0x40], R24 ;  /* 0x0000401801007387 */ /* 0x0001e80000100800 */
[----:B0-----:R-:W5:Y:S04]  /*2710*/  LDL.LU R24, [R1+0x970] ;  /* 0x0009700001187983 */ /* 0x001f680000300800 */
[----:B------:R0:W-:Y:S04]  /*2720*/  STL [R1+0x3c], R19 ;  /* 0x00003c1301007387 */ /* 0x0001e80000100800 */
[----:B0-----:R-:W3:Y:S04]  /*2730*/  LDL.LU R19, [R1+0x96c] ;  /* 0x00096c0001137983 */ /* 0x001ee80000300800 */
[----:B------:R0:W-:Y:S04]  /*2740*/  STL [R1+0x38], R14 ;  /* 0x0000380e01007387 */ /* 0x0001e80000100800 */
[----:B0-----:R-:W3:Y:S01]  /*2750*/  LDL.LU R14, [R1+0x968] ;  /* 0x00096800010e7983 */ /* 0x001ee20000300800 */
[----:B--2---:R-:W-:-:S02]  /*2760*/  SEL R28, R29, R28, !P3 ;  /* 0x0000001c1d1c7207 */ /* 0x004fc40005800000 */
[C---:B------:R-:W-:Y:S02]  /*2770*/  SEL R3, R29.reuse, R3, !P3 ;  /* 0x000000031d037207 */ /* 0x040fe40005800000 */
[C---:B------:R-:W-:Y:S01]  /*2780*/  SEL R0, R29.reuse, R0, !P3 ;  /* 0x000000001d007207 */ /* 0x040fe20005800000 */
[----:B------:R0:W-:Y:S04]  /*2790*/  STL [R1+0x34], R28 ;  /* 0x0000341c01007387 */ /* 0x0001e80000100800 */
[----:B------:R-:W-:Y:S04]  /*27a0*/  STL [R1+0x30], R3 ;  /* 0x0000300301007387 */ /* 0x000fe80000100800 */
[----:B------:R5:W-:Y:S01]  /*27b0*/  STL [R1+0x2c], R0 ;  /* 0x00002c0001007387 */ /* 0x000be20000100800 */
[----:B0-----:R-:W-:-:S02]  /*27c0*/  SEL R28, R29, R4, !P3 ;  /* 0x000000041d1c7207 */ /* 0x001fc40005800000 */
[C---:B----4-:R-:W-:Y:S02]  /*27d0*/  SEL R12, R29.reuse, R12, !P3 ;  /* 0x0000000c1d0c7207 */ /* 0x050fe40005800000 */
[C---:B-----5:R-:W-:Y:S02]  /*27e0*/  SEL R0, R29.reuse, R24, !P3 ;  /* 0x000000181d007207 */ /* 0x060fe40005800000 */
[C---:B---3--:R-:W-:Y:S02]  /*27f0*/  SEL R3, R29.reuse, R19, !P3 ;  /* 0x000000131d037207 */ /* 0x048fe40005800000 */
[----:B------:R-:W-:-:S05]  /*2800*/  SEL R14, R29, R14, !P3 ;  /* 0x0000000e1d0e7207 */ /* 0x000fca0005800000 */
[----:B------:R-:W-:Y:S04]  /*2810*/  STL [R1+0x28], R14 ;  /* 0x0000280e01007387 */ /* 0x000fe80000100800 */
[----:B------:R0:W-:Y:S04]  /*2820*/  STL [R1+0x24], R3 ;  /* 0x0000240301007387 */ /* 0x0001e80000100800 */
[----:B------:R2:W-:Y:S01]  /*2830*/  STL [R1+0x20], R0 ;  /* 0x0000200001007387 */ /* 0x0005e20000100800 */
[----:B0-----:R-:W-:-:S03]  /*2840*/  SEL R3, R29, R13, !P3 ;  /* 0x0000000d1d037207 */ /* 0x001fc60005800000 */
[----:B------:R0:W-:Y:S01]  /*2850*/  STL [R1+0x1c], R12 ;  /* 0x00001c0c01007387 */ /* 0x0001e20000100800 */
[----:B--2---:R-:W-:-:S03]  /*2860*/  SEL R0, R29, R17, !P3 ;  /* 0x000000111d007207 */ /* 0x004fc60005800000 */
[----:B------:R2:W-:Y:S01]  /*2870*/  STL [R1+0x14], R3 ;  /* 0x0000140301007387 */ /* 0x0005e20000100800 */
[----:B0-----:R-:W-:-:S03]  /*2880*/  SEL R12, R29, R16, !P3 ;  /* 0x000000101d0c7207 */ /* 0x001fc60005800000 */
[----:B------:R0:W-:Y:S01]  /*2890*/  STL [R1+0x10], R0 ;  /* 0x0000100001007387 */ /* 0x0001e20000100800 */
[----:B--2---:R-:W-:-:S03]  /*28a0*/  SEL R3, R29, R10, !P3 ;  /* 0x0000000a1d037207 */ /* 0x004fc60005800000 */
[----:B0-----:R-:W2:Y:S04]  /*28b0*/  LDL.LU R0, [R1+0x48] ;  /* 0x0000480001007983 */ /* 0x001ea80000300800 */
[----:B------:R0:W-:Y:S04]  /*28c0*/  STL [R1+0xc], R12 ;  /* 0x00000c0c01007387 */ /* 0x0001e80000100800 */
[----:B------:R-:W3:Y:S04]  /*28d0*/  LDL.LU R10, [R1+0x3c] ;  /* 0x00003c00010a7983 */ /* 0x000ee80000300800 */
[----:B------:R-:W-:Y:S04]  /*28e0*/  STL [R1+0x8], R3 ;  /* 0x0000080301007387 */ /* 0x000fe80000100800 */
[----:B0-----:R-:W4:Y:S04]  /*28f0*/  LDL.LU R12, [R1+0x34] ;  /* 0x00003400010c7983 */ /* 0x001f280000300800 */
[----:B------:R-:W5:Y:S04]  /*2900*/  LDL.LU R13, [R1+0x30] ;  /* 0x00003000010d7983 */ /* 0x000f680000300800 */
[----:B------:R-:W2:Y:S04]  /*2910*/  LDL.LU R14, [R1+0x2c] ;  /* 0x00002c00010e7983 */ /* 0x000ea80000300800 */
[----:B------:R-:W2:Y:S04]  /*2920*/  LDL.LU R16, [R1+0x28] ;  /* 0x0000280001107983 */ /* 0x000ea80000300800 */
[----:B------:R-:W2:Y:S04]  /*2930*/  LDL.LU R17, [R1+0x24] ;  /* 0x0000240001117983 */ /* 0x000ea80000300800 */
[----:B------:R0:W-:Y:S04]  /*2940*/  STL [R1+0x94c], R28 ;  /* 0x00094c1c01007387 */ /* 0x0001e80000100800 */
[----:B0-----:R-:W2:Y:S04]  /*2950*/  LDL.LU R28, [R1+0x8] ;  /* 0x00000800011c7983 */ /* 0x001ea80000300800 */
[----:B--2---:R0:W-:Y:S04]  /*2960*/  STL [R1+0x950], R28 ;  /* 0x0009501c01007387 */ /* 0x0041e80000100800 */
[----:B0-----:R-:W2:Y:S04]  /*2970*/  LDL.LU R28, [R1+0xc] ;  /* 0x00000c00011c7983 */ /* 0x001ea80000300800 */
[----:B--2---:R0:W-:Y:S04]  /*2980*/  STL [R1+0x954], R28 ;  /* 0x0009541c01007387 */ /* 0x0041e80000100800 */
[----:B0-----:R-:W2:Y:S04]  /*2990*/  LDL.LU R28, [R1+0x10] ;  /* 0x00001000011c7983 */ /* 0x001ea80000300800 */
[----:B--2---:R0:W-:Y:S04]  /*29a0*/  STL [R1+0x958], R28 ;  /* 0x0009581c01007387 */ /* 0x0041e80000100800 */
[----:B0-----:R-:W2:Y:S04]  /*29b0*/  LDL.LU R28, [R1+0x14] ;  /* 0x00001400011c7983 */ /* 0x001ea80000300800 */
[----:B--2---:R0:W-:Y:S04]  /*29c0*/  STL [R1+0x95c], R28 ;  /* 0x00095c1c01007387 */ /* 0x0041e80000100800 */
[----:B0-----:R-:W2:Y:S01]  /*29d0*/  LDL.LU R28, [R1+0x1c] ;  /* 0x00001c00011c7983 */ /* 0x001ea20000300800 */
[----:B------:R-:W-:-:S03]  /*29e0*/  @!P2 IMAD.MOV R18, RZ, RZ, -R18 ;  /* 0x000000ffff12a224 */ /* 0x000fc600078e0a12 */
[----:B--2---:R0:W-:Y:S04]  /*29f0*/  STL [R1+0x960], R28 ;  /* 0x0009601c01007387 */ /* 0x0041e80000100800 */
[----:B0-----:R-:W1:Y:S01]  /*2a00*/  LDL.LU R28, [R1+0x20] ;  /* 0x00002000011c7983 */ /* 0x001e620000300800 */
[----:B------:R-:W-:Y:S02]  /*2a10*/  @!P0 IMAD.MOV R9, RZ, RZ, -R9 ;  /* 0x000000ffff098224 */ /* 0x000fe400078e0a09 */
[----:B------:R-:W-:Y:S02]  /*2a20*/  @!P1 IMAD.MOV R20, RZ, RZ, -R20 ;  /* 0x000000ffff149224 */ /* 0x000fe400078e0a14 */
[----:B------:R-:W-:Y:S01]  /*2a30*/  @!P4 IMAD.MOV R5, RZ, RZ, -R5 ;  /* 0x000000ffff05c224 */ /* 0x000fe200078e0a05 */
[----:B------:R-:W-:-:S02]  /*2a40*/  SEL R3, R29, R7, !P3 ;  /* 0x000000071d037207 */ /* 0x000fc40005800000 */
[----:B------:R-:W2:Y:S01]  /*2a50*/  LDL.LU R7, [R1+0x40] ;  /* 0x0000400001077983 */ /* 0x000ea20000300800 */
[C---:B------:R-:W-:Y:S02]  /*2a60*/  SEL R24, R29.reuse, R11, !P3 ;  /* 0x0000000b1d187207 */ /* 0x040fe40005800000 */
[C---:B------:R-:W-:Y:S01]  /*2a70*/  SEL R19, R29.reuse, R6, !P3 ;  /* 0x000000061d137207 */ /* 0x040fe20005800000 */
[----:B------:R-:W2:Y:S01]  /*2a80*/  LDL.LU R11, [R1+0x38] ;  /* 0x00003800010b7983 */ /* 0x000ea20000300800 */
[C---:B------:R-:W-:Y:S02]  /*2a90*/  SEL R22, R29.reuse, R22, !P3 ;  /* 0x000000161d167207 */ /* 0x040fe40005800000 */
[C---:B------:R-:W-:Y:S01]  /*2aa0*/  SEL R8, R29.reuse, R8, !P3 ;  /* 0x000000081d087207 */ /* 0x040fe20005800000 */
[----:B------:R-:W2:Y:S01]  /*2ab0*/  LDL.LU R6, [R1+0x44] ;  /* 0x0000440001067983 */ /* 0x000ea20000300800 */
[C---:B------:R-:W-:Y:S02]  /*2ac0*/  SEL R26, R29.reuse, R26, !P3 ;  /* 0x0000001a1d1a7207 */ /* 0x040fe40005800000 */
[----:B------:R-:W-:-:S02]  /*2ad0*/  SEL R23, R29, R23, !P3 ;  /* 0x000000171d177207 */ /* 0x000fc40005800000 */
[C---:B------:R-:W-:Y:S02]  /*2ae0*/  SEL R25, R29.reuse, R25, !P3 ;  /* 0x000000191d197207 */ /* 0x040fe40005800000 */
[C---:B------:R-:W-:Y:S02]  /*2af0*/  SEL R15, R29.reuse, R15, !P3 ;  /* 0x0000000f1d0f7207 */ /* 0x040fe40005800000 */
[C---:B------:R-:W-:Y:S02]  /*2b00*/  SEL R2, R29.reuse, R2, !P3 ;  /* 0x000000021d027207 */ /* 0x040fe40005800000 */
[C---:B------:R-:W-:Y:S02]  /*2b10*/  SEL R21, R29.reuse, R21, !P3 ;  /* 0x000000151d157207 */ /* 0x040fe40005800000 */
[C---:B------:R-:W-:Y:S02]  /*2b20*/  SEL R27, R29.reuse, R27, !P3 ;  /* 0x0000001b1d1b7207 */ /* 0x040fe40005800000 */
[----:B------:R-:W-:-:S02]  /*2b30*/  SEL R18, R29, R18, !P3 ;  /* 0x000000121d127207 */ /* 0x000fc40005800000 */
[C---:B------:R-:W-:Y:S02]  /*2b40*/  SEL R9, R29.reuse, R9, !P3 ;  /* 0x000000091d097207 */ /* 0x040fe40005800000 */
[C---:B------:R-:W-:Y:S02]  /*2b50*/  SEL R20, R29.reuse, R20, !P3 ;  /* 0x000000141d147207 */ /* 0x040fe40005800000 */
[----:B------:R-:W-:Y:S02]  /*2b60*/  SEL R5, R29, R5, !P3 ;  /* 0x000000051d057207 */ /* 0x000fe40005800000 */
[----:B------:R-:W2:Y:S01]  /*2b70*/  LDL.LU R29, [R1+0x964] ;  /* 0x00096400011d7983 */ /* 0x000ea20000300800 */
[----:B-1----:R-:W-:-:S05]  /*2b80*/  IMAD R28, R28, UR10, RZ ;  /* 0x0000000a1c1c7c24 */ /* 0x002fca000f8e02ff */
[----:B------:R0:W-:Y:S04]  /*2b90*/  STL [R1+0x18], R28 ;  /* 0x0000181c01007387 */ /* 0x0001e80000100800 */
[----:B0-----:R-:W2:Y:S02]  /*2ba0*/  LDL.LU R28, [R1+0x960] ;  /* 0x00096000011c7983 */ /* 0x001ea40000300800 */
[----:B--2---:R-:W-:-:S05]  /*2bb0*/  IMAD R28, R28, UR10, RZ ;  /* 0x0000000a1c1c7c24 */ /* 0x004fca000f8e02ff */
        /* <DEDUP_REMOVED lines=13> */
[----:B0-----:R-:W2:Y:S01]  /*2c90*/  LDL.LU R28, [R1+0x94c] ;  /* 0x00094c00011c7983 */ /* 0x001ea20000300800 */
[----:B------:R-:W-:Y:S01]  /*2ca0*/  IMAD R3, R3, UR10, RZ ;  /* 0x0000000a03037c24 */ /* 0x000fe2000f8e02ff */
[----:B------:R-:W0:Y:S01]  /*2cb0*/  S2R R4, SR_TID.X ;  /* 0x0000000000047919 */ /* 0x000e220000002100 */
[----:B--2---:R-:W-:-:S05]  /*2cc0*/  IMAD R28, R28, UR10, RZ ;  /* 0x0000000a1c1c7c24 */ /* 0x004fca000f8e02ff */
[----:B------:R1:W-:Y:S04]  /*2cd0*/  STL [R1+0x4], R28 ;  /* 0x0000041c01007387 */ /* 0x0003e80000100800 */
[----:B-1----:R-:W2:Y:S04]  /*2ce0*/  LDL.LU R28, [R1+0x948] ;  /* 0x00094800011c7983 */ /* 0x002ea80000300800 */
[----:B------:R1:W-:Y:S04]  /*2cf0*/  STL [R1], R3 ;  /* 0x0000000301007387 */ /* 0x0003e80000100800 */
[----:B-1----:R-:W2:Y:S01]  /*2d00*/  LDL.LU R3, [R1+0x944] ;  /* 0x0009440001037983 */ /* 0x002ea20000300800 */
[----:B------:R-:W-:-:S02]  /*2d10*/  IMAD R8, R8, UR10, RZ ;  /* 0x0000000a08087c24 */ /* 0x000fc4000f8e02ff */
[----:B------:R-:W-:Y:S02]  /*2d20*/  IMAD R2, R2, UR10, RZ ;  /* 0x0000000a02027c24 */ /* 0x000fe4000f8e02ff */
[----:B------:R-:W-:Y:S02]  /*2d30*/  IMAD R0, R0, UR7, RZ ;  /* 0x0000000700007c24 */ /* 0x000fe4000f8e02ff */
[----:B------:R-:W-:Y:S02]  /*2d40*/  IMAD R5, R5, UR10, RZ ;  /* 0x0000000a05057c24 */ /* 0x000fe4000f8e02ff */
[----:B------:R-:W-:Y:S01]  /*2d50*/  IMAD R6, R6, UR10, RZ ;  /* 0x0000000a06067c24 */ /* 0x000fe2000f8e02ff */
[----:B------:R-:W-:Y:S01]  /*2d60*/  STL [R1+0x20], R8 ;  /* 0x0000200801007387 */ /* 0x000fe20000100800 */
[----:B0-----:R-:W-:-:S03]  /*2d70*/  LOP3.LUT R4, R4, 0x3f, RZ, 0xc0, !PT ;  /* 0x0000003f04047812 */ /* 0x001fc600078ec0ff */
[----:B------:R0:W-:Y:S01]  /*2d80*/  STL [R1+0x24], R2 ;  /* 0x0000240201007387 */ /* 0x0001e20000100800 */
[----:B------:R-:W-:-:S03]  /*2d90*/  IMAD R7, R7, UR10, RZ ;  /* 0x0000000a07077c24 */ /* 0x000fc6000f8e02ff */
[----:B------:R-:W-:Y:S01]  /*2da0*/  STL [R1+0x28], R5 ;  /* 0x0000280501007387 */ /* 0x000fe20000100800 */
[----:B0-----:R-:W-:Y:S01]  /*2db0*/  IADD3 R2, P0, PT, R0, UR12, RZ ;  /* 0x0000000c00027c10 */ /* 0x001fe2000ff1e0ff */
[----:B------:R-:W-:-:S04]  /*2dc0*/  IMAD R4, R4, UR6, RZ ;  /* 0x0000000604047c24 */ /* 0x000fc8000f8e02ff */
[----:B------:R2:W-:Y:S01]  /*2dd0*/  STL [R1+0x164], R2 ;  /* 0x0001640201007387 */ /* 0x0005e20000100800 */
[----:B---3--:R-:W-:Y:S01]  /*2de0*/  IMAD R10, R10, UR10, RZ ;  /* 0x0000000a0a0a7c24 */ /* 0x008fe2000f8e02ff */
[----:B------:R-:W-:Y:S02]  /*2df0*/  LEA.HI.X.SX32 R29, R29, UR15, 0x1, P5 ;  /* 0x0000000f1d1d7c11 */ /* 0x000fe4000a8f0eff */
[----:B------:R-:W-:Y:S02]  /*2e00*/  SHF.R.S32.HI R8, RZ, 0x1f, R6 ;  /* 0x0000001fff087819 */ /* 0x000fe40000011406 */
[----:B------:R-:W-:Y:S01]  /*2e10*/  LEA.HI.X.SX32 R4, R4, UR15, 0x1, P6 ;  /* 0x0000000f04047c11 */ /* 0x000fe2000b0f0eff */
[----:B------:R-:W-:Y:S02]  /*2e20*/  IMAD R11, R11, UR10, RZ ;  /* 0x0000000a0b0b7c24 */ /* 0x000fe4000f8e02ff */
[----:B----4-:R-:W-:Y:S02]  /*2e30*/  IMAD R12, R12, UR10, RZ ;  /* 0x0000000a0c0c7c24 */ /* 0x010fe4000f8e02ff */
[----:B-----5:R-:W-:-:S02]  /*2e40*/  IMAD R13, R13, UR10, RZ ;  /* 0x0000000a0d0d7c24 */ /* 0x020fc4000f8e02ff */
[----:B------:R-:W-:Y:S02]  /*2e50*/  IMAD R14, R14, UR10, RZ ;  /* 0x0000000a0e0e7c24 */ /* 0x000fe4000f8e02ff */
[----:B------:R-:W-:Y:S01]  /*2e60*/  IMAD R16, R16, UR10, RZ ;  /* 0x0000000a10107c24 */ /* 0x000fe2000f8e02ff */
[C---:B--2---:R-:W-:Y:S02]  /*2e70*/  IADD3 R2, P3, PT, R6.reuse, R28, RZ ;  /* 0x0000001c06027210 */ /* 0x044fe40007f7e0ff */
[----:B------:R-:W-:-:S05]  /*2e80*/  IADD3 R5, P2, PT, R6, R3, RZ ;  /* 0x0000000306057210 */ /* 0x000fca0007f5e0ff */
[----:B------:R0:W-:Y:S01]  /*2e90*/  STL [R1+0x8fc], R5 ;  /* 0x0008fc0501007387 */ /* 0x0001e20000100800 */
[----:B------:R-:W-:-:S03]  /*2ea0*/  SHF.R.S32.HI R6, RZ, 0x1f, R7 ;  /* 0x0000001fff067819 */ /* 0x000fc60000011407 */
[----:B------:R1:W-:Y:S01]  /*2eb0*/  STL [R1+0x8f4], R2 ;  /* 0x0008f40201007387 */ /* 0x0003e20000100800 */
[C---:B0-----:R-:W-:Y:S02]  /*2ec0*/  IADD3 R5, P4, PT, R7.reuse, R3, RZ ;  /* 0x0000000307057210 */ /* 0x041fe40007f9e0ff */
[----:B-1----:R-:W-:-:S03]  /*2ed0*/  IADD3 R2, P5, PT, R7, R28, RZ ;  /* 0x0000001c07027210 */ /* 0x002fc60007fbe0ff */
[----:B------:R0:W-:Y:S01]  /*2ee0*/  STL [R1+0x8f8], R5 ;  /* 0x0008f80501007387 */ /* 0x0001e20000100800 */
[----:B------:R-:W-:-:S03]  /*2ef0*/  IADD3 R7, P6, PT, R10, R3, RZ ;  /* 0x000000030a077210 */ /* 0x000fc60007fde0ff */
[----:B------:R-:W-:Y:S01]  /*2f00*/  STL [R1+0x8ec], R2 ;  /* 0x0008ec0201007387 */ /* 0x000fe20000100800 */
[----:B0-----:R-:W-:Y:S02]  /*2f10*/  SHF.R.S32.HI R5, RZ, 0x1f, R10 ;  /* 0x0000001fff057819 */ /* 0x001fe4000001140a */
[----:B------:R-:W-:Y:S01]  /*2f20*/  IADD3 R10, P1, PT, R10, R28, RZ ;  /* 0x0000001c0a0a7210 */ /* 0x000fe20007f3e0ff */
[----:B------:R0:W-:Y:S04]  /*2f30*/  STL [R1+0x8f0], R7 ;  /* 0x0008f00701007387 */ /* 0x0001e80000100800 */
[----:B------:R1:W-:Y:S01]  /*2f40*/  STL [R1+0x8e4], R10 ;  /* 0x0008e40a01007387 */ /* 0x0003e20000100800 */
[----:B0-----:R-:W-:Y:S01]  /*2f50*/  IMAD.X R7, R8, 0x1, R29, P2 ;  /* 0x0000000108077824 */ /* 0x001fe200010e061d */
[----:B-1----:R-:W-:-:S04]  /*2f60*/  IADD3 R10, P2, PT, R11, R3, RZ ;  /* 0x000000030b0a7210 */ /* 0x002fc80007f5e0ff */
[----:B------:R0:W-:Y:S04]  /*2f70*/  STL [R1+0x8dc], R7 ;  /* 0x0008dc0701007387 */ /* 0x0001e80000100800 */
[----:B------:R1:W-:Y:S01]  /*2f80*/  STL [R1+0x8e8], R10 ;  /* 0x0008e80a01007387 */ /* 0x0003e20000100800 */
[----:B0-----:R-:W-:-:S03]  /*2f90*/  IMAD.X R7, R8, 0x1, R4, P3 ;  /* 0x0000000108077824 */ /* 0x001fc600018e0604 */
[----:B------:R-:W2:Y:S01]  /*2fa0*/  LDL.LU R8, [R1+0x18] ;  /* 0x0000180001087983 */ /* 0x000ea20000300800 */
[----:B-1----:R-:W-:-:S03]  /*2fb0*/  IADD3 R10, P3, PT, R11, R28, RZ ;  /* 0x0000001c0b0a7210 */ /* 0x002fc60007f7e0ff */
[----:B------:R-:W-:Y:S04]  /*2fc0*/  STL [R1+0x8e0], R7 ;  /* 0x0008e00701007387 */ /* 0x000fe80000100800 */
[----:B------:R0:W-:Y:S01]  /*2fd0*/  STL [R1+0x8d4], R10 ;  /* 0x0008d40a01007387 */ /* 0x0001e20000100800 */
[----:B------:R-:W-:Y:S01]  /*2fe0*/  SHF.R.S32.HI R2, RZ, 0x1f, R11 ;  /* 0x0000001fff027819 */ /* 0x000fe2000001140b */
[----:B0-----:R-:W-:Y:S01]  /*2ff0*/  IMAD.X R10, R6, 0x1, R29, P4 ;  /* 0x00000001060a7824 */ /* 0x001fe200020e061d */
[----:B------:R-:W-:-:S04]  /*3000*/  IADD3 R11, P4, PT, R12, R3, RZ ;  /* 0x000000030c0b7210 */ /* 0x000fc80007f9e0ff */
[----:B------:R0:W-:Y:S04]  /*3010*/  STL [R1+0x8cc], R10 ;  /* 0x0008cc0a01007387 */ /* 0x0001e80000100800 */
[----:B------:R1:W-:Y:S01]  /*3020*/  STL [R1+0x8d8], R11 ;  /* 0x0008d80b01007387 */ /* 0x0003e20000100800 */
[----:B0-----:R-:W-:Y:S01]  /*3030*/  IMAD.X R10, R6, 0x1, R4, P5 ;  /* 0x00000001060a7824 */ /* 0x001fe200028e0604 */
[----:B-1----:R-:W-:-:S04]  /*3040*/  IADD3 R11, P5, PT, R12, R28, RZ ;  /* 0x0000001c0c0b7210 */ /* 0x002fc80007fbe0ff */
[----:B------:R0:W-:Y:S01]  /*3050*/  STL [R1+0x8d0], R10 ;  /* 0x0008d00a01007387 */ /* 0x0001e20000100800 */
[----:B------:R-:W-:-:S03]  /*3060*/  SHF.R.S32.HI R7, RZ, 0x1f, R12 ;  /* 0x0000001fff077819 */ /* 0x000fc6000001140c */
[----:B------:R1:W-:Y:S01]  /*3070*/  STL [R1+0x8c4], R11 ;  /* 0x0008c40b01007387 */ /* 0x0003e20000100800 */
[----:B0-----:R-:W-:Y:S01]  /*3080*/  IMAD.X R10, R5, 0x1, R29, P6 ;  /* 0x00000001050a7824 */ /* 0x001fe200030e061d */
[----:B------:R-:W-:Y:S01]  /*3090*/  IADD3 R12, P6, PT, R13, R3, RZ ;  /* 0x000000030d0c7210 */ /* 0x000fe20007fde0ff */
[----:B-1----:R-:W-:-:S03]  /*30a0*/  IMAD.X R11, R5, 0x1, R4, P1 ;  /* 0x00000001050b7824 */ /* 0x002fc600008e0604 */
[----:B------:R0:W-:Y:S04]  /*30b0*/  STL [R1+0x8bc], R10 ;  /* 0x0008bc0a01007387 */ /* 0x0001e80000100800 */
[----:B------:R-:W-:Y:S01]  /*30c0*/  STL [R1+0x8c8], R12 ;  /* 0x0008c80c01007387 */ /* 0x000fe20000100800 */
[----:B0-----:R-:W-:-:S03]  /*30d0*/  IADD3 R10, P1, PT, R13, R28, RZ ;  /* 0x0000001c0d0a7210 */ /* 0x001fc60007f3e0ff */
[----:B------:R0:W-:Y:S04]  /*30e0*/  STL [R1+0x8c0], R11 ;  /* 0x0008c00b01007387 */ /* 0x0001e80000100800 */
[----:B------:R1:W-:Y:S01]  /*30f0*/  STL [R1+0x8b4], R10 ;  /* 0x0008b40a01007387 */ /* 0x0003e20000100800 */
[----:B------:R-:W-:Y:S01]  /*3100*/  SHF.R.S32.HI R6, RZ, 0x1f, R13 ;  /* 0x0000001fff067819 */ /* 0x000fe2000001140d */
[----:B0-----:R-:W-:Y:S01]  /*3110*/  IMAD.X R11, R2, 0x1, R29, P2 ;  /* 0x00000001020b7824 */ /* 0x001fe200010e061d */
[----:B-1----:R-:W-:-:S04]  /*3120*/  IADD3 R10, P2, PT, R14, R3, RZ ;  /* 0x000000030e0a7210 */ /* 0x002fc80007f5e0ff */
[----:B------:R0:W-:Y:S01]  /*3130*/  STL [R1+0x8ac], R11 ;  /* 0x0008ac0b01007387 */ /* 0x0001e20000100800 */
[----:B------:R-:W-:-:S03]  /*3140*/  IMAD.X R2, R2, 0x1, R4, P3 ;  /* 0x0000000102027824 */ /* 0x000fc600018e0604 */
[----:B------:R-:W3:Y:S01]  /*3150*/  LDL.LU R13, [R1+0x10] ;  /* 0x00001000010d7983 */ /* 0x000ee20000300800 */
[----:B------:R-:W-:-:S03]  /*3160*/  IMAD.X R12, R7, 0x1, R29, P4 ;  /* 0x00000001070c7824 */ /* 0x000fc600020e061d */
[----:B------:R1:W-:Y:S01]  /*3170*/  STL [R1+0x8b8], R10 ;  /* 0x0008b80a01007387 */ /* 0x0003e20000100800 */
[----:B------:R-:W-:Y:S02]  /*3180*/  SHF.R.S32.HI R5, RZ, 0x1f, R14 ;  /* 0x0000001fff057819 */ /* 0x000fe4000001140e */
[----:B0-----:R-:W-:Y:S01]  /*3190*/  IADD3 R11, P4, PT, R16, R3, RZ ;  /* 0x00000003100b7210 */ /* 0x001fe20007f9e0ff */
[----:B------:R0:W-:Y:S01]  /*31a0*/  STL [R1+0x8b0], R2 ;  /* 0x0008b00201007387 */ /* 0x0001e20000100800 */
[----:B-1----:R-:W-:-:S03]  /*31b0*/  IADD3 R10, P3, PT, R14, R28, RZ ;  /* 0x0000001c0e0a7210 */ /* 0x002fc60007f7e0ff */
[----:B------:R-:W4:Y:S01]  /*31c0*/  LDL.LU R14, [R1+0x14] ;  /* 0x00001400010e7983 */ /* 0x000f220000300800 */
[----:B------:R-:W-:-:S03]  /*31d0*/  IMAD.X R7, R7, 0x1, R4, P5 ;  /* 0x0000000107077824 */ /* 0x000fc600028e0604 */
[----:B------:R1:W-:Y:S01]  /*31e0*/  STL [R1+0x8a4], R10 ;  /* 0x0008a40a01007387 */ /* 0x0003e20000100800 */
[----:B0-----:R-:W-:-:S03]  /*31f0*/  SHF.R.S32.HI R2, RZ, 0x1f, R16 ;  /* 0x0000001fff027819 */ /* 0x001fc60000011410 */
[----:B-1----:R-:W5:Y:S04]  /*3200*/  LDL.LU R10, [R1+0xc] ;  /* 0x00000c00010a7983 */ /* 0x002f680000300800 */
[----:B------:R-:W-:Y:S04]  /*3210*/  STL [R1+0x89c], R12 ;  /* 0x00089c0c01007387 */ /* 0x000fe80000100800 */
[----:B------:R0:W-:Y:S02]  /*3220*/  STL [R1+0x8a8], R11 ;  /* 0x0008a80b01007387 */ /* 0x0001e40000100800 */
[----:B0-----:R-:W-:-:S02]  /*3230*/  IADD3 R11, P5, PT, R16, R28, RZ ;  /* 0x0000001c100b7210 */ /* 0x001fc40007fbe0ff */
[----:B------:R-:W3:Y:S01]  /*3240*/  LDL.LU R16, [R1+0x1c] ;  /* 0x00001c0001107983 */ /* 0x000ee20000300800 */
[----:B------:R-:W-:Y:S02]  /*3250*/  IMAD R17, R17, UR10, RZ ;  /* 0x0000000a11117c24 */ /* 0x000fe4000f8e02ff */
[C---:B------:R-:W-:Y:S01]  /*3260*/  IMAD.X R12, R6.reuse, 0x1, R29, P6 ;  /* 0x00000001060c7824 */ /* 0x040fe200030e061d */
[----:B------:R-:W-:Y:S04]  /*3270*/  STL [R1+0x8a0], R7 ;  /* 0x0008a00701007387 */ /* 0x000fe80000100800 */
[----:B------:R0:W-:Y:S01]  /*3280*/  STL [R1+0x894], R11 ;  /* 0x0008940b01007387 */ /* 0x0001e20000100800 */
[----:B------:R-:W-:-:S03]  /*3290*/  IMAD.X R6, R6, 0x1, R4, P1 ;  /* 0x0000000106067824 */ /* 0x000fc600008e0604 */
[----:B------:R1:W-:Y:S01]  /*32a0*/  STL [R1+0x88c], R12 ;  /* 0x00088c0c01007387 */ /* 0x0003e20000100800 */
[----:B0-----:R-:W-:-:S03]  /*32b0*/  IADD3 R11, P6, PT, R17, R3, RZ ;  /* 0x00000003110b7210 */ /* 0x001fc60007fde0ff */
[----:B-1----:R-:W4:Y:S01]  /*32c0*/  LDL.LU R12, [R1+0x8] ;  /* 0x00000800010c7983 */ /* 0x002f220000300800 */
[----:B------:R-:W-:-:S03]  /*32d0*/  SHF.R.S32.HI R7, RZ, 0x1f, R17 ;  /* 0x0000001fff077819 */ /* 0x000fc60000011411 */
[----:B------:R0:W-:Y:S04]  /*32e0*/  STL [R1+0x898], R11 ;  /* 0x0008980b01007387 */ /* 0x0001e80000100800 */
[----:B------:R-:W-:Y:S01]  /*32f0*/  STL [R1+0x890], R6 ;  /* 0x0008900601007387 */ /* 0x000fe20000100800 */
[----:B0-----:R-:W-:Y:S01]  /*3300*/  IADD3 R11, P1, PT, R17, R28, RZ ;  /* 0x0000001c110b7210 */ /* 0x001fe20007f3e0ff */
[----:B------:R-:W-:-:S04]  /*3310*/  IMAD.X R17, R5, 0x1, R29, P2 ;  /* 0x0000000105117824 */ /* 0x000fc800010e061d */
[----:B------:R0:W-:Y:S01]  /*3320*/  STL [R1+0x73c], R11 ;  /* 0x00073c0b01007387 */ /* 0x0001e20000100800 */
[----:B------:R-:W-:-:S03]  /*3330*/  IMAD.X R5, R5, 0x1, R4, P3 ;  /* 0x0000000105057824 */ /* 0x000fc600018e0604 */
[----:B0-----:R-:W5:Y:S04]  /*3340*/  LDL.LU R11, [R1+0x4] ;  /* 0x00000400010b7983 */ /* 0x001f680000300800 */
[----:B------:R2:W-:Y:S02]  /*3350*/  STL [R1+0x724], R17 ;  /* 0x0007241101007387 */ /* 0x0005e40000100800 */
[----:B--2---:R-:W-:Y:S02]  /*3360*/  IADD3 R17, P2, PT, R8, R3, RZ ;  /* 0x0000000308117210 */ /* 0x004fe40007f5e0ff */
[----:B------:R-:W-:-:S03]  /*3370*/  SHF.R.S32.HI R6, RZ, 0x1f, R8 ;  /* 0x0000001fff067819 */ /* 0x000fc60000011408 */
[----:B------:R0:W-:Y:S02]  /*3380*/  STL [R1+0x744], R17 ;  /* 0x0007441101007387 */ /* 0x0001e40000100800 */
[----:B0-----:R-:W-:Y:S02]  /*3390*/  IADD3 R17, P3, PT, R8, R28, RZ ;  /* 0x0000001c08117210 */ /* 0x001fe40007f7e0ff */
[----:B------:R-:W2:Y:S04]  /*33a0*/  LDL.LU R8, [R1] ;  /* 0x0000000001087983 */ /* 0x000ea80000300800 */
[----:B------:R-:W-:Y:S04]  /*33b0*/  STL [R1+0x728], R5 ;  /* 0x0007280501007387 */ /* 0x000fe80000100800 */
[----:B------:R0:W-:Y:S02]  /*33c0*/  STL [R1+0x74c], R17 ;  /* 0x00074c1101007387 */ /* 0x0001e40000100800 */
[----:B0-----:R-:W-:-:S05]  /*33d0*/  IMAD.X R17, R2, 0x1, R29, P4 ;  /* 0x0000000102117824 */ /* 0x001fca00020e061d */
[----:B------:R3:W-:Y:S02]  /*33e0*/  STL [R1+0x72c], R17 ;  /* 0x00072c1101007387 */ /* 0x0007e40000100800 */
[----:B---3--:R-:W-:Y:S02]  /*33f0*/  IADD3 R17, P4, PT, R16, R3, RZ ;  /* 0x0000000310117210 */ /* 0x008fe40007f9e0ff */
[----:B------:R-:W-:-:S03]  /*3400*/  SHF.R.S32.HI R5, RZ, 0x1f, R16 ;  /* 0x0000001fff057819 */ /* 0x000fc60000011410 */
[----:B------:R0:W-:Y:S02]  /*3410*/  STL [R1+0x754], R17 ;  /* 0x0007541101007387 */ /* 0x0001e40000100800 */
[----:B0-----:R-:W-:Y:S01]  /*3420*/  IMAD.X R17, R2, 0x1, R4, P5 ;  /* 0x0000000102117824 */ /* 0x001fe200028e0604 */
[----:B------:R-:W-:-:S04]  /*3430*/  IADD3 R16, P5, PT, R16, R28, RZ ;  /* 0x0000001c10107210 */ /* 0x000fc80007fbe0ff */
[----:B------:R0:W-:Y:S04]  /*3440*/  STL [R1+0x730], R17 ;  /* 0x0007301101007387 */ /* 0x0001e80000100800 */
[----:B------:R4:W-:Y:S01]  /*3450*/  STL [R1+0x75c], R16 ;  /* 0x00075c1001007387 */ /* 0x0009e20000100800 */
[----:B0-----:R-:W-:Y:S01]  /*3460*/  IMAD.X R17, R7, 0x1, R29, P6 ;  /* 0x0000000107117824 */ /* 0x001fe200030e061d */
[----:B----4-:R-:W-:-:S04]  /*3470*/  IADD3 R16, P6, PT, R14, R3, RZ ;  /* 0x000000030e107210 */ /* 0x010fc80007fde0ff */
[----:B------:R0:W-:Y:S01]  /*3480*/  STL [R1+0x734], R17 ;  /* 0x0007341101007387 */ /* 0x0001e20000100800 */
[----:B------:R-:W-:-:S03]  /*3490*/  SHF.R.S32.HI R2, RZ, 0x1f, R14 ;  /* 0x0000001fff027819 */ /* 0x000fc6000001140e */
[----:B------:R1:W-:Y:S01]  /*34a0*/  STL [R1+0x764], R16 ;  /* 0x0007641001007387 */ /* 0x0003e20000100800 */
[----:B0-----:R-:W-:Y:S01]  /*34b0*/  IMAD.X R17, R7, 0x1, R4, P1 ;  /* 0x0000000107117824 */ /* 0x001fe200008e0604 */
[----:B-1----:R-:W-:Y:S01]  /*34c0*/  IADD3 R16, P1, PT, R14, R28, RZ ;  /* 0x0000001c0e107210 */ /* 0x002fe20007f3e0ff */
[----:B------:R-:W-:-:S03]  /*34d0*/  IMAD.X R14, R6, 0x1, R29, P2 ;  /* 0x00000001060e7824 */ /* 0x000fc600010e061d */
[----:B------:R0:W-:Y:S04]  /*34e0*/  STL [R1+0x738], R17 ;  /* 0x0007381101007387 */ /* 0x0001e80000100800 */
[----:B------:R1:W-:Y:S04]  /*34f0*/  STL [R1+0x76c], R16 ;  /* 0x00076c1001007387 */ /* 0x0003e80000100800 */
[----:B------:R3:W-:Y:S01]  /*3500*/  STL [R1+0x740], R14 ;  /* 0x0007400e01007387 */ /* 0x0007e20000100800 */
[----:B0-----:R-:W-:Y:S01]  /*3510*/  IADD3 R17, P2, PT, R13, R3, RZ ;  /* 0x000000030d117210 */ /* 0x001fe20007f5e0ff */
[----:B-1----:R-:W-:-:S04]  /*3520*/  IMAD.X R16, R6, 0x1, R4, P3 ;  /* 0x0000000106107824 */ /* 0x002fc800018e0604 */
[----:B------:R-:W-:Y:S01]  /*3530*/  STL [R1+0x774], R17 ;  /* 0x0007741101007387 */ /* 0x000fe20000100800 */
[----:B---3--:R-:W-:-:S03]  /*3540*/  IADD3 R14, P3, PT, R13, R28, RZ ;  /* 0x0000001c0d0e7210 */ /* 0x008fc60007f7e0ff */
[----:B------:R-:W-:Y:S01]  /*3550*/  STL [R1+0x748], R16 ;  /* 0x0007481001007387 */ /* 0x000fe20000100800 */
[----:B------:R-:W-:Y:S01]  /*3560*/  SHF.R.S32.HI R7, RZ, 0x1f, R13 ;  /* 0x0000001fff077819 */ /* 0x000fe2000001140d */
[C---:B------:R-:W-:Y:S02]  /*3570*/  IMAD.X R13, R5.reuse, 0x1, R29, P4 ;  /* 0x00000001050d7824 */ /* 0x040fe400020e061d */
[----:B------:R0:W-:Y:S01]  /*3580*/  STL [R1+0x77c], R14 ;  /* 0x00077c0e01007387 */ /* 0x0001e20000100800 */
[----:B------:R-:W-:Y:S01]  /*3590*/  IMAD.X R5, R5, 0x1, R4, P5 ;  /* 0x0000000105057824 */ /* 0x000fe200028e0604 */
[----:B-----5:R-:W-:Y:S02]  /*35a0*/  SHF.R.S32.HI R6, RZ, 0x1f, R10 ;  /* 0x0000001fff067819 */ /* 0x020fe4000001140a */
[----:B------:R1:W-:Y:S01]  /*35b0*/  STL [R1+0x750], R13 ;  /* 0x0007500d01007387 */ /* 0x0003e20000100800 */
[C---:B0-----:R-:W-:Y:S02]  /*35c0*/  IADD3 R14, P4, PT, R10.reuse, R3, RZ ;  /* 0x000000030a0e7210 */ /* 0x041fe40007f9e0ff */
[----:B-1----:R-:W-:-:S03]  /*35d0*/  IADD3 R13, P5, PT, R10, R28, RZ ;  /* 0x0000001c0a0d7210 */ /* 0x002fc60007fbe0ff */
[----:B------:R0:W-:Y:S04]  /*35e0*/  STL [R1+0x880], R14 ;  /* 0x0008800e01007387 */ /* 0x0001e80000100800 */
[----:B------:R-:W3:Y:S04]  /*35f0*/  LDL.LU R10, [R1+0x20] ;  /* 0x00002000010a7983 */ /* 0x000ee80000300800 */
[----:B------:R-:W-:Y:S04]  /*3600*/  STL [R1+0x758], R5 ;  /* 0x0007580501007387 */ /* 0x000fe80000100800 */
[----:B------:R1:W-:Y:S01]  /*3610*/  STL [R1+0x884], R13 ;  /* 0x0008840d01007387 */ /* 0x0003e20000100800 */
[----:B0-----:R-:W-:-:S02]  /*3620*/  IMAD.X R14, R2, 0x1, R4, P1 ;  /* 0x00000001020e7824 */ /* 0x001fc400008e0604 */
[--C-:B-1----:R-:W-:Y:S01]  /*3630*/  IMAD.X R13, R2, 0x1, R29.reuse, P6 ;  /* 0x00000001020d7824 */ /* 0x102fe200030e061d */
[C---:B------:R-:W-:Y:S02]  /*3640*/  IADD3 R16, P6, PT, R12.reuse, R3, RZ ;  /* 0x000000030c107210 */ /* 0x040fe40007fde0ff */
[----:B------:R-:W-:Y:S02]  /*3650*/  SHF.R.S32.HI R5, RZ, 0x1f, R12 ;  /* 0x0000001fff057819 */ /* 0x000fe4000001140c */
[----:B------:R0:W-:Y:S04]  /*3660*/  STL [R1+0x760], R13 ;  /* 0x0007600d01007387 */ /* 0x0001e80000100800 */
[----:B------:R1:W-:Y:S01]  /*3670*/  STL [R1+0x888], R16 ;  /* 0x0008881001007387 */ /* 0x0003e20000100800 */
[----:B0-----:R-:W-:Y:S01]  /*3680*/  IADD3 R13, P1, PT, R12, R28, RZ ;  /* 0x0000001c0c0d7210 */ /* 0x001fe20007f3e0ff */
[----:B------:R-:W-:-:S02]  /*3690*/  IMAD.X R12, R7, 0x1, R29, P2 ;  /* 0x00000001070c7824 */ /* 0x000fc400010e061d */
[----:B------:R0:W-:Y:S01]  /*36a0*/  STL [R1+0x768], R14 ;  /* 0x0007680e01007387 */ /* 0x0001e20000100800 */
[----:B------:R-:W-:Y:S01]  /*36b0*/  SHF.R.S32.HI R2, RZ, 0x1f, R11 ;  /* 0x0000001fff027819 */ /* 0x000fe2000001140b */
[----:B------:R-:W-:Y:S01]  /*36c0*/  IMAD R24, R24, UR10, RZ ;  /* 0x0000000a18187c24 */ /* 0x000fe2000f8e02ff */
[----:B-1----:R-:W1:Y:S01]  /*36d0*/  LDC R16, c[0x0][0x3a8] ;  /* 0x0000ea00ff107b82 */ /* 0x002e620000000800 */
[----:B------:R4:W-:Y:S04]  /*36e0*/  STL [R1+0x790], R13 ;  /* 0x0007900d01007387 */ /* 0x0009e80000100800 */
[----:B------:R5:W-:Y:S01]  /*36f0*/  STL [R1+0x770], R12 ;  /* 0x0007700c01007387 */ /* 0x000be20000100800 */
[----:B0-----:R-:W-:Y:S01]  /*3700*/  IADD3 R14, P2, PT, R11, R3, RZ ;  /* 0x000000030b0e7210 */ /* 0x001fe20007f5e0ff */
[----:B----4-:R-:W-:-:S04]  /*3710*/  IMAD.X R13, R7, 0x1, R4, P3 ;  /* 0x00000001070d7824 */ /* 0x010fc800018e0604 */
[----:B------:R-:W-:Y:S01]  /*3720*/  STL [R1+0x798], R14 ;  /* 0x0007980e01007387 */ /* 0x000fe20000100800 */
[----:B-----5:R-:W-:Y:S01]  /*3730*/  IADD3 R12, P3, PT, R11, R28, RZ ;  /* 0x0000001c0b0c7210 */ /* 0x020fe20007f7e0ff */
[C---:B------:R-:W-:Y:S02]  /*3740*/  IMAD.X R11, R6.reuse, 0x1, R29, P4 ;  /* 0x00000001060b7824 */ /* 0x040fe400020e061d */
[----:B------:R-:W-:Y:S04]  /*3750*/  STL [R1+0x778], R13 ;  /* 0x0007780d01007387 */ /* 0x000fe80000100800 */
[----:B------:R0:W-:Y:S04]  /*3760*/  STL [R1+0x7a0], R12 ;  /* 0x0007a00c01007387 */ /* 0x0001e80000100800 */
[----:B------:R4:W-:Y:S01]  /*3770*/  STL [R1+0x780], R11 ;  /* 0x0007800b01007387 */ /* 0x0009e20000100800 */
[----:B0-----:R-:W-:-:S02]  /*3780*/  IMAD.X R12, R6, 0x1, R4, P5 ;  /* 0x00000001060c7824 */ /* 0x001fc400028e0604 */
[----:B------:R-:W-:Y:S01]  /*3790*/  IMAD R22, R22, UR10, RZ ;  /* 0x0000000a16167c24 */ /* 0x000fe2000f8e02ff */
[C---:B--2---:R-:W-:Y:S02]  /*37a0*/  IADD3 R13, P4, PT, R8.reuse, R3, RZ ;  /* 0x00000003080d7210 */ /* 0x044fe40007f9e0ff */
[----:B----4-:R-:W-:Y:S02]  /*37b0*/  IADD3 R11, P5, PT, R8, R28, RZ ;  /* 0x0000001c080b7210 */ /* 0x010fe40007fbe0ff */
[----:B------:R-:W-:Y:S01]  /*37c0*/  SHF.R.S32.HI R7, RZ, 0x1f, R8 ;  /* 0x0000001fff077819 */ /* 0x000fe20000011408 */
[----:B------:R-:W-:Y:S01]  /*37d0*/  STL [R1+0x7a8], R13 ;  /* 0x0007a80d01007387 */ /* 0x000fe20000100800 */
[----:B------:R-:W-:-:S03]  /*37e0*/  IMAD.X R8, R5, 0x1, R29, P6 ;  /* 0x0000000105087824 */ /* 0x000fc600030e061d */
[----:B------:R0:W-:Y:S04]  /*37f0*/  STL [R1+0x784], R12 ;  /* 0x0007840c01007387 */ /* 0x0001e80000100800 */
[----:B------:R2:W-:Y:S01]  /*3800*/  STL [R1+0x7b0], R11 ;  /* 0x0007b00b01007387 */ /* 0x0005e20000100800 */
[----:B0-----:R-:W-:-:S03]  /*3810*/  IADD3 R12, P6, PT, R24, R3, RZ ;  /* 0x00000003180c7210 */ /* 0x001fc60007fde0ff */
[----:B------:R0:W-:Y:S01]  /*3820*/  STL [R1+0x788], R8 ;  /* 0x0007880801007387 */ /* 0x0001e20000100800 */
[----:B--2---:R-:W-:-:S03]  /*3830*/  IMAD.X R11, R5, 0x1, R4, P1 ;  /* 0x00000001050b7824 */ /* 0x004fc600008e0604 */
[----:B------:R-:W-:Y:S04]  /*3840*/  STL [R1+0x7b8], R12 ;  /* 0x0007b80c01007387 */ /* 0x000fe80000100800 */
[----:B------:R2:W-:Y:S01]  /*3850*/  STL [R1+0x78c], R11 ;  /* 0x00078c0b01007387 */ /* 0x0005e20000100800 */
[----:B0-----:R-:W-:Y:S01]  /*3860*/  IADD3 R8, P1, PT, R24, R28, RZ ;  /* 0x0000001c18087210 */ /* 0x001fe20007f3e0ff */
[----:B------:R-:W-:-:S04]  /*3870*/  IMAD R19, R19, UR10, RZ ;  /* 0x0000000a13137c24 */ /* 0x000fc8000f8e02ff */
[----:B------:R0:W-:Y:S01]  /*3880*/  STL [R1+0x7c0], R8 ;  /* 0x0007c00801007387 */ /* 0x0001e20000100800 */
[C---:B--2---:R-:W-:Y:S02]  /*3890*/  IMAD.X R11, R2.reuse, 0x1, R29, P2 ;  /* 0x00000001020b7824 */ /* 0x044fe400010e061d */
[----:B------:R-:W-:-:S03]  /*38a0*/  IMAD.X R2, R2, 0x1, R4, P3 ;  /* 0x0000000102027824 */ /* 0x000fc600018e0604 */
[----:B------:R2:W-:Y:S01]  /*38b0*/  STL [R1+0x794], R11 ;  /* 0x0007940b01007387 */ /* 0x0005e20000100800 */
[-C--:B0-----:R-:W-:Y:S01]  /*38c0*/  IADD3 R8, P2, PT, R22, R3.reuse, RZ ;  /* 0x0000000316087210 */ /* 0x081fe20007f5e0ff */
[----:B------:R-:W-:Y:S01]  /*38d0*/  IMAD.X R12, R7, 0x1, R29, P4 ;  /* 0x00000001070c7824 */ /* 0x000fe200020e061d */
[----:B------:R-:W-:-:S03]  /*38e0*/  IADD3 R13, P4, PT, R19, R3, RZ ;  /* 0x00000003130d7210 */ /* 0x000fc60007f9e0ff */
[----:B------:R0:W-:Y:S01]  /*38f0*/  STL [R1+0x7c8], R8 ;  /* 0x0007c80801007387 */ /* 0x0001e20000100800 */
[----:B--2---:R-:W-:Y:S02]  /*3900*/  IADD3 R11, P3, PT, R22, R28, RZ ;  /* 0x0000001c160b7210 */ /* 0x004fe40007f7e0ff */
[----:B------:R-:W-:Y:S01]  /*3910*/  SHF.R.S32.HI R6, RZ, 0x1f, R24 ;  /* 0x0000001fff067819 */ /* 0x000fe20000011418 */
[----:B0-----:R-:W2:Y:S04]  /*3920*/  LDL.LU R8, [R1+0x24] ;  /* 0x0000240001087983 */ /* 0x001ea80000300800 */
[----:B------:R-:W-:Y:S04]  /*3930*/  STL [R1+0x79c], R2 ;  /* 0x00079c0201007387 */ /* 0x000fe80000100800 */
[----:B------:R0:W-:Y:S04]  /*3940*/  STL [R1+0x7d0], R11 ;  /* 0x0007d00b01007387 */ /* 0x0001e80000100800 */
[----:B------:R4:W-:Y:S01]  /*3950*/  STL [R1+0x7a4], R12 ;  /* 0x0007a40c01007387 */ /* 0x0009e20000100800 */
[----:B0-----:R-:W-:-:S03]  /*3960*/  IMAD.X R11, R7, 0x1, R4, P5 ;  /* 0x00000001070b7824 */ /* 0x001fc600028e0604 */
[----:B------:R-:W-:Y:S01]  /*3970*/  STL [R1+0x7d8], R13 ;  /* 0x0007d80d01007387 */ /* 0x000fe20000100800 */
[----:B----4-:R-:W-:-:S03]  /*3980*/  IADD3 R12, P5, PT, R19, R28, RZ ;  /* 0x0000001c130c7210 */ /* 0x010fc60007fbe0ff */
[----:B------:R0:W-:Y:S01]  /*3990*/  STL [R1+0x7ac], R11 ;  /* 0x0007ac0b01007387 */ /* 0x0001e20000100800 */
[----:B------:R-:W-:Y:S01]  /*39a0*/  SHF.R.S32.HI R5, RZ, 0x1f, R22 ;  /* 0x0000001fff057819 */ /* 0x000fe20000011416 */
[----:B------:R-:W-:Y:S02]  /*39b0*/  IMAD R26, R26, UR10, RZ ;  /* 0x0000000a1a1a7c24 */ /* 0x000fe4000f8e02ff */
[----:B------:R4:W-:Y:S01]  /*39c0*/  STL [R1+0x7e0], R12 ;  /* 0x0007e00c01007387 */ /* 0x0009e20000100800 */
[C---:B0-----:R-:W-:Y:S02]  /*39d0*/  IMAD.X R11, R6.reuse, 0x1, R29, P6 ;  /* 0x00000001060b7824 */ /* 0x041fe400030e061d */
[----:B----4-:R-:W-:-:S03]  /*39e0*/  IMAD.X R12, R6, 0x1, R4, P1 ;  /* 0x00000001060c7824 */ /* 0x010fc600008e0604 */
[----:B------:R0:W-:Y:S01]  /*39f0*/  STL [R1+0x7b4], R11 ;  /* 0x0007b40b01007387 */ /* 0x0001e20000100800 */
[----:B------:R-:W-:Y:S01]  /*3a00*/  SHF.R.S32.HI R2, RZ, 0x1f, R19 ;  /* 0x0000001fff027819 */ /* 0x000fe20000011413 */
[----:B------:R-:W-:Y:S02]  /*3a10*/  IMAD R23, R23, UR10, RZ ;  /* 0x0000000a17177c24 */ /* 0x000fe4000f8e02ff */
[----:B------:R-:W-:Y:S01]  /*3a20*/  IMAD R25, R25, UR10, RZ ;  /* 0x0000000a19197c24 */ /* 0x000fe2000f8e02ff */
[----:B------:R-:W-:Y:S01]  /*3a30*/  SHF.R.S32.HI R6, RZ, 0x1f, R26 ;  /* 0x0000001fff067819 */ /* 0x000fe2000001141a */
[----:B------:R-:W-:Y:S01]  /*3a40*/  IMAD R15, R15, UR10, RZ ;  /* 0x0000000a0f0f7c24 */ /* 0x000fe2000f8e02ff */
[CC--:B---3--:R-:W-:Y:S02]  /*3a50*/  IADD3 R13, P6, PT, R10.reuse, R3.reuse, RZ ;  /* 0x000000030a0d7210 */ /* 0x0c8fe40007fde0ff */
[----:B0-----:R-:W-:Y:S02]  /*3a60*/  IADD3 R11, P1, PT, R10, R28, RZ ;  /* 0x0000001c0a0b7210 */ /* 0x001fe40007f3e0ff */
[----:B------:R-:W-:Y:S01]  /*3a70*/  SHF.R.S32.HI R7, RZ, 0x1f, R10 ;  /* 0x0000001fff077819 */ /* 0x000fe2000001140a */
[C---:B------:R-:W-:Y:S01]  /*3a80*/  IMAD.X R10, R5.reuse, 0x1, R29, P2 ;  /* 0x00000001050a7824 */ /* 0x040fe200010e061d */
[----:B------:R-:W-:Y:S04]  /*3a90*/  STL [R1+0x7e8], R13 ;  /* 0x0007e80d01007387 */ /* 0x000fe80000100800 */
[----:B------:R0:W-:Y:S04]  /*3aa0*/  STL [R1+0x7bc], R12 ;  /* 0x0007bc0c01007387 */ /* 0x0001e80000100800 */
[----:B------:R3:W-:Y:S04]  /*3ab0*/  STL [R1+0x7f0], R11 ;  /* 0x0007f00b01007387 */ /* 0x0007e80000100800 */
[----:B------:R4:W-:Y:S01]  /*3ac0*/  STL [R1+0x7c4], R10 ;  /* 0x0007c40a01007387 */ /* 0x0009e20000100800 */
[----:B0-----:R-:W-:Y:S01]  /*3ad0*/  IADD3 R12, P2, PT, R26, R3, RZ ;  /* 0x000000031a0c7210 */ /* 0x001fe20007f5e0ff */
[----:B---3--:R-:W-:-:S04]  /*3ae0*/  IMAD.X R11, R5, 0x1, R4, P3 ;  /* 0x00000001050b7824 */ /* 0x008fc800018e0604 */
[----:B------:R-:W-:Y:S01]  /*3af0*/  STL [R1+0x7f8], R12 ;  /* 0x0007f80c01007387 */ /* 0x000fe20000100800 */
[----:B----4-:R-:W-:-:S03]  /*3b00*/  IADD3 R10, P3, PT, R26, R28, RZ ;  /* 0x0000001c1a0a7210 */ /* 0x010fc60007f7e0ff */
[----:B------:R0:W-:Y:S04]  /*3b10*/  STL [R1+0x7cc], R11 ;  /* 0x0007cc0b01007387 */ /* 0x0001e80000100800 */
[----:B------:R3:W-:Y:S01]  /*3b20*/  STL [R1+0x800], R10 ;  /* 0x0008000a01007387 */ /* 0x0007e20000100800 */
[C---:B0-----:R-:W-:Y:S01]  /*3b30*/  IMAD.X R11, R2.reuse, 0x1, R29, P4 ;  /* 0x00000001020b7824 */ /* 0x041fe200020e061d */
[----:B------:R-:W-:Y:S01]  /*3b40*/  IADD3 R12, P4, PT, R23, R3, RZ ;  /* 0x00000003170c7210 */ /* 0x000fe20007f9e0ff */
[----:B---3--:R-:W-:-:S03]  /*3b50*/  IMAD.X R10, R2, 0x1, R4, P5 ;  /* 0x00000001020a7824 */ /* 0x008fc600028e0604 */
[----:B------:R0:W-:Y:S04]  /*3b60*/  STL [R1+0x7d4], R11 ;  /* 0x0007d40b01007387 */ /* 0x0001e80000100800 */
[----:B------:R-:W-:Y:S04]  /*3b70*/  STL [R1+0x808], R12 ;  /* 0x0008080c01007387 */ /* 0x000fe80000100800 */
[----:B------:R3:W-:Y:S01]  /*3b80*/  STL [R1+0x7dc], R10 ;  /* 0x0007dc0a01007387 */ /* 0x0007e20000100800 */
[----:B0-----:R-:W-:Y:S01]  /*3b90*/  IADD3 R11, P5, PT, R23, R28, RZ ;  /* 0x0000001c170b7210 */ /* 0x001fe20007fbe0ff */
[----:B---3--:R-:W-:-:S04]  /*3ba0*/  IMAD.X R10, R7, 0x1, R29, P6 ;  /* 0x00000001070a7824 */ /* 0x008fc800030e061d */
[----:B------:R0:W-:Y:S01]  /*3bb0*/  STL [R1+0x810], R11 ;  /* 0x0008100b01007387 */ /* 0x0001e20000100800 */
[----:B------:R-:W-:-:S03]  /*3bc0*/  IADD3 R12, P6, PT, R25, R3, RZ ;  /* 0x00000003190c7210 */ /* 0x000fc60007fde0ff */
[----:B------:R3:W-:Y:S01]  /*3bd0*/  STL [R1+0x7e4], R10 ;  /* 0x0007e40a01007387 */ /* 0x0007e20000100800 */
[----:B0-----:R-:W-:-:S03]  /*3be0*/  IMAD.X R11, R7, 0x1, R4, P1 ;  /* 0x00000001070b7824 */ /* 0x001fc600008e0604 */
[----:B------:R-:W-:Y:S01]  /*3bf0*/  STL [R1+0x818], R12 ;  /* 0x0008180c01007387 */ /* 0x000fe20000100800 */
[----:B---3--:R-:W-:-:S03]  /*3c00*/  IADD3 R10, P1, PT, R25, R28, RZ ;  /* 0x0000001c190a7210 */ /* 0x008fc60007f3e0ff */
[----:B------:R0:W-:Y:S04]  /*3c10*/  STL [R1+0x7ec], R11 ;  /* 0x0007ec0b01007387 */ /* 0x0001e80000100800 */
[----:B------:R3:W-:Y:S01]  /*3c20*/  STL [R1+0x820], R10 ;  /* 0x0008200a01007387 */ /* 0x0007e20000100800 */
[----:B0-----:R-:W-:Y:S01]  /*3c30*/  IMAD.X R11, R6, 0x1, R29, P2 ;  /* 0x00000001060b7824 */ /* 0x001fe200010e061d */
[----:B---3--:R-:W-:-:S04]  /*3c40*/  IADD3 R10, P2, PT, R15, R3, RZ ;  /* 0x000000030f0a7210 */ /* 0x008fc80007f5e0ff */
[----:B------:R-:W-:Y:S04]  /*3c50*/  STL [R1+0x7f4], R11 ;  /* 0x0007f40b01007387 */ /* 0x000fe80000100800 */
[----:B------:R0:W-:Y:S04]  /*3c60*/  STL [R1+0x828], R10 ;  /* 0x0008280a01007387 */ /* 0x0001e80000100800 */
[----:B0-----:R-:W3:Y:S01]  /*3c70*/  LDL.LU R10, [R1+0x28] ;  /* 0x00002800010a7983 */ /* 0x001ee20000300800 */
[----:B------:R-:W-:Y:S01]  /*3c80*/  SHF.R.S32.HI R5, RZ, 0x1f, R23 ;  /* 0x0000001fff057819 */ /* 0x000fe20000011417 */
[----:B------:R-:W-:Y:S01]  /*3c90*/  IMAD.X R6, R6, 0x1, R4, P3 ;  /* 0x0000000106067824 */ /* 0x000fe200018e0604 */
[----:B------:R-:W-:-:S03]  /*3ca0*/  IADD3 R11, P3, PT, R15, R28, RZ ;  /* 0x0000001c0f0b7210 */ /* 0x000fc60007f7e0ff */
[----:B------:R-:W-:Y:S01]  /*3cb0*/  IMAD.X R13, R5, 0x1, R29, P4 ;  /* 0x00000001050d7824 */ /* 0x000fe200020e061d */
[----:B------:R-:W-:Y:S01]  /*3cc0*/  STL [R1+0x7fc], R6 ;  /* 0x0007fc0601007387 */ /* 0x000fe20000100800 */
[----:B------:R-:W-:-:S03]  /*3cd0*/  SHF.R.S32.HI R2, RZ, 0x1f, R25 ;  /* 0x0000001fff027819 */ /* 0x000fc60000011419 */
[----:B------:R0:W-:Y:S01]  /*3ce0*/  STL [R1+0x830], R11 ;  /* 0x0008300b01007387 */ /* 0x0001e20000100800 */
[----:B------:R-:W-:-:S03]  /*3cf0*/  IMAD R21, R21, UR10, RZ ;  /* 0x0000000a15157c24 */ /* 0x000fc6000f8e02ff */
[----:B------:R-:W-:Y:S01]  /*3d00*/  STL [R1+0x804], R13 ;  /* 0x0008040d01007387 */ /* 0x000fe20000100800 */
[----:B0-----:R-:W-:Y:S01]  /*3d10*/  IMAD.X R11, R5, 0x1, R4, P5 ;  /* 0x00000001050b7824 */ /* 0x001fe200028e0604 */
[----:B------:R-:W-:Y:S01]  /*3d20*/  SHF.R.S32.HI R7, RZ, 0x1f, R15 ;  /* 0x0000001fff077819 */ /* 0x000fe2000001140f */
[----:B------:R-:W-:Y:S01]  /*3d30*/  IMAD R27, R27, UR10, RZ ;  /* 0x0000000a1b1b7c24 */ /* 0x000fe2000f8e02ff */
[CC--:B--2---:R-:W-:Y:S02]  /*3d40*/  IADD3 R12, P4, PT, R8.reuse, R3.reuse, RZ ;  /* 0x00000003080c7210 */ /* 0x0c4fe40007f9e0ff */
[----:B------:R-:W-:Y:S02]  /*3d50*/  SHF.R.S32.HI R6, RZ, 0x1f, R8 ;  /* 0x0000001fff067819 */ /* 0x000fe40000011408 */
[----:B------:R-:W-:Y:S01]  /*3d60*/  IADD3 R8, P5, PT, R8, R28, RZ ;  /* 0x0000001c08087210 */ /* 0x000fe20007fbe0ff */
[----:B------:R-:W-:Y:S04]  /*3d70*/  STL [R1+0x838], R12 ;  /* 0x0008380c01007387 */ /* 0x000fe80000100800 */
[----:B------:R0:W-:Y:S04]  /*3d80*/  STL [R1+0x80c], R11 ;  /* 0x00080c0b01007387 */ /* 0x0001e80000100800 */
[----:B------:R2:W-:Y:S01]  /*3d90*/  STL [R1+0x840], R8 ;  /* 0x0008400801007387 */ /* 0x0005e20000100800 */
[C---:B0-----:R-:W-:Y:S01]  /*3da0*/  IMAD.X R11, R2.reuse, 0x1, R29, P6 ;  /* 0x00000001020b7824 */ /* 0x041fe200030e061d */
[----:B------:R-:W-:Y:S01]  /*3db0*/  IADD3 R12, P6, PT, R21, R3, RZ ;  /* 0x00000003150c7210 */ /* 0x000fe20007fde0ff */
[----:B--2---:R-:W-:-:S03]  /*3dc0*/  IMAD.X R8, R2, 0x1, R4, P1 ;  /* 0x0000000102087824 */ /* 0x004fc600008e0604 */
[----:B------:R0:W-:Y:S04]  /*3dd0*/  STL [R1+0x814], R11 ;  /* 0x0008140b01007387 */ /* 0x0001e80000100800 */
[----:B------:R-:W-:Y:S04]  /*3de0*/  STL [R1+0x848], R12 ;  /* 0x0008480c01007387 */ /* 0x000fe80000100800 */
[----:B------:R2:W-:Y:S01]  /*3df0*/  STL [R1+0x81c], R8 ;  /* 0x00081c0801007387 */ /* 0x0005e20000100800 */
[----:B0-----:R-:W-:Y:S01]  /*3e00*/  IADD3 R11, P1, PT, R21, R28, RZ ;  /* 0x0000001c150b7210 */ /* 0x001fe20007f3e0ff */
[----:B------:R-:W-:-:S04]  /*3e10*/  IMAD R18, R18, UR10, RZ ;  /* 0x0000000a12127c24 */ /* 0x000fc8000f8e02ff */
[----:B------:R0:W-:Y:S01]  /*3e20*/  STL [R1+0x850], R11 ;  /* 0x0008500b01007387 */ /* 0x0001e20000100800 */
[----:B--2---:R-:W-:Y:S01]  /*3e30*/  IMAD.X R8, R7, 0x1, R29, P2 ;  /* 0x0000000107087824 */ /* 0x004fe200010e061d */
[----:B------:R-:W-:-:S04]  /*3e40*/  IADD3 R12, P2, PT, R27, R3, RZ ;  /* 0x000000031b0c7210 */ /* 0x000fc80007f5e0ff */
[----:B------:R2:W-:Y:S01]  /*3e50*/  STL [R1+0x824], R8 ;  /* 0x0008240801007387 */ /* 0x0005e20000100800 */
[----:B0-----:R-:W-:-:S03]  /*3e60*/  IMAD.X R11, R7, 0x1, R4, P3 ;  /* 0x00000001070b7824 */ /* 0x001fc600018e0604 */
[----:B------:R-:W-:Y:S01]  /*3e70*/  STL [R1+0x858], R12 ;  /* 0x0008580c01007387 */ /* 0x000fe20000100800 */
[----:B--2---:R-:W-:-:S03]  /*3e80*/  IADD3 R8, P3, PT, R27, R28, RZ ;  /* 0x0000001c1b087210 */ /* 0x004fc60007f7e0ff */
[----:B------:R0:W-:Y:S01]  /*3e90*/  STL [R1+0x82c], R11 ;  /* 0x00082c0b01007387 */ /* 0x0001e20000100800 */
[----:B------:R-:W-:-:S03]  /*3ea0*/  SHF.R.S32.HI R5, RZ, 0x1f, R21 ;  /* 0x0000001fff057819 */ /* 0x000fc60000011415 */
[----:B------:R2:W-:Y:S01]  /*3eb0*/  STL [R1+0x860], R8 ;  /* 0x0008600801007387 */ /* 0x0005e20000100800 */
[----:B0-----:R-:W-:Y:S01]  /*3ec0*/  IMAD.X R11, R6, 0x1, R29, P4 ;  /* 0x00000001060b7824 */ /* 0x001fe200020e061d */
[----:B------:R-:W-:Y:S01]  /*3ed0*/  IADD3 R12, P4, PT, R18, R3, RZ ;  /* 0x00000003120c7210 */ /* 0x000fe20007f9e0ff */
[----:B--2---:R-:W-:-:S03]  /*3ee0*/  IMAD.X R8, R6, 0x1, R4, P5 ;  /* 0x0000000106087824 */ /* 0x004fc600028e0604 */
[----:B------:R0:W-:Y:S01]  /*3ef0*/  STL [R1+0x834], R11 ;  /* 0x0008340b01007387 */ /* 0x0001e20000100800 */
[----:B------:R-:W-:-:S03]  /*3f00*/  IMAD R9, R9, UR10, RZ ;  /* 0x0000000a09097c24 */ /* 0x000fc6000f8e02ff */
[----:B------:R-:W-:Y:S04]  /*3f10*/  STL [R1+0x868], R12 ;  /* 0x0008680c01007387 */ /* 0x000fe80000100800 */
[----:B------:R2:W-:Y:S01]  /*3f20*/  STL [R1+0x83c], R8 ;  /* 0x00083c0801007387 */ /* 0x0005e20000100800 */
[----:B0-----:R-:W-:Y:S01]  /*3f30*/  IADD3 R11, P5, PT, R18, R28, RZ ;  /* 0x0000001c120b7210 */ /* 0x001fe20007fbe0ff */
[----:B------:R-:W-:Y:S01]  /*3f40*/  IMAD R20, R20, UR10, RZ ;  /* 0x0000000a14147c24 */ /* 0x000fe2000f8e02ff */
[----:B------:R-:W-:Y:S01]  /*3f50*/  SHF.R.S32.HI R2, RZ, 0x1f, R27 ;  /* 0x0000001fff027819 */ /* 0x000fe2000001141b */
[----:B--2---:R-:W-:Y:S02]  /*3f60*/  IMAD.X R8, R5, 0x1, R29, P6 ;  /* 0x0000000105087824 */ /* 0x004fe400030e061d */
[----:B------:R0:W-:Y:S01]  /*3f70*/  STL [R1+0x86c], R11 ;  /* 0x00086c0b01007387 */ /* 0x0001e20000100800 */
[----:B------:R-:W-:-:S03]  /*3f80*/  IADD3 R12, P6, PT, R9, R3, RZ ;  /* 0x00000003090c7210 */ /* 0x000fc60007fde0ff */
[----:B------:R2:W-:Y:S01]  /*3f90*/  STL [R1+0x844], R8 ;  /* 0x0008440801007387 */ /* 0x0005e20000100800 */
[----:B------:R-:W-:Y:S01]  /*3fa0*/  SHF.R.S32.HI R6, RZ, 0x1f, R9 ;  /* 0x0000001fff067819 */ /* 0x000fe20000011409 */
[----:B0-----:R-:W-:Y:S02]  /*3fb0*/  IMAD.X R11, R5, 0x1, R4, P1 ;  /* 0x00000001050b7824 */ /* 0x001fe400008e0604 */
[----:B------:R-:W-:Y:S01]  /*3fc0*/  STL [R1+0x870], R12 ;  /* 0x0008700c01007387 */ /* 0x000fe20000100800 */
[----:B--2---:R-:W-:-:S03]  /*3fd0*/  IADD3 R8, P1, PT, R9, R28, RZ ;  /* 0x0000001c09087210 */ /* 0x004fc60007f3e0ff */
[----:B------:R-:W-:Y:S01]  /*3fe0*/  STL [R1+0x84c], R11 ;  /* 0x00084c0b01007387 */ /* 0x000fe20000100800 */
[C---:B------:R-:W-:Y:S01]  /*3ff0*/  IMAD.X R9, R2.reuse, 0x1, R29, P2 ;  /* 0x0000000102097824 */ /* 0x040fe200010e061d */
[----:B------:R-:W-:Y:S02]  /*4000*/  SHF.R.S32.HI R7, RZ, 0x1f, R18 ;  /* 0x0000001fff077819 */ /* 0x000fe40000011412 */
[----:B------:R0:W-:Y:S01]  /*4010*/  STL [R1+0x874], R8 ;  /* 0x0008740801007387 */ /* 0x0001e20000100800 */
[----:B------:R-:W-:-:S03]  /*4020*/  IMAD.X R2, R2, 0x1, R4, P3 ;  /* 0x0000000102027824 */ /* 0x000fc600018e0604 */
[----:B------:R2:W-:Y:S01]  /*4030*/  STL [R1+0x854], R9 ;  /* 0x0008540901007387 */ /* 0x0005e20000100800 */
[C---:B0-----:R-:W-:Y:S02]  /*4040*/  IADD3 R8, P2, PT, R20.reuse, R3, RZ ;  /* 0x0000000314087210 */ /* 0x041fe40007f5e0ff */
[----:B--2---:R-:W-:-:S03]  /*4050*/  IADD3 R9, P3, PT, R20, R28, RZ ;  /* 0x0000001c14097210 */ /* 0x004fc60007f7e0ff */
[----:B------:R0:W-:Y:S04]  /*4060*/  STL [R1+0x878], R8 ;  /* 0x0008780801007387 */ /* 0x0001e80000100800 */
[----:B------:R-:W-:Y:S01]  /*4070*/  STL [R1+0x85c], R2 ;  /* 0x00085c0201007387 */ /* 0x000fe20000100800 */
[C---:B0-----:R-:W-:Y:S02]  /*4080*/  IMAD.X R8, R7.reuse, 0x1, R29, P4 ;  /* 0x0000000107087824 */ /* 0x041fe400020e061d */
[----:B------:R-:W-:Y:S01]  /*4090*/  IMAD.X R7, R7, 0x1, R4, P5 ;  /* 0x0000000107077824 */ /* 0x000fe200028e0604 */
[----:B------:R-:W-:Y:S01]  /*40a0*/  STL [R1+0x87c], R9 ;  /* 0x00087c0901007387 */ /* 0x000fe20000100800 */
[----:B------:R-:W-:-:S03]  /*40b0*/  SHF.R.S32.HI R5, RZ, 0x1f, R20 ;  /* 0x0000001fff057819 */ /* 0x000fc60000011414 */
[----:B------:R0:W-:Y:S01]  /*40c0*/  STL [R1+0x864], R8 ;  /* 0x0008640801007387 */ /* 0x0001e20000100800 */
[----:B------:R-:W-:Y:S01]  /*40d0*/  LEA.HI.X.SX32 R0, R0, UR13, 0x1, P0 ;  /* 0x0000000d00007c11 */ /* 0x000fe200080f0eff */
[C---:B-1----:R-:W-:Y:S02]  /*40e0*/  IMAD R11, R16.reuse, 0x76, RZ ;  /* 0x00000076100b7824 */ /* 0x042fe400078e02ff */
[C---:B------:R-:W-:Y:S02]  /*40f0*/  IMAD R12, R16.reuse, 0x75, RZ ;  /* 0x00000075100c7824 */ /* 0x040fe400078e02ff */
[C---:B------:R-:W-:Y:S02]  /*4100*/  IMAD R13, R16.reuse, 0x74, RZ ;  /* 0x00000074100d7824 */ /* 0x040fe400078e02ff */
[C---:B------:R-:W-:Y:S02]  /*4110*/  IMAD R14, R16.reuse, 0x73, RZ ;  /* 0x00000073100e7824 */ /* 0x040fe400078e02ff */
[----:B0-----:R-:W-:-:S02]  /*4120*/  IMAD R8, R16, 0x79, RZ ;  /* 0x0000007910087824 */ /* 0x001fc400078e02ff */
[C---:B------:R-:W-:Y:S02]  /*4130*/  IMAD R15, R16.reuse, 0x72, RZ ;  /* 0x00000072100f7824 */ /* 0x040fe400078e02ff */
[C---:B------:R-:W-:Y:S02]  /*4140*/  IMAD R17, R16.reuse, 0x70, RZ ;  /* 0x0000007010117824 */ /* 0x040fe400078e02ff */
[C---:B------:R-:W-:Y:S02]  /*4150*/  IMAD R18, R16.reuse, 0x6f, RZ ;  /* 0x0000006f10127824 */ /* 0x040fe400078e02ff */
[C---:B------:R-:W-:Y:S02]  /*4160*/  IMAD R19, R16.reuse, 0x6e, RZ ;  /* 0x0000006e10137824 */ /* 0x040fe400078e02ff */
[C---:B------:R-:W-:Y:S02]  /*4170*/  IMAD R20, R16.reuse, 0x6d, RZ ;  /* 0x0000006d10147824 */ /* 0x040fe400078e02ff */
[----:B------:R-:W-:-:S02]  /*4180*/  IMAD R21, R16, 0x6c, RZ ;  /* 0x0000006c10157824 */ /* 0x000fc400078e02ff */
[C---:B------:R-:W-:Y:S02]  /*4190*/  IMAD R22, R16.reuse, 0x6b, RZ ;  /* 0x0000006b10167824 */ /* 0x040fe400078e02ff */
[C---:B------:R-:W-:Y:S02]  /*41a0*/  IMAD R23, R16.reuse, 0x6a, RZ ;  /* 0x0000006a10177824 */ /* 0x040fe400078e02ff */
[C---:B------:R-:W-:Y:S02]  /*41b0*/  IMAD R24, R16.reuse, 0x69, RZ ;  /* 0x0000006910187824 */ /* 0x040fe400078e02ff */
[C---:B------:R-:W-:Y:S02]  /*41c0*/  IMAD R25, R16.reuse, 0x68, RZ ;  /* 0x0000006810197824 */ /* 0x040fe400078e02ff */
[C---:B------:R-:W-:Y:S02]  /*41d0*/  IMAD R26, R16.reuse, 0x67, RZ ;  /* 0x00000067101a7824 */ /* 0x040fe400078e02ff */
[----:B------:R-:W-:Y:S01]  /*41e0*/  IMAD R27, R16, 0x66, RZ ;  /* 0x00000066101b7824 */ /* 0x000fe200078e02ff */
[----:B---3--:R-:W-:-:S02]  /*41f0*/  IADD3 R2, P4, PT, R10, R3, RZ ;  /* 0x000000030a027210 */ /* 0x008fc40007f9e0ff */
[----:B------:R-:W-:-:S03]  /*4200*/  IADD3 R3, P5, PT, R10, R28, RZ ;  /* 0x0000001c0a037210 */ /* 0x000fc60007fbe0ff */
[----:B------:R0:W-:Y:S04]  /*4210*/  STL [R1+0x720], R2 ;  /* 0x0007200201007387 */ /* 0x0001e80000100800 */
[----:B------:R1:W-:Y:S04]  /*4220*/  STL [R1+0x71c], R7 ;  /* 0x00071c0701007387 */ /* 0x0003e80000100800 */
[----:B------:R2:W-:Y:S01]  /*4230*/  STL [R1+0x718], R3 ;  /* 0x0007180301007387 */ /* 0x0005e20000100800 */
[----:B0-----:R-:W-:Y:S01]  /*4240*/  SHF.R.S32.HI R2, RZ, 0x1f, R10 ;  /* 0x0000001fff027819 */ /* 0x001fe2000001140a */
[----:B-1----:R-:W-:-:S02]  /*4250*/  IMAD.X R7, R6, 0x1, R29, P6 ;  /* 0x0000000106077824 */ /* 0x002fc400030e061d */
[----:B--2---:R-:W-:-:S03]  /*4260*/  IMAD.X R3, R6, 0x1, R4, P1 ;  /* 0x0000000106037824 */ /* 0x004fc600008e0604 */
[----:B------:R-:W-:Y:S01]  /*4270*/  STL [R1+0x708], R7 ;  /* 0x0007080701007387 */ /* 0x000fe20000100800 */
[C-C-:B------:R-:W-:Y:S02]  /*4280*/  IMAD.X R6, R5.reuse, 0x1, R29.reuse, P2 ;  /* 0x0000000105067824 */ /* 0x140fe400010e061d */
[--C-:B------:R-:W-:Y:S01]  /*4290*/  IMAD.X R5, R5, 0x1, R4.reuse, P3 ;  /* 0x0000000105057824 */ /* 0x100fe200018e0604 */
[----:B------:R0:W-:Y:S04]  /*42a0*/  STL [R1+0x70c], R3 ;  /* 0x00070c0301007387 */ /* 0x0001e80000100800 */
[----:B------:R-:W-:Y:S01]  /*42b0*/  STL [R1+0x710], R6 ;  /* 0x0007100601007387 */ /* 0x000fe20000100800 */
[C---:B0-----:R-:W-:Y:S02]  /*42c0*/  IMAD.X R3, R2.reuse, 0x1, R29, P4 ;  /* 0x0000000102037824 */ /* 0x041fe400020e061d */
[----:B------:R-:W-:Y:S01]  /*42d0*/  IMAD.X R2, R2, 0x1, R4, P5 ;  /* 0x0000000102027824 */ /* 0x000fe200028e0604 */
[----:B------:R-:W-:Y:S04]  /*42e0*/  STL [R1+0x714], R5 ;  /* 0x0007140501007387 */ /* 0x000fe80000100800 */
[----:B------:R-:W-:Y:S04]  /*42f0*/  STL [R1+0x704], R3 ;  /* 0x0007040301007387 */ /* 0x000fe80000100800 */
[----:B------:R0:W-:Y:S04]  /*4300*/  STL [R1+0x304], R2 ;  /* 0x0003040201007387 */ /* 0x0001e80000100800 */
[----:B------:R-:W-:Y:S04]  /*4310*/  STL [R1+0x160], R0 ;  /* 0x0001600001007387 */ /* 0x000fe80000100800 */
[----:B------:R-:W-:Y:S04]  /*4320*/  STL [R1+0x2a0], RZ ;  /* 0x0002a0ff01007387 */ /* 0x000fe80000100800 */
[----:B------:R-:W-:Y:S04]  /*4330*/  STL [R1+0x140], RZ ;  /* 0x000140ff01007387 */ /* 0x000fe80000100800 */
[----:B------:R-:W-:Y:S01]  /*4340*/  STL [R1+0x144], RZ ;  /* 0x000144ff01007387 */ /* 0x000fe20000100800 */
[----:B0-----:R-:W-:-:S03]  /*4350*/  IMAD R2, R16, 0x7f, RZ ;  /* 0x0000007f10027824 */ /* 0x001fc600078e02ff */
[----:B------:R-:W-:Y:S01]  /*4360*/  STL [R1+0x148], RZ ;  /* 0x000148ff01007387 */ /* 0x000fe20000100800 */
[----:B------:R-:W-:-:S03]  /*4370*/  IMAD R3, R16, 0x7e, RZ ;  /* 0x0000007e10037824 */ /* 0x000fc600078e02ff */
[----:B------:R-:W-:Y:S01]  /*4380*/  STL [R1+0x14c], RZ ;  /* 0x00014cff01007387 */ /* 0x000fe20000100800 */
[C---:B------:R-:W-:Y:S02]  /*4390*/  IMAD R4, R16.reuse, 0x7d, RZ ;  /* 0x0000007d10047824 */ /* 0x040fe400078e02ff */
[C---:B------:R-:W-:Y:S01]  /*43a0*/  IMAD R5, R16.reuse, 0x7c, RZ ;  /* 0x0000007c10057824 */ /* 0x040fe200078e02ff */
[----:B------:R-:W-:Y:S01]  /*43b0*/  STL [R1+0x130], RZ ;  /* 0x000130ff01007387 */ /* 0x000fe20000100800 */
[C---:B------:R-:W-:Y:S02]  /*43c0*/  IMAD R6, R16.reuse, 0x7b, RZ ;  /* 0x0000007b10067824 */ /* 0x040fe400078e02ff */
[C---:B------:R-:W-:Y:S01]  /*43d0*/  IMAD R7, R16.reuse, 0x7a, RZ ;  /* 0x0000007a10077824 */ /* 0x040fe200078e02ff */
[----:B------:R-:W-:Y:S01]  /*43e0*/  STL [R1+0x134], RZ ;  /* 0x000134ff01007387 */ /* 0x000fe20000100800 */
[C---:B------:R-:W-:Y:S02]  /*43f0*/  IMAD R10, R16.reuse, 0x77, RZ ;  /* 0x00000077100a7824 */ /* 0x040fe400078e02ff */
[----:B------:R-:W-:-:S02]  /*4400*/  IMAD R28, R16, 0x65, RZ ;  /* 0x00000065101c7824 */ /* 0x000fc400078e02ff */
[----:B------:R-:W-:Y:S02]  /*4410*/  IMAD R29, R16, 0x64, RZ ;  /* 0x00000064101d7824 */ /* 0x000fe400078e02ff */
[----:B------:R-:W2:Y:S02]  /*4420*/  LDL R16, [R1+0x164] ;  /* 0x0001640001107983 */ /* 0x000ea40000100800 */
[----:B--2---:R-:W-:-:S05]  /*4430*/  IADD3 R9, P3, PT, R2, R16, RZ ;  /* 0x0000001002097210 */ /* 0x004fca0007f7e0ff */
[----:B------:R0:W-:Y:S02]  /*4440*/  STL [R1+0x30c], R9 ;  /* 0x00030c0901007387 */ /* 0x0001e40000100800 */
[----:B0-----:R-:W-:-:S05]  /*4450*/  IADD3 R9, P4, PT, R3, R16, RZ ;  /* 0x0000001003097210 */ /* 0x001fca0007f9e0ff */
        /* <DEDUP_REMOVED lines=11> */
[----:B0-----:R-:W0:Y:S01]  /*4510*/  LDC R9, c[0x0][0x3a8] ;  /* 0x0000ea00ff097b82 */ /* 0x001e220000000800 */
[----:B------:R-:W-:-:S05]  /*4520*/  LEA.HI.X.SX32 R2, R2, R0, 0x1, P3 ;  /* 0x0000000002027211 */ /* 0x000fca00018f0eff */
[----:B------:R1:W-:Y:S01]  /*4530*/  STL [R1+0x308], R2 ;  /* 0x0003080201007387 */ /* 0x0003e20000100800 */
[----:B------:R-:W-:Y:S01]  /*4540*/  LEA.HI.X.SX32 R3, R3, R0, 0x1, P4 ;  /* 0x0000000003037211 */ /* 0x000fe200020f0eff */
[----:B0-----:R-:W-:-:S05]  /*4550*/  IMAD R9, R9, 0x78, RZ ;  /* 0x0000007809097824 */ /* 0x001fca00078e02ff */
[----:B-1----:R-:W-:-:S05]  /*4560*/  IADD3 R2, P3, PT, R9, R16, RZ ;  /* 0x0000001009027210 */ /* 0x002fca0007f7e0ff */
[----:B------:R0:W-:Y:S04]  /*4570*/  STL [R1+0x344], R2 ;  /* 0x0003440201007387 */ /* 0x0001e80000100800 */
[----:B------:R1:W-:Y:S01]  /*4580*/  STL [R1+0x310], R3 ;  /* 0x0003100301007387 */ /* 0x0003e20000100800 */
[----:B0-----:R-:W-:Y:S02]  /*4590*/  IADD3 R2, P4, PT, R10, R16, RZ ;  /* 0x000000100a027210 */ /* 0x001fe40007f9e0ff */
[----:B-1----:R-:W-:-:S03]  /*45a0*/  LEA.HI.X.SX32 R3, R4, R0, 0x1, P5 ;  /* 0x0000000004037211 */ /* 0x002fc600028f0eff */
[----:B------:R0:W-:Y:S01]  /*45b0*/  STL [R1+0x34c], R2 ;  /* 0x00034c0201007387 */ /* 0x0001e20000100800 */
[----:B------:R-:W-:-:S03]  /*45c0*/  IADD3 R4, P5, PT, R11, R16, RZ ;  /* 0x000000100b047210 */ /* 0x000fc60007fbe0ff */
[----:B------:R1:W-:Y:S01]  /*45d0*/  STL [R1+0x318], R3 ;  /* 0x0003180301007387 */ /* 0x0003e20000100800 */
[----:B0-----:R-:W-:-:S03]  /*45e0*/  LEA.HI.X.SX32 R2, R5, R0, 0x1, P6 ;  /* 0x0000000005027211 */ /* 0x001fc600030f0eff */
[----:B------:R0:W-:Y:S01]  /*45f0*/  STL [R1+0x354], R4 ;  /* 0x0003540401007387 */ /* 0x0001e20000100800 */
[----:B-1----:R-:W-:-:S03]  /*4600*/  IADD3 R3, P6, PT, R12, R16, RZ ;  /* 0x000000100c037210 */ /* 0x002fc60007fde0ff */
[----:B------:R1:W-:Y:S01]  /*4610*/  STL [R1+0x320], R2 ;  /* 0x0003200201007387 */ /* 0x0003e20000100800 */
[----:B0-----:R-:W-:-:S03]  /*4620*/  LEA.HI.X.SX32 R4, R6, R0, 0x1, P0 ;  /* 0x0000000006047211 */ /* 0x001fc600000f0eff */
[----:B------:R0:W-:Y:S01]  /*4630*/  STL [R1+0x35c], R3 ;  /* 0x00035c0301007387 */ /* 0x0001e20000100800 */
[----:B-1----:R-:W-:-:S03]  /*4640*/  IADD3 R2, P0, PT, R13, R16, RZ ;  /* 0x000000100d027210 */ /* 0x002fc60007f1e0ff */
[----:B------:R1:W-:Y:S04]  /*4650*/  STL [R1+0x328], R4 ;  /* 0x0003280401007387 */ /* 0x0003e80000100800 */
[----:B------:R2:W-:Y:S01]  /*4660*/  STL [R1+0x364], R2 ;  /* 0x0003640201007387 */ /* 0x0005e20000100800 */
[----:B0-----:R-:W-:Y:S02]  /*4670*/  LEA.HI.X.SX32 R3, R7, R0, 0x1, P1 ;  /* 0x0000000007037211 */ /* 0x001fe400008f0eff */
[----:B-1----:R-:W-:-:S03]  /*4680*/  IADD3 R4, P1, PT, R14, R16, RZ ;  /* 0x000000100e047210 */ /* 0x002fc60007f3e0ff */
[----:B------:R-:W-:Y:S01]  /*4690*/  STL [R1+0x330], R3 ;  /* 0x0003300301007387 */ /* 0x000fe20000100800 */
[----:B--2---:R-:W-:-:S03]  /*46a0*/  LEA.HI.X.SX32 R2, R8, R0, 0x1, P2 ;  /* 0x0000000008027211 */ /* 0x004fc600010f0eff */
[----:B------:R-:W-:Y:S04]  /*46b0*/  STL [R1+0x36c], R4 ;  /* 0x00036c0401007387 */ /* 0x000fe80000100800 */
[----:B------:R0:W-:Y:S02]  /*46c0*/  STL [R1+0x338], R2 ;  /* 0x0003380201007387 */ /* 0x0001e40000100800 */
[----:B0-----:R-:W-:Y:S02]  /*46d0*/  LEA.HI.X.SX32 R2, R9, R0, 0x1, P3 ;  /* 0x0000000009027211 */ /* 0x001fe400018f0eff */
[----:B------:R-:W2:Y:S01]  /*46e0*/  LDL R9, [R1+0x164] ;  /* 0x0001640001097983 */ /* 0x000ea20000100800 */
[----:B------:R-:W-:Y:S02]  /*46f0*/  IADD3 R3, P2, PT, R15, R16, RZ ;  /* 0x000000100f037210 */ /* 0x000fe40007f5e0ff */
[----:B------:R-:W0:Y:S03]  /*4700*/  LDC R16, c[0x0][0x3a8] ;  /* 0x0000ea00ff107b82 */ /* 0x000e260000000800 */
[----:B------:R-:W-:Y:S04]  /*4710*/  STL [R1+0x374], R3 ;  /* 0x0003740301007387 */ /* 0x000fe80000100800 */
[----:B------:R1:W-:Y:S01]  /*4720*/  STL [R1+0x340], R2 ;  /* 0x0003400201007387 */ /* 0x0003e20000100800 */
[----:B0-----:R-:W-:Y:S01]  /*4730*/  IMAD R16, R16, 0x71, RZ ;  /* 0x0000007110107824 */ /* 0x001fe200078e02ff */
[----:B-1----:R-:W-:-:S04]  /*4740*/  LEA.HI.X.SX32 R2, R10, R0, 0x1, P4 ;  /* 0x000000000a027211 */ /* 0x002fc800020f0eff */
[-C--:B--2---:R-:W-:Y:S02]  /*4750*/  IADD3 R3, P3, PT, R16, R9.reuse, RZ ;  /* 0x0000000910037210 */ /* 0x084fe40007f7e0ff */
[----:B------:R-:W-:-:S03]  /*4760*/  IADD3 R4, P4, PT, R17, R9, RZ ;  /* 0x0000000911047210 */ /* 0x000fc60007f9e0ff */
[----:B------:R0:W-:Y:S04]  /*4770*/  STL [R1+0x37c], R3 ;  /* 0x00037c0301007387 */ /* 0x0001e80000100800 */
[----:B------:R1:W-:Y:S01]  /*4780*/  STL [R1+0x348], R2 ;  /* 0x0003480201007387 */ /* 0x0003e20000100800 */
[----:B0-----:R-:W-:-:S03]  /*4790*/  LEA.HI.X.SX32 R3, R11, R0, 0x1, P5 ;  /* 0x000000000b037211 */ /* 0x001fc600028f0eff */
[----:B------:R0:W-:Y:S01]  /*47a0*/  STL [R1+0x384], R4 ;  /* 0x0003840401007387 */ /* 0x0001e20000100800 */
[----:B------:R-:W2:Y:S01]  /*47b0*/  LDC R11, c[0x0][0x3a8] ;  /* 0x0000ea00ff0b7b82 */ /* 0x000ea20000000800 */
[----:B-1----:R-:W-:Y:S02]  /*47c0*/  IADD3 R2, P5, PT, R18, R9, RZ ;  /* 0x0000000912027210 */ /* 0x002fe40007fbe0ff */
        /* <DEDUP_REMOVED lines=8> */
[----:B------:R0:W-:Y:S01]  /*4850*/  STL [R1+0x360], R2 ;  /* 0x0003600201007387 */ /* 0x0001e20000100800 */
[----:B---3--:R-:W-:-:S03]  /*4860*/  LEA.HI.X.SX32 R3, R14, R0, 0x1, P1 ;  /* 0x000000000e037211 */ /* 0x008fc600008f0eff */
[----:B------:R1:W-:Y:S04]  /*4870*/  STL [R1+0x39c], R4 ;  /* 0x00039c0401007387 */ /* 0x0003e80000100800 */
[----:B------:R3:W-:Y:S01]  /*4880*/  STL [R1+0x368], R3 ;  /* 0x0003680301007387 */ /* 0x0007e20000100800 */
[----:B0-----:R-:W-:Y:S02]  /*4890*/  IADD3 R2, P1, PT, R21, R9, RZ ;  /* 0x0000000915027210 */ /* 0x001fe40007f3e0ff */
[----:B-1----:R-:W-:-:S03]  /*48a0*/  LEA.HI.X.SX32 R4, R15, R0, 0x1, P2 ;  /* 0x000000000f047211 */ /* 0x002fc600010f0eff */
[----:B------:R0:W-:Y:S01]  /*48b0*/  STL [R1+0x3a4], R2 ;  /* 0x0003a40201007387 */ /* 0x0001e20000100800 */
[----:B---3--:R-:W-:-:S03]  /*48c0*/  IADD3 R3, P2, PT, R22, R9, RZ ;  /* 0x0000000916037210 */ /* 0x008fc60007f5e0ff */
        /* <DEDUP_REMOVED lines=16> */
[----:B------:R-:W-:Y:S01]  /*49d0*/  STL [R1+0x390], R2 ;  /* 0x0003900201007387 */ /* 0x000fe20000100800 */
[----:B---3--:R-:W-:-:S03]  /*49e0*/  LEA.HI.X.SX32 R3, R20, R0, 0x1, P0 ;  /* 0x0000000014037211 */ /* 0x008fc600000f0eff */
[----:B------:R-:W-:Y:S04]  /*49f0*/  STL [R1+0x3cc], R4 ;  /* 0x0003cc0401007387 */ /* 0x000fe80000100800 */
[----:B------:R0:W-:Y:S02]  /*4a00*/  STL [R1+0x398], R3 ;  /* 0x0003980301007387 */ /* 0x0001e40000100800 */
[----:B0-----:R-:W0:Y:S01]  /*4a10*/  LDC R3, c[0x0][0x3a8] ;  /* 0x0000ea00ff037b82 */ /* 0x001e220000000800 */
[----:B------:R-:W-:Y:S02]  /*4a20*/  IADD3 R2, P0, PT, R27, R9, RZ ;  /* 0x000000091b027210 */ /* 0x000fe40007f1e0ff */
[----:B------:R-:W-:-:S03]  /*4a30*/  LEA.HI.X.SX32 R4, R21, R0, 0x1, P1 ;  /* 0x0000000015047211 */ /* 0x000fc600008f0eff */
[----:B------:R1:W-:Y:S01]  /*4a40*/  STL [R1+0x3d4], R2 ;  /* 0x0003d40201007387 */ /* 0x0003e20000100800 */
[----:B------:R-:W-:-:S03]  /*4a50*/  LEA.HI.X.SX32 R5, R22, R0, 0x1, P2 ;  /* 0x0000000016057211 */ /* 0x000fc600010f0eff */
[----:B------:R3:W-:Y:S01]  /*4a60*/  STL [R1+0x3a0], R4 ;  /* 0x0003a00401007387 */ /* 0x0007e20000100800 */
[-C--:B-1----:R-:W-:Y:S02]  /*4a70*/  IADD3 R2, P1, PT, R28, R9.reuse, RZ ;  /* 0x000000091c027210 */ /* 0x082fe40007f3e0ff */
[----:B---3--:R-:W-:-:S03]  /*4a80*/  IADD3 R4, P2, PT, R29, R9, RZ ;  /* 0x000000091d047210 */ /* 0x008fc60007f5e0ff */
[----:B------:R1:W-:Y:S04]  /*4a90*/  STL [R1+0x3dc], R2 ;  /* 0x0003dc0201007387 */ /* 0x0003e80000100800 */
[----:B------:R3:W-:Y:S01]  /*4aa0*/  STL [R1+0x3a8], R5 ;  /* 0x0003a80501007387 */ /* 0x0007e20000100800 */
[C---:B0-----:R-:W-:Y:S02]  /*4ab0*/  IMAD R12, R3.reuse, 0x62, RZ ;  /* 0x00000062030c7824 */ /* 0x041fe400078e02ff */
[----:B-1----:R-:W-:Y:S01]  /*4ac0*/  IMAD R2, R3, 0x63, RZ ;  /* 0x0000006303027824 */ /* 0x002fe200078e02ff */
[----:B------:R0:W-:Y:S01]  /*4ad0*/  STL [R1+0x3e4], R4 ;  /* 0x0003e40401007387 */ /* 0x0001e20000100800 */
[-C--:B------:R-:W-:Y:S02]  /*4ae0*/  LEA.HI.X.SX32 R3, R24, R0.reuse, 0x1, P4 ;  /* 0x0000000018037211 */ /* 0x080fe400020f0eff */
[----:B---3--:R-:W-:-:S02]  /*4af0*/  LEA.HI.X.SX32 R5, R23, R0, 0x1, P3 ;  /* 0x0000000017057211 */ /* 0x008fc400018f0eff */
[----:B0-----:R-:W-:-:S03]  /*4b00*/  IADD3 R4, P3, PT, R2, R9, RZ ;  /* 0x0000000902047210 */ /* 0x001fc60007f7e0ff */
[----:B------:R-:W-:Y:S01]  /*4b10*/  STL [R1+0x3b0], R5 ;  /* 0x0003b00501007387 */ /* 0x000fe20000100800 */
[----:B--2---:R-:W-:-:S03]  /*4b20*/  IMAD R7, R11, 0x61, RZ ;  /* 0x000000610b077824 */ /* 0x004fc600078e02ff */
[----:B------:R0:W-:Y:S01]  /*4b30*/  STL [R1+0x3f0], R4 ;  /* 0x0003f00401007387 */ /* 0x0001e20000100800 */
[----:B------:R-:W-:-:S03]  /*4b40*/  IMAD R6, R11, 0x60, RZ ;  /* 0x000000600b067824 */ /* 0x000fc600078e02ff */
[----:B------:R1:W-:Y:S01]  /*4b50*/  STL [R1+0x3b8], R3 ;  /* 0x0003b80301007387 */ /* 0x0003e20000100800 */
[----:B0-----:R-:W-:Y:S02]  /*4b60*/  IADD3 R4, P4, PT, R12, R9, RZ ;  /* 0x000000090c047210 */ /* 0x001fe40007f9e0ff */
[----:B-1----:R-:W-:-:S03]  /*4b70*/  LEA.HI.X.SX32 R3, R25, R0, 0x1, P5 ;  /* 0x0000000019037211 */ /* 0x002fc600028f0eff */
[----:B------:R0:W-:Y:S01]  /*4b80*/  STL [R1+0x3f8], R4 ;  /* 0x0003f80401007387 */ /* 0x0001e20000100800 */
[----:B------:R-:W-:-:S03]  /*4b90*/  IMAD R5, R11, 0x5f, RZ ;  /* 0x0000005f0b057824 */ /* 0x000fc600078e02ff */
[----:B------:R1:W-:Y:S01]  /*4ba0*/  STL [R1+0x3c0], R3 ;  /* 0x0003c00301007387 */ /* 0x0003e20000100800 */
[-C--:B0-----:R-:W-:Y:S02]  /*4bb0*/  IADD3 R4, P5, PT, R7, R9.reuse, RZ ;  /* 0x0000000907047210 */ /* 0x081fe40007fbe0ff */
[-C--:B-1----:R-:W-:Y:S02]  /*4bc0*/  LEA.HI.X.SX32 R3, R26, R0.reuse, 0x1, P6 ;  /* 0x000000001a037211 */ /* 0x082fe400030f0eff */
[----:B------:R-:W-:Y:S01]  /*4bd0*/  IADD3 R8, P6, PT, R6, R9, RZ ;  /* 0x0000000906087210 */ /* 0x000fe20007fde0ff */
[----:B------:R0:W-:Y:S04]  /*4be0*/  STL [R1+0x400], R4 ;  /* 0x0004000401007387 */ /* 0x0001e80000100800 */
[----:B------:R1:W-:Y:S04]  /*4bf0*/  STL [R1+0x3c8], R3 ;  /* 0x0003c80301007387 */ /* 0x0003e80000100800 */
[----:B------:R2:W-:Y:S01]  /*4c00*/  STL [R1+0x408], R8 ;  /* 0x0004080801007387 */ /* 0x0005e20000100800 */
[----:B0-----:R-:W-:Y:S01]  /*4c10*/  IMAD R4, R11, 0x5e, RZ ;  /* 0x0000005e0b047824 */ /* 0x001fe200078e02ff */
[----:B-1----:R-:W-:-:S02]  /*4c20*/  LEA.HI.X.SX32 R3, R27, R0, 0x1, P0 ;  /* 0x000000001b037211 */ /* 0x002fc400000f0eff */
[----:B--2---:R-:W-:-:S03]  /*4c30*/  IADD3 R8, P0, PT, R5, R9, RZ ;  /* 0x0000000905087210 */ /* 0x004fc60007f1e0ff */
[----:B------:R0:W-:Y:S01]  /*4c40*/  STL [R1+0x3d0], R3 ;  /* 0x0003d00301007387 */ /* 0x0001e20000100800 */
[----:B------:R-:W-:-:S03]  /*4c50*/  LEA.HI.X.SX32 R10, R28, R0, 0x1, P1 ;  /* 0x000000001c0a7211 */ /* 0x000fc600008f0eff */
[----:B------:R1:W-:Y:S01]  /*4c60*/  STL [R1+0x410], R8 ;  /* 0x0004100801007387 */ /* 0x0003e20000100800 */
[-C--:B------:R-:W-:Y:S01]  /*4c70*/  LEA.HI.X.SX32 R13, R29, R0.reuse, 0x1, P2 ;  /* 0x000000001d0d7211 */ /* 0x080fe200010f0eff */
[----:B0-----:R-:W-:Y:S01]  /*4c80*/  IMAD R3, R11, 0x5d, RZ ;  /* 0x0000005d0b037824 */ /* 0x001fe200078e02ff */
[-C--:B-1----:R-:W-:Y:S01]  /*4c90*/  IADD3 R8, P1, PT, R4, R9.reuse, RZ ;  /* 0x0000000904087210 */ /* 0x082fe20007f3e0ff */
[----:B------:R-:W-:Y:S03]  /*4ca0*/  STL [R1+0x3d8], R10 ;  /* 0x0003d80a01007387 */ /* 0x000fe60000100800 */
[----:B------:R-:W-:Y:S01]  /*4cb0*/  IADD3 R14, P2, PT, R3, R9, RZ ;  /* 0x00000009030e7210 */ /* 0x000fe20007f5e0ff */
[----:B------:R0:W-:Y:S04]  /*4cc0*/  STL [R1+0x418], R8 ;  /* 0x0004180801007387 */ /* 0x0001e80000100800 */
[----:B------:R-:W-:Y:S01]  /*4cd0*/  STL [R1+0x3e0], R13 ;  /* 0x0003e00d01007387 */ /* 0x000fe20000100800 */
[----:B0-----:R-:W-:-:S03]  /*4ce0*/  LEA.HI.X.SX32 R8, R2, R0, 0x1, P3 ;  /* 0x0000000002087211 */ /* 0x001fc600018f0eff */
[----:B------:R-:W-:Y:S04]  /*4cf0*/  STL [R1+0x420], R14 ;  /* 0x0004200e01007387 */ /* 0x000fe80000100800 */
[----:B------:R0:W-:Y:S01]  /*4d00*/  STL [R1+0x3e8], R8 ;  /* 0x0003e80801007387 */ /* 0x0001e20000100800 */
[C---:B------:R-:W-:Y:S01]  /*4d10*/  IMAD R10, R11.reuse, 0x5c, RZ ;  /* 0x0000005c0b0a7824 */ /* 0x040fe200078e02ff */
[----:B0-----:R-:W0:Y:S04]  /*4d20*/  LDC R8, c[0x0][0x3a8] ;  /* 0x0000ea00ff087b82 */ /* 0x001e280000000800 */
[----:B------:R-:W-:Y:S01]  /*4d30*/  IADD3 R13, P3, PT, R10, R9, RZ ;  /* 0x000000090a0d7210 */ /* 0x000fe20007f7e0ff */
[C---:B------:R-:W-:Y:S01]  /*4d40*/  IMAD R2, R11.reuse, 0x5b, RZ ;  /* 0x0000005b0b027824 */ /* 0x040fe200078e02ff */
[----:B------:R-:W-:Y:S01]  /*4d50*/  LEA.HI.X.SX32 R14, R12, R0, 0x1, P4 ;  /* 0x000000000c0e7211 */ /* 0x000fe200020f0eff */
[----:B------:R-:W-:-:S02]  /*4d60*/  IMAD R12, R11, 0x5a, RZ ;  /* 0x0000005a0b0c7824 */ /* 0x000fc400078e02ff */
[----:B------:R1:W-:Y:S01]  /*4d70*/  STL [R1+0x428], R13 ;  /* 0x0004280d01007387 */ /* 0x0003e20000100800 */
[----:B------:R-:W-:-:S03]  /*4d80*/  LEA.HI.X.SX32 R11, R7, R0, 0x1, P5 ;  /* 0x00000000070b7211 */ /* 0x000fc600028f0eff */
[----:B------:R-:W-:Y:S01]  /*4d90*/  STL [R1+0x3f4], R14 ;  /* 0x0003f40e01007387 */ /* 0x000fe20000100800 */
[----:B-1----:R-:W-:-:S05]  /*4da0*/  IADD3 R13, P4, PT, R2, R9, RZ ;  /* 0x00000009020d7210 */ /* 0x002fca0007f9e0ff */
[----:B------:R1:W-:Y:S01]  /*4db0*/  STL [R1+0x430], R13 ;  /* 0x0004300d01007387 */ /* 0x0003e20000100800 */
[----:B0-----:R-:W-:-:S03]  /*4dc0*/  IMAD R7, R8, 0x59, RZ ;  /* 0x0000005908077824 */ /* 0x001fc600078e02ff */
[----:B------:R0:W-:Y:S01]  /*4dd0*/  STL [R1+0x3fc], R11 ;  /* 0x0003fc0b01007387 */ /* 0x0001e20000100800 */
[----:B-1----:R-:W-:Y:S02]  /*4de0*/  IADD3 R13, P5, PT, R12, R9, RZ ;  /* 0x000000090c0d7210 */ /* 0x002fe40007fbe0ff */
[----:B0-----:R-:W-:-:S03]  /*4df0*/  LEA.HI.X.SX32 R11, R6, R0, 0x1, P6 ;  /* 0x00000000060b7211 */ /* 0x001fc600030f0eff */
        /* <DEDUP_REMOVED lines=9> */
[----:B-1----:R-:W-:Y:S01]  /*4e90*/  LEA.HI.X.SX32 R11, R4, R0, 0x1, P1 ;  /* 0x00000000040b7211 */ /* 0x002fe200008f0eff */
[----:B------:R-:W-:Y:S02]  /*4ea0*/  IMAD R4, R8, 0x56, RZ ;  /* 0x0000005608047824 */ /* 0x000fe400078e02ff */
[----:B------:R0:W-:Y:S04]  /*4eb0*/  STL [R1+0x448], R13 ;  /* 0x0004480d01007387 */ /* 0x0001e80000100800 */
[----:B------:R1:W-:Y:S01]  /*4ec0*/  STL [R1+0x414], R11 ;  /* 0x0004140b01007387 */ /* 0x0003e20000100800 */
[----:B0-----:R-:W-:-:S02]  /*4ed0*/  IADD3 R13, P1, PT, R5, R9, RZ ;  /* 0x00000009050d7210 */ /* 0x001fc40007f3e0ff */
[-C--:B-1----:R-:W-:Y:S01]  /*4ee0*/  LEA.HI.X.SX32 R11, R3, R0.reuse, 0x1, P2 ;  /* 0x00000000030b7211 */ /* 0x082fe200010f0eff */
[----:B------:R-:W-:Y:S01]  /*4ef0*/  IMAD R3, R8, 0x55, RZ ;  /* 0x0000005508037824 */ /* 0x000fe200078e02ff */
[----:B------:R-:W-:Y:S01]  /*4f00*/  IADD3 R14, P2, PT, R4, R9, RZ ;  /* 0x00000009040e7210 */ /* 0x000fe20007f5e0ff */
[----:B------:R0:W-:Y:S04]  /*4f10*/  STL [R1+0x450], R13 ;  /* 0x0004500d01007387 */ /* 0x0001e80000100800 */
[----:B------:R-:W-:Y:S04]  /*4f20*/  STL [R1+0x41c], R11 ;  /* 0x00041c0b01007387 */ /* 0x000fe80000100800 */
[----:B------:R1:W-:Y:S01]  /*4f30*/  STL [R1+0x458], R14 ;  /* 0x0004580e01007387 */ /* 0x0003e20000100800 */
[----:B0-----:R-:W-:-:S02]  /*4f40*/  LEA.HI.X.SX32 R13, R10, R0, 0x1, P3 ;  /* 0x000000000a0d7211 */ /* 0x001fc400018f0eff */
[-C--:B------:R-:W-:Y:S02]  /*4f50*/  LEA.HI.X.SX32 R10, R2, R0.reuse, 0x1, P4 ;  /* 0x00000000020a7211 */ /* 0x080fe400020f0eff */
[-C--:B-1----:R-:W-:Y:S01]  /*4f60*/  IADD3 R14, P3, PT, R3, R9.reuse, RZ ;  /* 0x00000009030e7210 */ /* 0x082fe20007f7e0ff */
[----:B------:R-:W-:Y:S04]  /*4f70*/  STL [R1+0x424], R13 ;  /* 0x0004240d01007387 */ /* 0x000fe80000100800 */
[----:B------:R-:W-:Y:S04]  /*4f80*/  STL [R1+0x460], R14 ;  /* 0x0004600e01007387 */ /* 0x000fe80000100800 */
[----:B------:R0:W-:Y:S01]  /*4f90*/  STL [R1+0x42c], R10 ;  /* 0x00042c0a01007387 */ /* 0x0001e20000100800 */
[C---:B------:R-:W-:Y:S01]  /*4fa0*/  IMAD R11, R8.reuse, 0x54, RZ ;  /* 0x00000054080b7824 */ /* 0x040fe200078e02ff */
[----:B0-----:R-:W0:Y:S04]  /*4fb0*/  LDC R10, c[0x0][0x3a8] ;  /* 0x0000ea00ff0a7b82 */ /* 0x001e280000000800 */
[----:B------:R-:W-:Y:S01]  /*4fc0*/  IADD3 R13, P4, PT, R11, R9, RZ ;  /* 0x000000090b0d7210 */ /* 0x000fe20007f9e0ff */
[----:B------:R-:W-:Y:S01]  /*4fd0*/  IMAD R2, R8, 0x53, RZ ;  /* 0x0000005308027824 */ /* 0x000fe200078e02ff */
        /* <DEDUP_REMOVED lines=37> */
[----:B------:R-:W-:Y:S01]  /*5230*/  IMAD R8, R10, 0x4c, RZ ;  /* 0x0000004c0a087824 */ /* 0x000fe200078e02ff */
        /* <DEDUP_REMOVED lines=56> */
[----:B------:R-:W-:-:S03]  /*55c0*/  IMAD.SHL.U32 R6, R8, 0x40, RZ ;  /* 0x0000004008067824 */ /* 0x000fc600078e00ff */
        /* <DEDUP_REMOVED lines=160> */
[----:B------:R-:W-:Y:S02]  /*5fd0*/  LEA.HI.X.SX32 R6, R6, R0, 0x1, P6 ;  /* 0x0000000006067211 */ /* 0x000fe400030f0eff */
[----:B-1----:R-:W-:-:S05]  /*5fe0*/  IADD3 R13, P5, PT, R12, R9, RZ ;  /* 0x000000090c0d7210 */ /* 0x002fca0007fbe0ff */
[----:B------:R1:W-:Y:S01]  /*5ff0*/  STL [R1+0x5f8], R13 ;  /* 0x0005f80d01007387 */ /* 0x0003e20000100800 */
[----:B0-----:R-:W-:Y:S01]  /*6000*/  IMAD.SHL.U32 R7, R10, 0x20, RZ ;  /* 0x000000200a077824 */ /* 0x001fe200078e00ff */
[----:B------:R-:W-:Y:S02]  /*6010*/  LEA.HI.X.SX32 R5, R5, R0, 0x1, P0 ;  /* 0x0000000005057211 */ /* 0x000fe400000f0eff */
[----:B------:R0:W-:Y:S01]  /*6020*/  STL [R1+0x5c4], R6 ;  /* 0x0005c40601007387 */ /* 0x0001e20000100800 */
[----:B-1----:R-:W-:-:S05]  /*6030*/  IADD3 R13, P6, PT, R8, R9, RZ ;  /* 0x00000009080d7210 */ /* 0x002fca0007fde0ff */
[----:B------:R1:W-:Y:S01]  /*6040*/  STL [R1+0x600], R13 ;  /* 0x0006000d01007387 */ /* 0x0003e20000100800 */
[----:B0-----:R-:W-:Y:S01]  /*6050*/  IMAD R6, R10, 0x1f, RZ ;  /* 0x0000001f0a067824 */ /* 0x001fe200078e02ff */
[----:B------:R-:W-:Y:S02]  /*6060*/  LEA.HI.X.SX32 R4, R4, R0, 0x1, P1 ;  /* 0x0000000004047211 */ /* 0x000fe400008f0eff */
[----:B------:R0:W-:Y:S01]  /*6070*/  STL [R1+0x5cc], R5 ;  /* 0x0005cc0501007387 */ /* 0x0001e20000100800 */
[----:B-1----:R-:W-:Y:S01]  /*6080*/  IADD3 R13, P0, PT, R7, R9, RZ ;  /* 0x00000009070d7210 */ /* 0x002fe20007f1e0ff */
[----:B0-----:R-:W-:-:S04]  /*6090*/  IMAD R5, R10, 0x1e, RZ ;  /* 0x0000001e0a057824 */ /* 0x001fc800078e02ff */
[----:B------:R0:W-:Y:S01]  /*60a0*/  STL [R1+0x608], R13 ;  /* 0x0006080d01007387 */ /* 0x0001e20000100800 */
[----:B------:R-:W-:-:S03]  /*60b0*/  LEA.HI.X.SX32 R3, R3, R0, 0x1, P2 ;  /* 0x0000000003037211 */ /* 0x000fc600010f0eff */
[----:B------:R1:W-:Y:S01]  /*60c0*/  STL [R1+0x5d4], R4 ;  /* 0x0005d40401007387 */ /* 0x0003e20000100800 */
[-C--:B------:R-:W-:Y:S02]  /*60d0*/  IADD3 R14, P2, PT, R5, R9.reuse, RZ ;  /* 0x00000009050e7210 */ /* 0x080fe40007f5e0ff */
[----:B0-----:R-:W-:Y:S01]  /*60e0*/  IADD3 R13, P1, PT, R6, R9, RZ ;  /* 0x00000009060d7210 */ /* 0x001fe20007f3e0ff */
[----:B-1----:R-:W-:-:S04]  /*60f0*/  IMAD R4, R10, 0x1d, RZ ;  /* 0x0000001d0a047824 */ /* 0x002fc800078e02ff */
[----:B------:R0:W-:Y:S04]  /*6100*/  STL [R1+0x610], R13 ;  /* 0x0006100d01007387 */ /* 0x0001e80000100800 */
[----:B------:R-:W-:Y:S04]  /*6110*/  STL [R1+0x5dc], R3 ;  /* 0x0005dc0301007387 */ /* 0x000fe80000100800 */
[----:B------:R1:W-:Y:S01]  /*6120*/  STL [R1+0x618], R14 ;  /* 0x0006180e01007387 */ /* 0x0003e20000100800 */
[-C--:B0-----:R-:W-:Y:S02]  /*6130*/  LEA.HI.X.SX32 R13, R11, R0.reuse, 0x1, P3 ;  /* 0x000000000b0d7211 */ /* 0x081fe400018f0eff */
[----:B------:R-:W-:-:S02]  /*6140*/  LEA.HI.X.SX32 R11, R2, R0, 0x1, P4 ;  /* 0x00000000020b7211 */ /* 0x000fc400020f0eff */
        /* <DEDUP_REMOVED lines=20> */
[----:B0-----:R-:W-:Y:S01]  /*6290*/  IMAD R8, R11, 0x18, RZ ;  /* 0x000000180b087824 */ /* 0x001fe200078e02ff */
        /* <DEDUP_REMOVED lines=41> */
[-C--:B------:R-:W-:Y:S02]  /*6530*/  LEA.HI.X.SX32 R7, R7, R0.reuse, 0x1, P2 ;  /* 0x0000000007077211 */ /* 0x080fe400010f0eff */
[----:B------:R0:W-:Y:S01]  /*6540*/  STL [R1+0x644], R8 ;  /* 0x0006440801007387 */ /* 0x0001e20000100800 */
[----:B-1----:R-:W-:Y:S02]  /*6550*/  IADD3 R13, P1, PT, R11, R9, RZ ;  /* 0x000000090b0d7210 */ /* 0x002fe40007f3e0ff */
[----:B------:R-:W-:-:S03]  /*6560*/  LEA.HI.X.SX32 R6, R6, R0, 0x1, P3 ;  /* 0x0000000006067211 */ /* 0x000fc600018f0eff */
[----:B------:R1:W-:Y:S01]  /*6570*/  STL [R1+0x680], R13 ;  /* 0x0006800d01007387 */ /* 0x0003e20000100800 */
[----:B0-----:R-:W-:-:S03]  /*6580*/  IMAD R8, R3, 0xf, RZ ;  /* 0x0000000f03087824 */ /* 0x001fc600078e02ff */
        /* <DEDUP_REMOVED lines=9> */
[----:B------:R0:W-:Y:S01]  /*6620*/  STL [R1+0x690], R13 ;  /* 0x0006900d01007387 */ /* 0x0001e20000100800 */
[----:B------:R-:W-:-:S03]  /*6630*/  LEA.HI.X.SX32 R2, R2, R0, 0x1, P6 ;  /* 0x0000000002027211 */ /* 0x000fc600030f0eff */
[----:B------:R1:W-:Y:S01]  /*6640*/  STL [R1+0x65c], R5 ;  /* 0x00065c0501007387 */ /* 0x0003e20000100800 */
[-C--:B0-----:R-:W-:Y:S02]  /*6650*/  LEA.HI.X.SX32 R13, R4, R0.reuse, 0x1, P5 ;  /* 0x00000000040d7211 */ /* 0x081fe400028f0eff */
[-C--:B------:R-:W-:Y:S01]  /*6660*/  IADD3 R4, P5, PT, R6, R9.reuse, RZ ;  /* 0x0000000906047210 */ /* 0x080fe20007fbe0ff */
[----:B------:R-:W-:Y:S04]  /*6670*/  STL [R1+0x698], R14 ;  /* 0x0006980e01007387 */ /* 0x000fe80000100800 */
[----:B------:R-:W-:Y:S04]  /*6680*/  STL [R1+0x664], R13 ;  /* 0x0006640d01007387 */ /* 0x000fe80000100800 */
[----:B------:R-:W-:Y:S04]  /*6690*/  STL [R1+0x6a0], R4 ;  /* 0x0006a00401007387 */ /* 0x000fe80000100800 */
[----:B------:R0:W-:Y:S01]  /*66a0*/  STL [R1+0x66c], R2 ;  /* 0x00066c0201007387 */ /* 0x0001e20000100800 */
[----:B-1----:R-:W-:Y:S01]  /*66b0*/  IMAD R5, R3, 0xc, RZ ;  /* 0x0000000c03057824 */ /* 0x002fe200078e02ff */
[----:B0-----:R-:W0:Y:S04]  /*66c0*/  LDC R2, c[0x0][0x3a8] ;  /* 0x0000ea00ff027b82 */ /* 0x001e280000000800 */
[----:B------:R-:W-:Y:S01]  /*66d0*/  IADD3 R13, P6, PT, R5, R9, RZ ;  /* 0x00000009050d7210 */ /* 0x000fe20007fde0ff */
[C---:B------:R-:W-:Y:S01]  /*66e0*/  IMAD R4, R3.reuse, 0xb, RZ ;  /* 0x0000000b03047824 */ /* 0x040fe200078e02ff */
[----:B------:R-:W-:Y:S01]  /*66f0*/  LEA.HI.X.SX32 R12, R12, R0, 0x1, P0 ;  /* 0x000000000c0c7211 */ /* 0x000fe200000f0eff */
[----:B------:R-:W-:-:S02]  /*6700*/  IMAD R3, R3, 0xa, RZ ;  /* 0x0000000a03037824 */ /* 0x000fc400078e02ff */
[----:B------:R1:W-:Y:S04]  /*6710*/  STL [R1+0x6a8], R13 ;  /* 0x0006a80d01007387 */ /* 0x0003e80000100800 */
[----:B------:R2:W-:Y:S01]  /*6720*/  STL [R1+0x674], R12 ;  /* 0x0006740c01007387 */ /* 0x0005e20000100800 */
[----:B-1----:R-:W-:Y:S02]  /*6730*/  IADD3 R13, P0, PT, R4, R9, RZ ;  /* 0x00000009040d7210 */ /* 0x002fe40007f1e0ff */
[----:B--2---:R-:W-:-:S03]  /*6740*/  LEA.HI.X.SX32 R12, R11, R0, 0x1, P1 ;  /* 0x000000000b0c7211 */ /* 0x004fc600008f0eff */
        /* <DEDUP_REMOVED lines=25> */
[----:B------:R0:W-:Y:S04]  /*68e0*/  STL [R1+0x6d8], R13 ;  /* 0x0006d80d01007387 */ /* 0x0001e80000100800 */
[----:B------:R1:W-:Y:S01]  /*68f0*/  STL [R1+0x6a4], R12 ;  /* 0x0006a40c01007387 */ /* 0x0003e20000100800 */
[----:B0-----:R-:W-:Y:S02]  /*6900*/  IADD3 R13, P6, PT, R6, R9, RZ ;  /* 0x00000009060d7210 */ /* 0x001fe40007fde0ff */
[----:B-1----:R-:W-:-:S03]  /*6910*/  LEA.HI.X.SX32 R12, R4, R0, 0x1, P0 ;  /* 0x00000000040c7211 */ /* 0x002fc600000f0eff */
[----:B------:R-:W-:Y:S01]  /*6920*/  STL [R1+0x6e0], R13 ;  /* 0x0006e00d01007387 */ /* 0x000fe20000100800 */
[----:B------:R-:W-:-:S03]  /*6930*/  IMAD.SHL.U32 R5, R2, 0x4, RZ ;  /* 0x0000000402057824 */ /* 0x000fc600078e00ff */
[----:B------:R0:W-:Y:S01]  /*6940*/  STL [R1+0x6ac], R12 ;  /* 0x0006ac0c01007387 */ /* 0x0001e20000100800 */
[C---:B------:R-:W-:Y:S01]  /*6950*/  IMAD R4, R2.reuse, 0x3, RZ ;  /* 0x0000000302047824 */ /* 0x040fe200078e02ff */
[----:B0-----:R-:W-:Y:S01]  /*6960*/  LEA.HI.X.SX32 R12, R3, R0, 0x1, P1 ;  /* 0x00000000030c7211 */ /* 0x001fe200008f0eff */
[----:B------:R-:W-:Y:S02]  /*6970*/  IMAD.SHL.U32 R3, R2, 0x2, RZ ;  /* 0x0000000202037824 */ /* 0x000fe400078e00ff */
[----:B------:R-:W0:Y:S01]  /*6980*/  LDC R2, c[0x0][0x3a8] ;  /* 0x0000ea00ff027b82 */ /* 0x000e220000000800 */
[----:B------:R-:W-:-:S05]  /*6990*/  IADD3 R13, P0, PT, R5, R9, RZ ;  /* 0x00000009050d7210 */ /* 0x000fca0007f1e0ff */
[----:B------:R1:W-:Y:S01]  /*69a0*/  STL [R1+0x6e8], R13 ;  /* 0x0006e80d01007387 */ /* 0x0003e20000100800 */
[----:B------:R-:W-:-:S03]  /*69b0*/  LEA.HI.X.SX32 R10, R10, R0, 0x1, P3 ;  /* 0x000000000a0a7211 */ /* 0x000fc600018f0eff */
[----:B------:R2:W-:Y:S01]  /*69c0*/  STL [R1+0x6b4], R12 ;  /* 0x0006b40c01007387 */ /* 0x0005e20000100800 */
[-C--:B------:R-:W-:Y:S02]  /*69d0*/  LEA.HI.X.SX32 R8, R8, R0.reuse, 0x1, P4 ;  /* 0x0000000008087211 */ /* 0x080fe400020f0eff */
[-C--:B-1----:R-:W-:Y:S02]  /*69e0*/  IADD3 R13, P1, PT, R4, R9.reuse, RZ ;  /* 0x00000009040d7210 */ /* 0x082fe40007f3e0ff */
[----:B--2---:R-:W-:Y:S02]  /*69f0*/  LEA.HI.X.SX32 R12, R11, R0, 0x1, P2 ;  /* 0x000000000b0c7211 */ /* 0x004fe400010f0eff */
[----:B------:R-:W-:Y:S01]  /*6a00*/  IADD3 R11, P2, PT, R3, R9, RZ ;  /* 0x00000009030b7210 */ /* 0x000fe20007f5e0ff */
[----:B------:R-:W-:Y:S01]  /*6a10*/  STL [R1+0x6f0], R13 ;  /* 0x0006f00d01007387 */ /* 0x000fe20000100800 */
[----:B0-----:R-:W-:Y:S02]  /*6a20*/  IADD3 R9, P3, PT, R9, R2, RZ ;  /* 0x0000000209097210 */ /* 0x001fe40007f7e0ff */
[-C--:B------:R-:W-:Y:S01]  /*6a30*/  LEA.HI.X.SX32 R7, R7, R0.reuse, 0x1, P5 ;  /* 0x0000000007077211 */ /* 0x080fe200028f0eff */
[----:B------:R-:W-:Y:S01]  /*6a40*/  STL [R1+0x6bc], R12 ;  /* 0x0006bc0c01007387 */ /* 0x000fe20000100800 */
[----:B------:R-:W-:-:S02]  /*6a50*/  LEA.HI.X.SX32 R6, R6, R0, 0x1, P6 ;  /* 0x0000000006067211 */ /* 0x000fc400030f0eff */
[-C--:B------:R-:W-:Y:S01]  /*6a60*/  LEA.HI.X.SX32 R5, R5, R0.reuse, 0x1, P0 ;  /* 0x0000000005057211 */ /* 0x080fe200000f0eff */
[----:B------:R-:W-:Y:S01]  /*6a70*/  STL [R1+0x6f8], R11 ;  /* 0x0006f80b01007387 */ /* 0x000fe20000100800 */
[----:B------:R-:W-:-:S03]  /*6a80*/  LEA.HI.X.SX32 R4, R4, R0, 0x1, P1 ;  /* 0x0000000004047211 */ /* 0x000fc600008f0eff */
[----:B------:R-:W-:Y:S04]  /*6a90*/  STL [R1+0x6c4], R10 ;  /* 0x0006c40a01007387 */ /* 0x000fe80000100800 */
[----:B------:R-:W-:Y:S04]  /*6aa0*/  STL [R1+0x700], R9 ;  /* 0x0007000901007387 */ /* 0x000fe80000100800 */
[----:B------:R-:W-:Y:S01]  /*6ab0*/  STL [R1+0x6cc], R8 ;  /* 0x0006cc0801007387 */ /* 0x000fe20000100800 */
[----:B------:R-:W-:-:S03]  /*6ac0*/  LEA.HI.X.SX32 R3, R3, R0, 0x1, P2 ;  /* 0x0000000003037211 */ /* 0x000fc600010f0eff */
[----:B------:R-:W-:Y:S01]  /*6ad0*/  STL [R1+0x6d4], R7 ;  /* 0x0006d40701007387 */ /* 0x000fe20000100800 */
[----:B------:R-:W-:-:S03]  /*6ae0*/  LEA.HI.X.SX32 R2, R2, R0, 0x1, P3 ;  /* 0x0000000002027211 */ /* 0x000fc600018f0eff */
[----:B------:R-:W-:Y:S04]  /*6af0*/  STL [R1+0x6dc], R6 ;  /* 0x0006dc0601007387 */ /* 0x000fe80000100800 */
[----:B------:R-:W-:Y:S04]  /*6b00*/  STL [R1+0x6e4], R5 ;  /* 0x0006e40501007387 */ /* 0x000fe80000100800 */
[----:B------:R-:W-:Y:S04]  /*6b10*/  STL [R1+0x6ec], R4 ;  /* 0x0006ec0401007387 */ /* 0x000fe80000100800 */
[----:B------:R-:W2:Y:S04]  /*6b20*/  LDL.LU R0, [R1+0x940] ;  /* 0x0009400001007983 */ /* 0x000ea80000300800 */
[----:B------:R0:W-:Y:S04]  /*6b30*/  STL [R1+0x6f4], R3 ;  /* 0x0006f40301007387 */ /* 0x0001e80000100800 */
[----:B------:R-:W-:Y:S04]  /*6b40*/  STL [R1+0x138], RZ ;  /* 0x000138ff01007387 */ /* 0x000fe80000100800 */
[----:B------:R1:W-:Y:S01]  /*6b50*/  STL [R1+0x6fc], R2 ;  /* 0x0006fc0201007387 */ /* 0x0003e20000100800 */
[----:B0-----:R-:W1:Y:S03]  /*6b60*/  S2R R3, SR_TID.X ;  /* 0x0000000000037919 */ /* 0x001e660000002100 */
[----:B------:R0:W-:Y:S04]  /*6b70*/  STL [R1+0x13c], RZ ;  /* 0x00013cff01007387 */ /* 0x0001e80000100800 */
        /* <DEDUP_REMOVED lines=20> */
[----:B------:R0:W-:Y:S04]  /*6cc0*/  STL [R1], RZ ;  /* 0x000000ff01007387 */ /* 0x0001e80000100800 */
[----:B------:R0:W-:Y:S04]  /*6cd0*/  STL [R1+0x4], RZ ;  /* 0x000004ff01007387 */ /* 0x0001e80000100800 */
[----:B------:R0:W-:Y:S04]  /*6ce0*/  STL [R1+0x8], RZ ;  /* 0x000008ff01007387 */ /* 0x0001e80000100800 */
[----:B------:R0:W-:Y:S01]  /*6cf0*/  STL [R1+0xc], RZ ;  /* 0x00000cff01007387 */ /* 0x0001e20000100800 */
[C---:B-1----:R-:W-:Y:S01]  /*6d00*/  LOP3.LUT R2, R3.reuse, 0x7, RZ, 0xc0, !PT ;  /* 0x0000000703027812 */ /* 0x042fe200078ec0ff */
[----:B------:R-:W-:-:S04]  /*6d10*/  IMAD.SHL.U32 R3, R3, 0x2, RZ ;  /* 0x0000000203037824 */ /* 0x000fc800078e00ff */
[----:B------:R-:W-:Y:S01]  /*6d20*/  IMAD R2, R2, 0x90, RZ ;  /* 0x0000009002027824 */ /* 0x000fe200078e02ff */
[----:B------:R-:W-:-:S04]  /*6d30*/  USHF.R.S32.HI UR7, URZ, 0x1f, UR4 ;  /* 0x0000001fff077899 */ /* 0x000fc80008011404 */
[----:B------:R-:W-:Y:S01]  /*6d40*/  LOP3.LUT R2, R2, 0x30, R3, 0x78, !PT ;  /* 0x0000003002027812 */ /* 0x000fe200078e7803 */
[----:B------:R-:W-:Y:S02]  /*6d50*/  USHF.L.U32 UR6, UR6, 0x7, URZ ;  /* 0x0000000706067899 */ /* 0x000fe400080006ff */
[----:B------:R-:W-:Y:S01]  /*6d60*/  ULEA.HI UR7, UR7, UR4, URZ, 0x7 ;  /* 0x0000000407077291 */ /* 0x000fe2000f8f38ff */
[----:B------:R-:W-:Y:S01]  /*6d70*/  LOP3.LUT R3, R2, 0x40, RZ, 0x3c, !PT ;  /* 0x0000004002037812 */ /* 0x000fe200078e3cff */
[----:B------:R-:W-:Y:S02]  /*6d80*/  USHF.R.S32.HI UR4, URZ, 0x1f, UR6 ;  /* 0x0000001fff047899 */ /* 0x000fe40008011406 */
[----:B------:R-:W-:Y:S01]  /*6d90*/  USHF.R.S32.HI UR7, URZ, 0x7, UR7 ;  /* 0x00000007ff077899 */ /* 0x000fe20008011407 */
[----:B0-2---:R-:W-:-:S11]  /*6da0*/  LOP3.LUT R2, R0, 0x20, RZ, 0x3c, !PT ;  /* 0x0000002000027812 */ /* 0x005fd600078e3cff */
.L_x_1:
[----:B0-----:R-:W2:Y:S01]  /*6db0*/  LDL R5, [R1+0x160] ;  /* 0x0001600001057983 */ /* 0x001ea20000100800 */
[----:B------:R-:W0:Y:S03]  /*6dc0*/  LDC R2, c[0x0][0x3a0] ;  /* 0x0000e800ff027b82 */ /* 0x000e260000000800 */
[----:B--2---:R1:W-:Y:S04]  /*6dd0*/  STL [R1+0xfd0], R5 ;  /* 0x000fd00501007387 */ /* 0x0043e80000100800 */
[----:B------:R-:W2:Y:S04]  /*6de0*/  LDL R4, [R1+0x164] ;  /* 0x0001640001047983 */ /* 0x000ea80000100800 */
[----:B-1----:R-:W0:Y:S04]  /*6df0*/  LDL R5, [R1+0x2a0] ;  /* 0x0002a00001057983 */ /* 0x002e280000100800 */
[----:B------:R-:W-:Y:S04]  /*6e00*/  STL [R1+0xea8], R14 ;  /* 0x000ea80e01007387 */ /* 0x000fe80000100800 */
        /* <DEDUP_REMOVED lines=73> */
[----:B------:R1:W-:Y:S04]  /*72a0*/  STL [R1+0xfcc], R29 ;  /* 0x000fcc1d01007387 */ /* 0x0003e80000100800 */
        /* <DEDUP_REMOVED lines=23> */
[----:B-----5:R-:W-:Y:S04]  /*7420*/  STL [R1+0xd34], R0 ;  /* 0x000d340001007387 */ /* 0x020fe80000100800 */
        /* <DEDUP_REMOVED lines=12> */
[----:B------:R-:W-:Y:S01]  /*74f0*/  STL [R1+0xd94], R0 ;  /* 0x000d940001007387 */ /* 0x000fe20000100800 */
[----:B0-----:R-:W-:-:S03]  /*7500*/  IMAD R2, R5, -0x80, R2 ;  /* 0xffffff8005027824 */ /* 0x001fc600078e0202 */
[----:B------:R-:W-:Y:S04]  /*7510*/  STL [R1+0xd9c], R0 ;  /* 0x000d9c0001007387 */ /* 0x000fe80000100800 */
[----:B------:R-:W-:Y:S04]  /*7520*/  STL [R1+0xda4], R0 ;  /* 0x000da40001007387 */ /* 0x000fe80000100800 */
[----:B------:R-:W-:Y:S04]  /*7530*/  STL [R1+0xdac], R0 ;  /* 0x000dac0001007387 */ /* 0x000fe80000100800 */
[----:B------:R-:W-:Y:S04]  /*7540*/  STL [R1+0xdb4], R0 ;  /* 0x000db40001007387 */ /* 0x000fe80000100800 */
[----:B------:R-:W2:Y:S01]  /*7550*/  LDL.LU R5, [R1+0xfd0] ;  /* 0x000fd00001057983 */ /* 0x000ea20000300800 */
[----:B------:R-:W-:-:S02]  /*7560*/  ISETP.GT.AND P0, PT, R2, RZ, PT ;  /* 0x000000ff0200720c */ /* 0x000fc40003f04270 */
[----:B-1----:R-:W-:-:S11]  /*7570*/  PRMT R29, RZ, 0x7610, R29 ;  /* 0x00007610ff1d7816 */ /* 0x002fd6000000001d */
[----:B--2---:R-:W2:Y:S01]  /*7580*/  @P0 LDG.E.U8 R29, desc[UR8][R4.64] ;  /* 0x00000008041d0981 */ /* 0x004ea2000c1e1100 */
[----:B------:R-:W-:-:S03]  /*7590*/  ISETP.GT.AND P1, PT, R2, 0x1, PT ;  /* 0x000000010200780c */ /* 0x000fc60003f24270 */
[----:B--2---:R0:W-:Y:S04]  /*75a0*/  STL [R1+0x224], R29 ;  /* 0x0002241d01007387 */ /* 0x0041e80000100800 */
[----:B0-----:R-:W2:Y:S04]  /*75b0*/  LDL.LU R29, [R1+0xfcc] ;  /* 0x000fcc00011d7983 */ /* 0x001ea80000300800 */
[----:B------:R-:W3:Y:S04]  /*75c0*/  LDL R4, [R1+0x6fc] ;  /* 0x0006fc0001047983 */ /* 0x000ee80000100800 */
[----:B------:R-:W3:Y:S01]  /*75d0*/  LDL R5, [R1+0x700] ;  /* 0x0007000001057983 */ /* 0x000ee20000100800 */
[----:B------:R-:W-:-:S02]  /*75e0*/  PRMT R14, RZ, 0x7610, R14 ;  /* 0x00007610ff0e7816 */ /* 0x000fc4000000000e */
[----:B---3--:R-:W-:-:S04]  /*75f0*/  @P1 LOP3.LUT R5, R5, R4, RZ, 0x3c, !PT ;  /* 0x0000000405051212 */ /* 0x008fc800078e3cff */
[----:B------:R-:W-:-:S04]  /*7600*/  @P1 LOP3.LUT R4, R5, R4, RZ, 0x3c, !PT ;  /* 0x0000000405041212 */ /* 0x000fc800078e3cff */
[----:B------:R-:W-:-:S05]  /*7610*/  @P1 LOP3.LUT R5, R5, R4, RZ, 0x3c, !PT ;  /* 0x0000000405051212 */ /* 0x000fca00078e3cff */
[----:B------:R-:W3:Y:S01]  /*7620*/  @P1 LDG.E.U8 R14, desc[UR8][R4.64] ;  /* 0x00000008040e1981 */ /* 0x000ee2000c1e1100 */
[----:B------:R-:W-:-:S03]  /*7630*/  ISETP.GT.AND P2, PT, R2, 0x2, PT ;  /* 0x000000020200780c */ /* 0x000fc60003f44270 */
[----:B---3--:R0:W-:Y:S04]  /*7640*/  STL [R1+0x220], R14 ;  /* 0x0002200e01007387 */ /* 0x0081e80000100800 */
[----:B0-----:R-:W3:Y:S04]  /*7650*/  LDL.LU R14, [R1+0xfc8] ;  /* 0x000fc800010e7983 */ /* 0x001ee80000300800 */
[----:B------:R-:W4:Y:S04]  /*7660*/  LDL R4, [R1+0x6f4] ;  /* 0x0006f40001047983 */ /* 0x000f280000100800 */
[----:B------:R-:W4:Y:S01]  /*7670*/  LDL R5, [R1+0x6f8] ;  /* 0x0006f80001057983 */ /* 0x000f220000100800 */
[----:B--2---:R-:W-:-:S02]  /*7680*/  PRMT R29, RZ, 0x7610, R29 ;  /* 0x00007610ff1d7816 */ /* 0x004fc4000000001d */
[----:B----4-:R-:W-:-:S04]  /*7690*/  @P2 LOP3.LUT R5, R5, R4, RZ, 0x3c, !PT ;  /* 0x0000000405052212 */ /* 0x010fc800078e3cff */
[----:B------:R-:W-:-:S04]  /*76a0*/  @P2 LOP3.LUT R4, R5, R4, RZ, 0x3c, !PT ;  /* 0x0000000405042212 */ /* 0x000fc800078e3cff */
[----:B------:R-:W-:-:S05]  /*76b0*/  @P2 LOP3.LUT R5, R5, R4, RZ, 0x3c, !PT ;  /* 0x0000000405052212 */ /* 0x000fca00078e3cff */
[----:B------:R-:W2:Y:S01]  /*76c0*/  @P2 LDG.E.U8 R29, desc[UR8][R4.64] ;  /* 0x00000008041d2981 */ /* 0x000ea2000c1e1100 */
[----:B------:R-:W-:-:S03]  /*76d0*/  ISETP.GT.AND P3, PT, R2, 0x3, PT ;  /* 0x000000030200780c */ /* 0x000fc60003f64270 */
[----:B--2---:R0:W-:Y:S04]  /*76e0*/  STL [R1+0x21c], R29 ;  /* 0x00021c1d01007387 */ /* 0x0041e80000100800 */
[----:B0-----:R-:W2:Y:S04]  /*76f0*/  LDL.LU R29, [R1+0xfc4] ;  /* 0x000fc400011d7983 */ /* 0x001ea80000300800 */
[----:B------:R-:W4:Y:S04]  /*7700*/  LDL R4, [R1+0x6ec] ;  /* 0x0006ec0001047983 */ /* 0x000f280000100800 */
[----:B------:R-:W4:Y:S01]  /*7710*/  LDL R5, [R1+0x6f0] ;  /* 0x0006f00001057983 */ /* 0x000f220000100800 */
[----:B---3--:R-:W-:-:S02]  /*7720*/  PRMT R14, RZ, 0x7610, R14 ;  /* 0x00007610ff0e7816 */ /* 0x008fc4000000000e */
[----:B----4-:R-:W-:-:S04]  /*7730*/  @P3 LOP3.LUT R5, R5, R4, RZ, 0x3c, !PT ;  /* 0x0000000405053212 */ /* 0x010fc800078e3cff */
        /* <DEDUP_REMOVED lines=718> */
[----:B------:R-:W-:-:S02]  /*a420*/  PRMT R15, RZ, 0x7610, R15 ;  /* 0x00007610ff0f7816 */ /* 0x000fc4000000000f */
[----:B----4-:R-:W-:-:S04]  /*a430*/  @P3 LOP3.LUT R5, R5, R4, RZ, 0x3c, !PT ;  /* 0x0000000405053212 */ /* 0x010fc800078e3cff */
[----:B------:R-:W-:-:S04]  /*a440*/  @P3 LOP3.LUT R4, R5, R4, RZ, 0x3c, !PT ;  /* 0x0000000405043212 */ /* 0x000fc800078e3cff */
[----:B------:R-:W-:-:S05]  /*a450*/  @P3 LOP3.LUT R5, R5, R4, RZ, 0x3c, !PT ;  /* 0x0000000405053212 */ /* 0x000fca00078e3cff */
[----:B------:R-:W4:Y:S01]  /*a460*/  @P3 LDG.E.U8 R15, desc[UR8][R4.64] ;  /* 0x00000008040f3981 */ /* 0x000f22000c1e1100 */
[----:B------:R-:W-:-:S03]  /*a470*/  ISETP.GT.AND P0, PT, R2, 0x4c, PT ;  /* 0x0000004c0200780c */ /* 0x000fc60003f04270 */
[----:B----4-:R0:W-:Y:S04]  /*a480*/  STL [R1+0xbc], R15 ;  /* 0x0000bc0f01007387 */ /* 0x0101e80000100800 */
[----:B0-----:R-:W4:Y:S04]  /*a490*/  LDL.LU R15, [R1+0xea0] ;  /* 0x000ea000010f7983 */ /* 0x001f280000300800 */
[----:B------:R-:W2:Y:S04]  /*a4a0*/  LDL R4, [R1+0x4a4] ;  /* 0x0004a40001047983 */ /* 0x000ea80000100800 */
[----:B------:R-:W2:Y:S01]  /*a4b0*/  LDL R5, [R1+0x4a8] ;  /* 0x0004a80001057983 */ /* 0x000ea20000100800 */
[----:B------:R-:W-:-:S02]  /*a4c0*/  PRMT R28, RZ, 0x7610, R28 ;  /* 0x00007610ff1c7816 */ /* 0x000fc4000000001c */
[----:B--2---:R-:W-:-:S04]  /*a4d0*/  @P0 LOP3.LUT R5, R5, R4, RZ, 0x3c, !PT ;  /* 0x0000000405050212 */ /* 0x004fc800078e3cff */
[----:B------:R-:W-:-:S04]  /*a4e0*/  @P0 LOP3.LUT R4, R5, R4, RZ, 0x3c, !PT ;  /* 0x0000000405040212 */ /* 0x000fc800078e3cff */
[----:B------:R-:W-:-:S05]  /*a4f0*/  @P0 LOP3.LUT R5, R5, R4, RZ, 0x3c, !PT ;  /* 0x0000000405050212 */ /* 0x000fca00078e3cff */
[----:B------:R-:W2:Y:S01]  /*a500*/  @P0 LDG.E.U8 R28, desc[UR8][R4.64] ;  /* 0x00000008041c0981 */ /* 0x000ea2000c1e1100 */
[----:B------:R-:W-:-:S03]  /*a510*/  ISETP.GT.AND P1, PT, R2, 0x4d, PT ;  /* 0x0000004d0200780c */ /* 0x000fc60003f24270 */
[----:B--2---:R0:W-:Y:S04]  /*a520*/  STL [R1+0xb8], R28 ;  /* 0x0000b81c01007387 */ /* 0x0041e80000100800 */
[----:B0-----:R-:W2:Y:S04]  /*a530*/  LDL.LU R28, [R1+0xe9c] ;  /* 0x000e9c00011c7983 */ /* 0x001ea80000300800 */
        /* <DEDUP_REMOVED lines=26> */
[----:B------:R0:W2:Y:S04]  /*a6e0*/  @P3 LDG.E.U8 R0, desc[UR8][R4.64] ;  /* 0x0000000804003981 */ /* 0x0000a8000c1e1100 */
[----:B------:R-:W0:Y:S04]  /*a6f0*/  LDL R4, [R1+0x484] ;  /* 0x0004840001047983 */ /* 0x000e280000100800 */
[----:B------:R-:W0:Y:S01]  /*a700*/  LDL R5, [R1+0x488] ;  /* 0x0004880001057983 */ /* 0x000e220000100800 */
[----:B------:R-:W-:Y:S02]  /*a710*/  ISETP.GT.AND P0, PT, R2, 0x50, PT ;  /* 0x000000500200780c */ /* 0x000fe40003f04270 */
[----:B------:R-:W-:-:S11]  /*a720*/  PRMT R26, RZ, 0x7610, R26 ;  /* 0x00007610ff1a7816 */ /* 0x000fd6000000001a */
[----:B0-----:R-:W-:-:S04]  /*a730*/  @P0 LOP3.LUT R5, R5, R4, RZ, 0x3c, !PT ;  /* 0x0000000405050212 */ /* 0x001fc800078e3cff */
[----:B------:R-:W-:-:S04]  /*a740*/  @P0 LOP3.LUT R4, R5, R4, RZ, 0x3c, !PT ;  /* 0x0000000405040212 */ /* 0x000fc800078e3cff */
[----:B------:R-:W-:-:S05]  /*a750*/  @P0 LOP3.LUT R5, R5, R4, RZ, 0x3c, !PT ;  /* 0x0000000405050212 */ /* 0x000fca00078e3cff */
[----:B------:R-:W3:Y:S04]  /*a760*/  @P0 LDG.E.U8 R26, desc[UR8][R4.64] ;  /* 0x00000008041a0981 */ /* 0x000ee8000c1e1100 */
[----:B--2---:R-:W-:Y:S01]  /*a770*/  STL [R1+0xdb8], R0 ;  /* 0x000db80001007387 */ /* 0x004fe20000100800 */
[----:B------:R-:W-:-:S03]  /*a780*/  ISETP.GT.AND P1, PT, R2, 0x51, PT ;  /* 0x000000510200780c */ /* 0x000fc60003f24270 */
[----:B---3--:R0:W-:Y:S04]  /*a790*/  STL [R1+0xa8], R26 ;  /* 0x0000a81a01007387 */ /* 0x0081e80000100800 */
        /* <DEDUP_REMOVED lines=107> */
[----:B------:R-:W2:Y:S04]  /*ae50*/  @P3 LDG.E.U8 R0, desc[UR8][R4.64] ;  /* 0x0000000804003981 */ /* 0x000ea8000c1e1100 */
[----:B------:R-:W3:Y:S04]  /*ae60*/  LDL R4, [R1+0x424] ;  /* 0x0004240001047983 */ /* 0x000ee80000100800 */
[----:B------:R-:W3:Y:S01]  /*ae70*/  LDL R5, [R1+0x428] ;  /* 0x0004280001057983 */ /* 0x000ee20000100800 */
[----:B------:R-:W-:Y:S02]  /*ae80*/  ISETP.GT.AND P0, PT, R2, 0x5c, PT ;  /* 0x0000005c0200780c */ /* 0x000fe40003f04270 */
[----:B------:R-:W-:Y:S01]  /*ae90*/  PRMT R14, RZ, 0x7610, R14 ;  /* 0x00007610ff0e7816 */ /* 0x000fe2000000000e */
[----:B--2---:R-:W-:Y:S10]  /*aea0*/  STL [R1+0xe0c], R0 ;  /* 0x000e0c0001007387 */ /* 0x004ff40000100800 */
[----:B---3--:R-:W-:-:S04]  /*aeb0*/  @P0 LOP3.LUT R5, R5, R4, RZ, 0x3c, !PT ;  /* 0x0000000405050212 */ /* 0x008fc800078e3cff */
        /* <DEDUP_REMOVED lines=11> */
[----:B--2---:R0:W-:Y:S04]  /*af70*/  STL [R1+0x78], R14 ;  /* 0x0000780e01007387 */ /* 0x0041e80000100800 */
[----:B0-----:R-:W2:Y:S04]  /*af80*/  LDL R14, [R1+0x37c] ;  /* 0x00037c00010e7983 */ /* 0x001ea80000100800 */
[----:B---3--:R0:W-:Y:S04]  /*af90*/  STL [R1+0x74], R6 ;  /* 0x0000740601007387 */ /* 0x0081e80000100800 */
[----:B0-----:R-:W3:Y:S04]  /*afa0*/  LDL.LU R6, [R1+0xe64] ;  /* 0x000e640001067983 */ /* 0x001ee80000300800 */
[----:B------:R-:W2:Y:S04]  /*afb0*/  LDL R4, [R1+0x404] ;  /* 0x0004040001047983 */ /* 0x000ea80000100800 */
[----:B------:R-:W2:Y:S01]  /*afc0*/  LDL R5, [R1+0x408] ;  /* 0x0004080001057983 */ /* 0x000ea20000100800 */
[----:B------:R-:W-:-:S02]  /*afd0*/  ISETP.GT.AND P2, PT, R2, 0x60, PT ;  /* 0x000000600200780c */ /* 0x000fc40003f44270 */
[----:B------:R-:W-:-:S11]  /*afe0*/  PRMT R3, RZ, 0x7610, R3 ;  /* 0x00007610ff037816 */ /* 0x000fd60000000003 */
        /* <DEDUP_REMOVED lines=24> */
[----:B------:R-:W-:Y:S02]  /*b170*/  ISETP.GT.AND P5, PT, R2, 0x71, PT ;  /* 0x000000710200780c */ /* 0x000fe40003fa4270 */
[----:B------:R-:W-:Y:S01]  /*b180*/  PRMT R18, RZ, 0x7610, R18 ;  /* 0x00007610ff127816 */ /* 0x000fe20000000012 */
[----:B--2---:R0:W-:Y:S04]  /*b190*/  STL [R1+0x68], R17 ;  /* 0x0000681101007387 */ /* 0x0041e80000100800 */
[----:B0-----:R-:W2:Y:S04]  /*b1a0*/  LDL.LU R17, [R1+0xe58] ;  /* 0x000e580001117983 */ /* 0x001ea80000300800 */
[----:B------:R-:W2:Y:S02]  /*b1b0*/  LDL R5, [R1+0x378] ;  /* 0x0003780001057983 */ /* 0x000ea40000100800 */
[----:B------:R-:W-:-:S02]  /*b1c0*/  @P5 IMAD.MOV.U32 R4, RZ, RZ, R14 ;  /* 0x000000ffff045224 */ /* 0x000fc400078e000e */
[----:B------:R-:W3:Y:S04]  /*b1d0*/  LDL R14, [R1+0x36c] ;  /* 0x00036c00010e7983 */ /* 0x000ee80000100800 */
[----:B--2---:R-:W2:Y:S01]  /*b1e0*/  @P5 LDG.E.U8 R18, desc[UR8][R4.64] ;  /* 0x0000000804125981 */ /* 0x004ea2000c1e1100 */
        /* <DEDUP_REMOVED lines=26> */
[----:B------:R-:W-:Y:S02]  /*b390*/  ISETP.GT.AND P3, PT, R2, 0x73, PT ;  /* 0x000000730200780c */ /* 0x000fe40003f64270 */
[----:B--2---:R-:W-:-:S04]  /*b3a0*/  @P2 LOP3.LUT R5, R5, R4, RZ, 0x3c, !PT ;  /* 0x0000000405052212 */ /* 0x004fc800078e3cff */
[----:B------:R-:W-:-:S04]  /*b3b0*/  @P2 LOP3.LUT R4, R5, R4, RZ, 0x3c, !PT ;  /* 0x0000000405042212 */ /* 0x000fc800078e3cff */
[----:B------:R-:W-:-:S05]  /*b3c0*/  @P2 LOP3.LUT R5, R5, R4, RZ, 0x3c, !PT ;  /* 0x0000000405052212 */ /* 0x000fca00078e3cff */
[----:B------:R3:W2:Y:S04]  /*b3d0*/  @P2 LDG.E.U8 R0, desc[UR8][R4.64] ;  /* 0x0000000804002981 */ /* 0x0006a8000c1e1100 */
[----:B------:R-:W4:Y:S01]  /*b3e0*/  LDL R5, [R1+0x368] ;  /* 0x0003680001057983 */ /* 0x000f220000100800 */
[----:B------:R-:W-:Y:S01]  /*b3f0*/  PRMT R29, RZ, 0x7610, R29 ;  /* 0x00007610ff1d7816 */ /* 0x000fe2000000001d */
[----:B---3--:R-:W-:Y:S02]  /*b400*/  @P3 IMAD.MOV.U32 R4, RZ, RZ, R14 ;  /* 0x000000ffff043224 */ /* 0x008fe400078e000e */
[----:B--2---:R0:W-:Y:S01]  /*b410*/  STL [R1+0x28], R0 ;  /* 0x0000280001007387 */ /* 0x0041e20000100800 */
[----:B------:R-:W-:Y:S02]  /*b420*/  ISETP.GT.AND P0, PT, R2, 0x64, PT ;  /* 0x000000640200780c */ /* 0x000fe40003f04270 */
[----:B------:R-:W-:Y:S01]  /*b430*/  PRMT R21, RZ, 0x7610, R21 ;  /* 0x00007610ff157816 */ /* 0x000fe20000000015 */
[----:B------:R-:W2:Y:S04]  /*b440*/  LDL R14, [R1+0x35c] ;  /* 0x00035c00010e7983 */ /* 0x000ea80000100800 */
[----:B----4-:R1:W3:Y:S04]  /*b450*/  @P3 LDG.E.U8 R29, desc[UR8][R4.64] ;  /* 0x00000008041d3981 */ /* 0x0102e8000c1e1100 */
[----:B0-----:R-:W4:Y:S04]  /*b460*/  LDL R0, [R1+0x364] ;  /* 0x0003640001007983 */ /* 0x001f280000100800 */
[----:B------:R-:W1:Y:S04]  /*b470*/  LDL R4, [R1+0x3e0] ;  /* 0x0003e00001047983 */ /* 0x000e680000100800 */
[----:B------:R-:W1:Y:S02]  /*b480*/  LDL R5, [R1+0x3e4] ;  /* 0x0003e40001057983 */ /* 0x000e640000100800 */
[----:B-1----:R-:W-:-:S04]  /*b490*/  @P0 LOP3.LUT R5, R5, R4, RZ, 0x3c, !PT ;  /* 0x0000000405050212 */ /* 0x002fc800078e3cff */
[----:B------:R-:W-:-:S04]  /*b4a0*/  @P0 LOP3.LUT R4, R5, R4, RZ, 0x3c, !PT ;  /* 0x0000000405040212 */ /* 0x000fc800078e3cff */
[----:B------:R-:W-:-:S05]  /*b4b0*/  @P0 LOP3.LUT R5, R5, R4, RZ, 0x3c, !PT ;  /* 0x0000000405050212 */ /* 0x000fca00078e3cff */
[----:B------:R-:W2:Y:S04]  /*b4c0*/  @P0 LDG.E.U8 R21, desc[UR8][R4.64] ;  /* 0x0000000804150981 */ /* 0x000ea8000c1e1100 */
[----:B---3--:R0:W-:Y:S04]  /*b4d0*/  STL [R1+0xe3c], R29 ;  /* 0x000e3c1d01007387 */ /* 0x0081e80000100800 */
[----:B0-----:R-:W3:Y:S04]  /*b4e0*/  LDL R29, [R1+0x360] ;  /* 0x00036000011d7983 */ /* 0x001ee80000100800 */
[----:B--2---:R0:W-:Y:S04]  /*b4f0*/  STL [R1+0x24], R21 ;  /* 0x0000241501007387 */ /* 0x0041e80000100800 */
[----:B0-----:R-:W2:Y:S04]  /*b500*/  LDL.LU R21, [R1+0xe48] ;  /* 0x000e480001157983 */ /* 0x001ea80000300800 */
[----:B------:R-:W2:Y:S04]  /*b510*/  LDL R4, [R1+0x3d8] ;  /* 0x0003d80001047983 */ /* 0x000ea80000100800 */
[----:B------:R-:W2:Y:S01]  /*b520*/  LDL R5, [R1+0x3dc] ;  /* 0x0003dc0001057983 */ /* 0x000ea20000100800 */
[----:B------:R-:W-:-:S02]  /*b530*/  ISETP.GT.AND P1, PT, R2, 0x65, PT ;  /* 0x000000650200780c */ /* 0x000fc40003f24270 */
[----:B------:R-:W-:Y:S02]  /*b540*/  PRMT R15, RZ, 0x7610, R15 ;  /* 0x00007610ff0f7816 */ /* 0x000fe4000000000f */
[----:B------:R-:W-:-:S09]  /*b550*/  ISETP.GT.AND P2, PT, R2, 0x74, PT ;  /* 0x000000740200780c */ /* 0x000fd20003f44270 */
[----:B--2---:R-:W-:-:S04]  /*b560*/  @P1 LOP3.LUT R5, R5, R4, RZ, 0x3c, !PT ;  /* 0x0000000405051212 */ /* 0x004fc800078e3cff */
[----:B------:R-:W-:-:S04]  /*b570*/  @P1 LOP3.LUT R4, R5, R4, RZ, 0x3c, !PT ;  /* 0x0000000405041212 */ /* 0x000fc800078e3cff */
[----:B------:R-:W-:-:S05]  /*b580*/  @P1 LOP3.LUT R5, R5, R4, RZ, 0x3c, !PT ;  /* 0x0000000405051212 */ /* 0x000fca00078e3cff */
[----:B------:R4:W2:Y:S01]  /*b590*/  @P1 LDG.E.U8 R15, desc[UR8][R4.64] ;  /* 0x00000008040f1981 */ /* 0x0008a2000c1e1100 */
[----:B------:R-:W-:Y:S01]  /*b5a0*/  PRMT R28, RZ, 0x7610, R28 ;  /* 0x00007610ff1c7816 */ /* 0x000fe2000000001c */
[----:B----4-:R-:W-:Y:S02]  /*b5b0*/  @P2 IMAD.MOV.U32 R4, RZ, RZ, R0 ;  /* 0x000000ffff042224 */ /* 0x010fe400078e0000 */
[----:B---3--:R-:W-:-:S05]  /*b5c0*/  @P2 IMAD.MOV.U32 R5, RZ, RZ, R29 ;  /* 0x000000ffff052224 */ /* 0x008fca00078e001d */
[----:B------:R0:W3:Y:S04]  /*b5d0*/  @P2 LDG.E.U8 R28, desc[UR8][R4.64] ;  /* 0x00000008041c2981 */ /* 0x0000e8000c1e1100 */
[----:B--2---:R1:W-:Y:S04]  /*b5e0*/  STL [R1+0x20], R15 ;  /* 0x0000200f01007387 */ /* 0x0043e80000100800 */
[----:B------:R-:W2:Y:S01]  /*b5f0*/  LDL R5, [R1+0x358] ;  /* 0x0003580001057983 */ /* 0x000ea20000100800 */
[----:B------:R-:W-:Y:S02]  /*b600*/  ISETP.GT.AND P3, PT, R2, 0x75, PT ;  /* 0x000000750200780c */ /* 0x000fe40003f64270 */
[----:B------:R-:W-:Y:S01]  /*b610*/  PRMT R25, RZ, 0x7610, R25 ;  /* 0x00007610ff197816 */ /* 0x000fe20000000019 */
[----:B------:R-:W4:Y:S04]  /*b620*/  LDL R29, [R1+0x3c8] ;  /* 0x0003c800011d7983 */ /* 0x000f280000100800 */
[----:B-1----:R-:W4:Y:S04]  /*b630*/  LDL R15, [R1+0x3d4] ;  /* 0x0003d400010f7983 */ /* 0x002f280000100800 */
[----:B------:R-:W4:Y:S02]  /*b640*/  LDL R0, [R1+0x3cc] ;  /* 0x0003cc0001007983 */ /* 0x000f240000100800 */
[----:B0-----:R-:W-:-:S02]  /*b650*/  @P3 IMAD.MOV.U32 R4, RZ, RZ, R14 ;  /* 0x000000ffff043224 */ /* 0x001fc400078e000e */
[----:B---3--:R0:W-:Y:S01]  /*b660*/  STL [R1+0xe14], R28 ;  /* 0x000e141c01007387 */ /* 0x0081e20000100800 */
[----:B------:R-:W-:-:S03]  /*b670*/  ISETP.GT.AND P0, PT, R2, 0x66, PT ;  /* 0x000000660200780c */ /* 0x000fc60003f04270 */
[----:B------:R-:W3:Y:S04]  /*b680*/  LDL R14, [R1+0x354] ;  /* 0x00035400010e7983 */ /* 0x000ee80000100800 */
[----:B0-----:R-:W3:Y:S04]  /*b690*/  LDL R28, [R1+0x350] ;  /* 0x00035000011c7983 */ /* 0x001ee80000100800 */
[----:B--2---:R4:W2:Y:S04]  /*b6a0*/  @P3 LDG.E.U8 R25, desc[UR8][R4.64] ;  /* 0x0000000804193981 */ /* 0x0048a8000c1e1100 */
[----:B------:R-:W2:Y:S01]  /*b6b0*/  LDL R5, [R1+0x3d0] ;  /* 0x0003d00001057983 */ /* 0x000ea20000100800 */
[----:B------:R-:W-:Y:S01]  /*b6c0*/  PRMT R27, RZ, 0x7610, R27 ;  /* 0x00007610ff1b7816 */ /* 0x000fe2000000001b */
[----:B----4-:R-:W-:Y:S01]  /*b6d0*/  @P0 IMAD.MOV.U32 R4, RZ, RZ, R15 ;  /* 0x000000ffff040224 */ /* 0x010fe200078e000f */
[----:B------:R-:W-:-:S02]  /*b6e0*/  ISETP.GT.AND P1, PT, R2, 0x67, PT ;  /* 0x000000670200780c */ /* 0x000fc40003f24270 */
[----:B------:R-:W-:Y:S02]  /*b6f0*/  ISETP.GT.AND P2, PT, R2, 0x76, PT ;  /* 0x000000760200780c */ /* 0x000fe40003f44270 */
[----:B------:R-:W-:Y:S02]  /*b700*/  PRMT R26, RZ, 0x7610, R26 ;  /* 0x00007610ff1a7816 */ /* 0x000fe4000000001a */
[----:B------:R-:W-:Y:S01]  /*b710*/  PRMT R24, RZ, 0x7610, R24 ;  /* 0x00007610ff187816 */ /* 0x000fe20000000018 */
[----:B--2---:R0:W2:Y:S06]  /*b720*/  @P0 LDG.E.U8 R27, desc[UR8][R4.64] ;  /* 0x00000008041b0981 */ /* 0x0040ac000c1e1100 */
[----:B0-----:R-:W-:-:S02]  /*b730*/  @P1 IMAD.MOV.U32 R4, RZ, RZ, R0 ;  /* 0x000000ffff041224 */ /* 0x001fc400078e0000 */
[----:B------:R-:W-:-:S05]  /*b740*/  @P1 IMAD.MOV.U32 R5, RZ, RZ, R29 ;  /* 0x000000ffff051224 */ /* 0x000fca00078e001d */
[----:B------:R3:W4:Y:S04]  /*b750*/  @P1 LDG.E.U8 R26, desc[UR8][R4.64] ;  /* 0x00000008041a1981 */ /* 0x000728000c1e1100 */
[----:B------:R0:W-:Y:S04]  /*b760*/  STL [R1+0xe10], R25 ;  /* 0x000e101901007387 */ /* 0x0001e80000100800 */
[----:B------:R-:W4:Y:S01]  /*b770*/  LDL R15, [R1+0x34c] ;  /* 0x00034c00010f7983 */ /* 0x000f220000100800 */
[----:B---3--:R-:W-:Y:S02]  /*b780*/  @P2 IMAD.MOV.U32 R4, RZ, RZ, R14 ;  /* 0x000000ffff042224 */ /* 0x008fe400078e000e */
[----:B------:R-:W-:Y:S01]  /*b790*/  @P2 IMAD.MOV.U32 R5, RZ, RZ, R28 ;  /* 0x000000ffff052224 */ /* 0x000fe200078e001c */
[----:B0-----:R-:W3:Y:S04]  /*b7a0*/  LDL R25, [R1+0x348] ;  /* 0x0003480001197983 */ /* 0x001ee80000100800 */
[----:B------:R0:W3:Y:S04]  /*b7b0*/  @P2 LDG.E.U8 R24, desc[UR8][R4.64] ;  /* 0x0000000804182981 */ /* 0x0000e8000c1e1100 */
[----:B--2---:R1:W-:Y:S04]  /*b7c0*/  STL [R1+0xe18], R27 ;  /* 0x000e181b01007387 */ /* 0x0043e80000100800 */
[----:B------:R-:W2:Y:S04]  /*b7d0*/  LDL R0, [R1+0x3c4] ;  /* 0x0003c40001007983 */ /* 0x000ea80000100800 */
[----:B-1----:R-:W2:Y:S01]  /*b7e0*/  LDL R27, [R1+0x3c0] ;  /* 0x0003c000011b7983 */ /* 0x002ea20000100800 */
[----:B------:R-:W-:-:S03]  /*b7f0*/  ISETP.GT.AND P3, PT, R2, 0x77, PT ;  /* 0x000000770200780c */ /* 0x000fc60003f64270 */
[----:B----4-:R1:W-:Y:S04]  /*b800*/  STL [R1+0xe1c], R26 ;  /* 0x000e1c1a01007387 */ /* 0x0103e80000100800 */
[----:B------:R-:W4:Y:S01]  /*b810*/  LDL R14, [R1+0x3bc] ;  /* 0x0003bc00010e7983 */ /* 0x000f220000100800 */
[----:B------:R-:W-:-:S03]  /*b820*/  ISETP.GT.AND P0, PT, R2, 0x68, PT ;  /* 0x000000680200780c */ /* 0x000fc60003f04270 */
[----:B-1----:R-:W4:Y:S01]  /*b830*/  LDL R26, [R1+0x3b8] ;  /* 0x0003b800011a7983 */ /* 0x002f220000100800 */
[----:B------:R-:W-:Y:S01]  /*b840*/  PRMT R13, RZ, 0x7610, R13 ;  /* 0x00007610ff0d7816 */ /* 0x000fe2000000000d */
[----:B0-----:R-:W-:Y:S02]  /*b850*/  @P3 IMAD.MOV.U32 R4, RZ, RZ, R15 ;  /* 0x000000ffff043224 */ /* 0x001fe400078e000f */
[----:B---3--:R-:W-:Y:S01]  /*b860*/  @P3 IMAD.MOV.U32 R5, RZ, RZ, R25 ;  /* 0x000000ffff053224 */ /* 0x008fe200078e0019 */
[----:B------:R0:W-:Y:S04]  /*b870*/  STL [R1+0xe20], R24 ;  /* 0x000e201801007387 */ /* 0x0001e80000100800 */
[----:B------:R-:W3:Y:S04]  /*b880*/  LDL R25, [R1+0x340] ;  /* 0x0003400001197983 */ /* 0x000ee80000100800 */
[----:B------:R-:W3:Y:S04]  /*b890*/  LDL R15, [R1+0x344] ;  /* 0x00034400010f7983 */ /* 0x000ee80000100800 */
[----:B------:R2:W3:Y:S01]  /*b8a0*/  @P3 LDG.E.U8 R13, desc[UR8][R4.64] ;  /* 0x00000008040d3981 */ /* 0x0004e2000c1e1100 */
[----:B------:R-:W-:Y:S01]  /*b8b0*/  PRMT R23, RZ, 0x7610, R23 ;  /* 0x00007610ff177816 */ /* 0x000fe20000000017 */
[----:B--2---:R-:W-:-:S02]  /*b8c0*/  @P0 IMAD.MOV.U32 R4, RZ, RZ, R0 ;  /* 0x000000ffff040224 */ /* 0x004fc400078e0000 */
[----:B------:R-:W-:-:S05]  /*b8d0*/  @P0 IMAD.MOV.U32 R5, RZ, RZ, R27 ;  /* 0x000000ffff050224 */ /* 0x000fca00078e001b */
[----:B------:R4:W2:Y:S01]  /*b8e0*/  @P0 LDG.E.U8 R23, desc[UR8][R4.64] ;  /* 0x0000000804170981 */ /* 0x0008a2000c1e1100 */
[C---:B------:R-:W-:Y:S02]  /*b8f0*/  ISETP.GT.AND P1, PT, R2.reuse, 0x69, PT ;  /* 0x000000690200780c */ /* 0x040fe40003f24270 */
[----:B------:R-:W-:Y:S02]  /*b900*/  ISETP.GT.AND P2, PT, R2, 0x78, PT ;  /* 0x000000780200780c */ /* 0x000fe40003f44270 */
[----:B------:R-:W-:Y:S02]  /*b910*/  PRMT R22, RZ, 0x7610, R22 ;  /* 0x00007610ff167816 */ /* 0x000fe40000000016 */
[----:B------:R-:W-:-:S07]  /*b920*/  PRMT R12, RZ, 0x7610, R12 ;  /* 0x00007610ff0c7816 */ /* 0x000fce000000000c */
[----:B----4-:R-:W-:Y:S02]  /*b930*/  @P1 IMAD.MOV.U32 R4, RZ, RZ, R14 ;  /* 0x000000ffff041224 */ /* 0x010fe400078e000e */
[----:B------:R-:W-:-:S05]  /*b940*/  @P1 IMAD.MOV.U32 R5, RZ, RZ, R26 ;  /* 0x000000ffff051224 */ /* 0x000fca00078e001a */
[----:B------:R3:W4:Y:S02]  /*b950*/  @P1 LDG.E.U8 R22, desc[UR8][R4.64] ;  /* 0x0000000804161981 */ /* 0x000724000c1e1100 */
[----:B---3--:R-:W-:Y:S02]  /*b960*/  @P2 IMAD.MOV.U32 R4, RZ, RZ, R15 ;  /* 0x000000ffff042224 */ /* 0x008fe400078e000f */
[----:B------:R-:W-:Y:S01]  /*b970*/  @P2 IMAD.MOV.U32 R5, RZ, RZ, R25 ;  /* 0x000000ffff052224 */ /* 0x000fe200078e0019 */
[----:B------:R-:W-:Y:S04]  /*b980*/  STL [R1+0xe24], R13 ;  /* 0x000e240d01007387 */ /* 0x000fe80000100800 */
[----:B0-----:R-:W3:Y:S04]  /*b990*/  LDL R24, [R1+0x338] ;  /* 0x0003380001187983 */ /* 0x001ee80000100800 */
[----:B------:R-:W3:Y:S04]  /*b9a0*/  LDL R0, [R1+0x33c] ;  /* 0x00033c0001007983 */ /* 0x000ee80000100800 */
[----:B------:R3:W3:Y:S04]  /*b9b0*/  @P2 LDG.E.U8 R12, desc[UR8][R4.64] ;  /* 0x00000008040c2981 */ /* 0x0006e8000c1e1100 */
[----:B--2---:R0:W-:Y:S04]  /*b9c0*/  STL [R1+0xe28], R23 ;  /* 0x000e281701007387 */ /* 0x0041e80000100800 */
[----:B------:R-:W2:Y:S04]  /*b9d0*/  LDL R14, [R1+0x3b4] ;  /* 0x0003b400010e7983 */ /* 0x000ea80000100800 */
[----:B0-----:R-:W2:Y:S01]  /*b9e0*/  LDL R23, [R1+0x3b0] ;  /* 0x0003b00001177983 */ /* 0x001ea20000100800 */
[----:B------:R-:W-:-:S02]  /*b9f0*/  ISETP.GT.AND P3, PT, R2, 0x79, PT ;  /* 0x000000790200780c */ /* 0x000fc40003f64270 */
[----:B------:R-:W-:Y:S02]  /*ba00*/  ISETP.GT.AND P0, PT, R2, 0x6a, PT ;  /* 0x0000006a0200780c */ /* 0x000fe40003f04270 */
[----:B------:R-:W-:Y:S01]  /*ba10*/  PRMT R11, RZ, 0x7610, R11 ;  /* 0x00007610ff0b7816 */ /* 0x000fe2000000000b */
[----:B----4-:R-:W-:Y:S04]  /*ba20*/  STL [R1+0xe2c], R22 ;  /* 0x000e2c1601007387 */ /* 0x010fe80000100800 */
[----:B------:R-:W4:Y:S04]  /*ba30*/  LDL R15, [R1+0x3a8] ;  /* 0x0003a800010f7983 */ /* 0x000f280000100800 */
[----:B------:R-:W4:Y:S01]  /*ba40*/  LDL R13, [R1+0x3ac] ;  /* 0x0003ac00010d7983 */ /* 0x000f220000100800 */
[----:B---3--:R-:W-:-:S02]  /*ba50*/  @P3 IMAD.MOV.U32 R5, RZ, RZ, R24 ;  /* 0x000000ffff053224 */ /* 0x008fc400078e0018 */
[----:B------:R-:W-:Y:S01]  /*ba60*/  @P3 IMAD.MOV.U32 R4, RZ, RZ, R0 ;  /* 0x000000ffff043224 */ /* 0x000fe200078e0000 */
[----:B------:R0:W-:Y:S04]  /*ba70*/  STL [R1+0xe30], R12 ;  /* 0x000e300c01007387 */ /* 0x0001e80000100800 */
[----:B------:R-:W3:Y:S04]  /*ba80*/  LDL R0, [R1+0x334] ;  /* 0x0003340001007983 */ /* 0x000ee80000100800 */
[----:B------:R2:W3:Y:S04]  /*ba90*/  @P3 LDG.E.U8 R11, desc[UR8][R4.64] ;  /* 0x00000008040b3981 */ /* 0x0004e8000c1e1100 */
[----:B0-----:R-:W3:Y:S01]  /*baa0*/  LDL R12, [R1+0x330] ;  /* 0x00033000010c7983 */ /* 0x001ee20000100800 */
        /* <DEDUP_REMOVED lines=12> */
[----:B------:R0:W-:Y:S01]  /*bb70*/  STL [R1+0xe34], R11 ;  /* 0x000e340b01007387 */ /* 0x0001e20000100800 */
[----:B------:R-:W-:-:S03]  /*bb80*/  @P2 IMAD.MOV.U32 R5, RZ, RZ, R12 ;  /* 0x000000ffff052224 */ /* 0x000fc600078e000c */
[----:B------:R-:W3:Y:S04]  /*bb90*/  LDL R14, [R1+0x328] ;  /* 0x00032800010e7983 */ /* 0x000ee80000100800 */
[----:B------:R-:W3:Y:S04]  /*bba0*/  @P2 LDG.E.U8 R8, desc[UR8][R4.64] ;  /* 0x0000000804082981 */ /* 0x000ee8000c1e1100 */
[----:B0-----:R-:W3:Y:S04]  /*bbb0*/  LDL R11, [R1+0x32c] ;  /* 0x00032c00010b7983 */ /* 0x001ee80000100800 */
[----:B--2---:R0:W-:Y:S04]  /*bbc0*/  STL [R1+0xe38], R10 ;  /* 0x000e380a01007387 */ /* 0x0041e80000100800 */
[----:B------:R-:W2:Y:S04]  /*bbd0*/  LDL R13, [R1+0x3a0] ;  /* 0x0003a000010d7983 */ /* 0x000ea80000100800 */
[----:B0-----:R-:W2:Y:S01]  /*bbe0*/  LDL R10, [R1+0x3a4] ;  /* 0x0003a400010a7983 */ /* 0x001ea20000100800 */
[----:B------:R-:W-:-:S02]  /*bbf0*/  ISETP.GT.AND P3, PT, R2, 0x7b, PT ;  /* 0x0000007b0200780c */ /* 0x000fc40003f64270 */
[----:B------:R-:W-:Y:S01]  /*bc00*/  ISETP.GT.AND P0, PT, R2, 0x6c, PT ;  /* 0x0000006c0200780c */ /* 0x000fe20003f04270 */
[----:B----4-:R0:W-:Y:S04]  /*bc10*/  STL [R1+0xe40], R9 ;  /* 0x000e400901007387 */ /* 0x0101e80000100800 */
[----:B------:R-:W4:Y:S04]  /*bc20*/  LDL R12, [R1+0x398] ;  /* 0x00039800010c7983 */ /* 0x000f280000100800 */
[----:B------:R-:W4:Y:S04]  /*bc30*/  LDL R0, [R1+0x39c] ;  /* 0x00039c0001007983 */ /* 0x000f280000100800 */
[----:B---3--:R1:W-:Y:S01]  /*bc40*/  STL [R1+0xe44], R8 ;  /* 0x000e440801007387 */ /* 0x0083e20000100800 */
[----:B------:R-:W-:-:S03]  /*bc50*/  @P3 IMAD.MOV.U32 R4, RZ, RZ, R11 ;  /* 0x000000ffff043224 */ /* 0x000fc600078e000b */
[----:B0-----:R-:W3:Y:S04]  /*bc60*/  LDL R9, [R1+0x324] ;  /* 0x0003240001097983 */ /* 0x001ee80000100800 */
[----:B------:R-:W3:Y:S01]  /*bc70*/  LDL R11, [R1+0x320] ;  /* 0x00032000010b7983 */ /* 0x000ee20000100800 */
[----:B------:R-:W-:-:S03]  /*bc80*/  @P3 IMAD.MOV.U32 R5, RZ, RZ, R14 ;  /* 0x000000ffff053224 */ /* 0x000fc600078e000e */
[----:B-1----:R-:W3:Y:S01]  /*bc90*/  LDL R8, [R1+0x31c] ;  /* 0x00031c0001087983 */ /* 0x002ee20000100800 */
[----:B------:R-:W-:Y:S01]  /*bca0*/  PRMT R6, RZ, 0x7610, R6 ;  /* 0x00007610ff067816 */ /* 0x000fe20000000006 */
[----:B--2---:R-:W-:Y:S02]  /*bcb0*/  @P0 IMAD.MOV.U32 R14, RZ, RZ, R10 ;  /* 0x000000ffff0e0224 */ /* 0x004fe400078e000a */
[----:B------:R-:W2:Y:S01]  /*bcc0*/  LDL R10, [R1+0x318] ;  /* 0x00031800010a7983 */ /* 0x000ea20000100800 */
[----:B------:R-:W-:-:S05]  /*bcd0*/  @P0 IMAD.MOV.U32 R15, RZ, RZ, R13 ;  /* 0x000000ffff0f0224 */ /* 0x000fca00078e000d */
[----:B------:R4:W2:Y:S01]  /*bce0*/  @P0 LDG.E.U8 R6, desc[UR8][R14.64] ;  /* 0x000000080e060981 */ /* 0x0008a2000c1e1100 */
[C---:B------:R-:W-:Y:S02]  /*bcf0*/  ISETP.GT.AND P1, PT, R2.reuse, 0x6d, PT ;  /* 0x0000006d0200780c */ /* 0x040fe40003f24270 */
[----:B------:R-:W-:Y:S02]  /*bd00*/  PRMT R7, RZ, 0x7610, R7 ;  /* 0x00007610ff077816 */ /* 0x000fe40000000007 */
[----:B------:R-:W-:-:S04]  /*bd10*/  ISETP.GT.AND P2, PT, R2, 0x7c, PT ;  /* 0x0000007c0200780c */ /* 0x000fc80003f44270 */
[----:B------:R0:W2:Y:S05]  /*bd20*/  @P3 LDG.E.U8 R7, desc[UR8][R4.64] ;  /* 0x0000000804073981 */ /* 0x0000aa000c1e1100 */
[----:B----4-:R-:W-:Y:S02]  /*bd30*/  @P1 IMAD.MOV.U32 R14, RZ, RZ, R0 ;  /* 0x000000ffff0e1224 */ /* 0x010fe400078e0000 */
[----:B------:R-:W-:Y:S01]  /*bd40*/  @P1 IMAD.MOV.U32 R15, RZ, RZ, R12 ;  /* 0x000000ffff0f1224 */ /* 0x000fe200078e000c */
[----:B0-----:R-:W-:Y:S02]  /*bd50*/  PRMT R5, RZ, 0x7610, R5 ;  /* 0x00007610ff057816 */ /* 0x001fe40000000005 */
[----:B------:R-:W-:-:S02]  /*bd60*/  ISETP.GT.AND P3, PT, R2, 0x7d, PT ;  /* 0x0000007d0200780c */ /* 0x000fc40003f64270 */
[----:B------:R-:W-:Y:S02]  /*bd70*/  PRMT R4, RZ, 0x7610, R4 ;  /* 0x00007610ff047816 */ /* 0x000fe40000000004 */
[----:B------:R3:W4:Y:S02]  /*bd80*/  @P1 LDG.E.U8 R5, desc[UR8][R14.64] ;  /* 0x000000080e051981 */ /* 0x000724000c1e1100 */
[----:B---3--:R-:W-:Y:S02]  /*bd90*/  @P2 IMAD.MOV.U32 R14, RZ, RZ, R9 ;  /* 0x000000ffff0e2224 */ /* 0x008fe400078e0009 */
[----:B------:R-:W-:-:S05]  /*bda0*/  @P2 IMAD.MOV.U32 R15, RZ, RZ, R11 ;  /* 0x000000ffff0f2224 */ /* 0x000fca00078e000b */
[----:B------:R0:W3:Y:S01]  /*bdb0*/  @P2 LDG.E.U8 R4, desc[UR8][R14.64] ;  /* 0x000000080e042981 */ /* 0x0000e2000c1e1100 */
[----:B------:R-:W-:Y:S01]  /*bdc0*/  PRMT R3, RZ, 0x7610, R3 ;  /* 0x00007610ff037816 */ /* 0x000fe20000000003 */
[----:B0-----:R-:W-:Y:S02]  /*bdd0*/  @P3 IMAD.MOV.U32 R14, RZ, RZ, R8 ;  /* 0x000000ffff0e3224 */ /* 0x001fe400078e0008 */
[----:B--2---:R-:W-:-:S05]  /*bde0*/  @P3 IMAD.MOV.U32 R15, RZ, RZ, R10 ;  /* 0x000000ffff0f3224 */ /* 0x004fca00078e000a */
[----:B------:R-:W2:Y:S04]  /*bdf0*/  @P3 LDG.E.U8 R3, desc[UR8][R14.64] ;  /* 0x000000080e033981 */ /* 0x000ea8000c1e1100 */
[----:B------:R0:W-:Y:S04]  /*be00*/  STL [R1+0xdd8], R6 ;  /* 0x000dd80601007387 */ /* 0x0001e80000100800 */
[----:B------:R-:W2:Y:S04]  /*be10*/  LDL R0, [R1+0x418] ;  /* 0x0004180001007983 */ /* 0x000ea80000100800 */
[----:B------:R-:W2:Y:S04]  /*be20*/  LDL R13, [R1+0x414] ;  /* 0x00041400010d7983 */ /* 0x000ea80000100800 */
[----:B----4-:R-:W-:Y:S04]  /*be30*/  STL [R1+0xddc], R5 ;  /* 0x000ddc0501007387 */ /* 0x010fe80000100800 */
[----:B------:R-:W4:Y:S04]  /*be40*/  LDL R12, [R1+0x40c] ;  /* 0x00040c00010c7983 */ /* 0x000f280000100800 */
[----:B------:R-:W4:Y:S04]  /*be50*/  LDL R11, [R1+0x410] ;  /* 0x00041000010b7983 */ /* 0x000f280000100800 */
[----:B------:R-:W4:Y:S04]  /*be60*/  LDL R9, [R1+0x394] ;  /* 0x0003940001097983 */ /* 0x000f280000100800 */
[----:B---3--:R1:W-:Y:S04]  /*be70*/  STL [R1+0xde0], R4 ;  /* 0x000de00401007387 */ /* 0x0083e80000100800 */
[----:B------:R-:W3:Y:S01]  /*be80*/  LDL R10, [R1+0x390] ;  /* 0x00039000010a7983 */ /* 0x000ee20000100800 */
[----:B------:R-:W-:-:S03]  /*be90*/  ISETP.GT.AND P0, PT, R2, 0x5e, PT ;  /* 0x0000005e0200780c */ /* 0x000fc60003f04270 */
[----:B------:R-:W3:Y:S04]  /*bea0*/  LDL R8, [R1+0x388] ;  /* 0x0003880001087983 */ /* 0x000ee80000100800 */
[----:B0-----:R-:W3:Y:S04]  /*beb0*/  LDL R6, [R1+0x38c] ;  /* 0x00038c0001067983 */ /* 0x001ee80000100800 */
[----:B-1----:R-:W3:Y:S04]  /*bec0*/  LDL R4, [R1+0x314] ;  /* 0x0003140001047983 */ /* 0x002ee80000100800 */
[----:B--2---:R0:W-:Y:S04]  /*bed0*/  STL [R1+0xde4], R3 ;  /* 0x000de40301007387 */ /* 0x0041e80000100800 */
[----:B------:R-:W2:Y:S01]  /*bee0*/  LDL R5, [R1+0x310] ;  /* 0x0003100001057983 */ /* 0x000ea20000100800 */
[----:B------:R-:W-:-:S03]  /*bef0*/  @P0 IMAD.MOV.U32 R14, RZ, RZ, R0 ;  /* 0x000000ffff0e0224 */ /* 0x000fc600078e0000 */
[----:B0-----:R-:W2:Y:S04]  /*bf00*/  LDL R3, [R1+0x308] ;  /* 0x0003080001037983 */ /* 0x001ea80000100800 */
[----:B------:R-:W2:Y:S01]  /*bf10*/  LDL R0, [R1+0x30c] ;  /* 0x00030c0001007983 */ /* 0x000ea20000100800 */
[C---:B------:R-:W-:Y:S01]  /*bf20*/  ISETP.GT.AND P1, PT, R2.reuse, 0x5f, PT ;  /* 0x0000005f0200780c */ /* 0x040fe20003f24270 */
[----:B------:R-:W-:Y:S01]  /*bf30*/  @P0 IMAD.MOV.U32 R15, RZ, RZ, R13 ;  /* 0x000000ffff0f0224 */ /* 0x000fe200078e000d */
[----:B------:R-:W-:Y:S02]  /*bf40*/  ISETP.GT.AND P2, PT, R2, 0x6e, PT ;  /* 0x0000006e0200780c */ /* 0x000fe40003f44270 */
[----:B------:R-:W-:Y:S02]  /*bf50*/  PRMT R16, RZ, 0x7610, R16 ;  /* 0x00007610ff107816 */ /* 0x000fe40000000010 */
[----:B------:R-:W-:-:S02]  /*bf60*/  PRMT R17, RZ, 0x7610, R17 ;  /* 0x00007610ff117816 */ /* 0x000fc40000000011 */
[C---:B------:R-:W-:Y:S02]  /*bf70*/  ISETP.GT.AND P3, PT, R2.reuse, 0x6f, PT ;  /* 0x0000006f0200780c */ /* 0x040fe40003f64270 */
[----:B------:R4:W2:Y:S01]  /*bf80*/  @P0 LDG.E.U8 R16, desc[UR8][R14.64] ;  /* 0x000000080e100981 */ /* 0x0008a2000c1e1100 */
[----:B------:R-:W-:Y:S02]  /*bf90*/  ISETP.GT.AND P4, PT, R2, 0x7e, PT ;  /* 0x0000007e0200780c */ /* 0x000fe40003f84270 */
[----:B------:R-:W-:Y:S01]  /*bfa0*/  PRMT R18, RZ, 0x7610, R18 ;  /* 0x00007610ff127816 */ /* 0x000fe20000000012 */
[----:B----4-:R-:W-:Y:S02]  /*bfb0*/  @P1 IMAD.MOV.U32 R14, RZ, RZ, R11 ;  /* 0x000000ffff0e1224 */ /* 0x010fe400078e000b */
[----:B------:R-:W-:-:S05]  /*bfc0*/  @P1 IMAD.MOV.U32 R15, RZ, RZ, R12 ;  /* 0x000000ffff0f1224 */ /* 0x000fca00078e000c */
[----:B------:R0:W4:Y:S01]  /*bfd0*/  @P1 LDG.E.U8 R17, desc[UR8][R14.64] ;  /* 0x000000080e111981 */ /* 0x000122000c1e1100 */
[----:B------:R-:W-:Y:S01]  /*bfe0*/  PRMT R19, RZ, 0x7610, R19 ;  /* 0x00007610ff137816 */ /* 0x000fe20000000013 */
[----:B0-----:R-:W-:Y:S02]  /*bff0*/  @P2 IMAD.MOV.U32 R14, RZ, RZ, R9 ;  /* 0x000000ffff0e2224 */ /* 0x001fe400078e0009 */
[----:B---3--:R-:W-:Y:S01]  /*c000*/  @P2 IMAD.MOV.U32 R15, RZ, RZ, R10 ;  /* 0x000000ffff0f2224 */ /* 0x008fe200078e000a */
[----:B------:R-:W-:-:S04]  /*c010*/  ISETP.GT.AND P0, PT, R2, 0x7f, PT ;  /* 0x0000007f0200780c */ /* 0x000fc80003f04270 */
[----:B------:R0:W3:Y:S01]  /*c020*/  @P2 LDG.E.U8 R18, desc[UR8][R14.64] ;  /* 0x000000080e122981 */ /* 0x0000e2000c1e1100 */
[----:B------:R-:W-:Y:S01]  /*c030*/  PRMT R20, RZ, 0x7610, R20 ;  /* 0x00007610ff147816 */ /* 0x000fe20000000014 */
[----:B0-----:R-:W-:Y:S02]  /*c040*/  @P3 IMAD.MOV.U32 R14, RZ, RZ, R6 ;  /* 0x000000ffff0e3224 */ /* 0x001fe400078e0006 */
[----:B------:R-:W-:-:S05]  /*c050*/  @P3 IMAD.MOV.U32 R15, RZ, RZ, R8 ;  /* 0x000000ffff0f3224 */ /* 0x000fca00078e0008 */
[----:B------:R0:W3:Y:S01]  /*c060*/  @P3 LDG.E.U8 R19, desc[UR8][R14.64] ;  /* 0x000000080e133981 */ /* 0x0000e2000c1e1100 */
[----:B------:R-:W-:Y:S01]  /*c070*/  PRMT R21, RZ, 0x7610, R21 ;  /* 0x00007610ff157816 */ /* 0x000fe20000000015 */
[----:B0-----:R-:W-:Y:S02]  /*c080*/  @P4 IMAD.MOV.U32 R14, RZ, RZ, R4 ;  /* 0x000000ffff0e4224 */ /* 0x001fe400078e0004 */
[----:B--2---:R-:W-:-:S05]  /*c090*/  @P4 IMAD.MOV.U32 R15, RZ, RZ, R5 ;  /* 0x000000ffff0f4224 */ /* 0x004fca00078e0005 */
[----:B------:R0:W2:Y:S02]  /*c0a0*/  @P4 LDG.E.U8 R20, desc[UR8][R14.64] ;  /* 0x000000080e144981 */ /* 0x0000a4000c1e1100 */
[----:B0-----:R-:W-:Y:S02]  /*c0b0*/  @P0 IMAD.MOV.U32 R14, RZ, RZ, R0 ;  /* 0x000000ffff0e0224 */ /* 0x001fe400078e0000 */
[----:B------:R-:W-:-:S05]  /*c0c0*/  @P0 IMAD.MOV.U32 R15, RZ, RZ, R3 ;  /* 0x000000ffff0f0224 */ /* 0x000fca00078e0003 */
[----:B------:R0:W2:Y:S01]  /*c0d0*/  @P0 LDG.E.U8 R21, desc[UR8][R14.64] ;  /* 0x000000080e150981 */ /* 0x0000a2000c1e1100 */
[----:B------:R-:W1:Y:S01]  /*c0e0*/  S2R R28, SR_TID.X ;  /* 0x00000000001c7919 */ /* 0x000e620000002100 */
[----:B0-----:R-:W0:Y:S02]  /*c0f0*/  S2R R14, SR_TID.X ;  /* 0x00000000000e7919 */ /* 0x001e240000002100 */
[----:B------:R-:W-:Y:S04]  /*c100*/  STL [R1+0xdbc], R16 ;  /* 0x000dbc1001007387 */ /* 0x000fe80000100800 */
[----:B----4-:R-:W-:Y:S04]  /*c110*/  STL [R1+0xdc0], R17 ;  /* 0x000dc01101007387 */ /* 0x010fe80000100800 */
[----:B---3--:R-:W-:Y:S04]  /*c120*/  STL [R1+0xdc4], R18 ;  /* 0x000dc41201007387 */ /* 0x008fe80000100800 */
[----:B------:R-:W-:Y:S01]  /*c130*/  STL [R1+0xdc8], R19 ;  /* 0x000dc81301007387 */ /* 0x000fe20000100800 */
[----:B0-----:R-:W-:-:S02]  /*c140*/  LOP3.LUT R14, R14, 0x3f, RZ, 0xc0, !PT ;  /* 0x0000003f0e0e7812 */ /* 0x001fc400078ec0ff */
[----:B-1----:R-:W-:-:S04]  /*c150*/  LOP3.LUT R28, R28, 0x3f, RZ, 0xc0, !PT ;  /* 0x0000003f1c1c7812 */ /* 0x002fc800078ec0ff */
[----:B------:R-:W-:Y:S01]  /*c160*/  LOP3.LUT R3, R28, 0x40, RZ, 0xfc, !PT ;  /* 0x000000401c037812 */ /* 0x000fe200078efcff */
[----:B------:R-:W-:Y:S01]  /*c170*/  BAR.SYNC.DEFER_BLOCKING 0x0 ;  /* 0x0000000000007b1d */ /* 0x000fe20000010000 */
[-C--:B------:R-:W-:Y:S02]  /*c180*/  ISETP.GE.AND P0, PT, R14, R2.reuse, PT ;  /* 0x000000020e00720c */ /* 0x080fe40003f06270 */
[----:B------:R-:W-:-:S03]  /*c190*/  ISETP.GE.AND P1, PT, R3, R2, PT ;  /* 0x000000020300720c */ /* 0x000fc60003f26270 */
[----:B--2---:R-:W-:Y:S04]  /*c1a0*/  STL [R1+0xdcc], R20 ;  /* 0x000dcc1401007387 */ /* 0x004fe80000100800 */
[----:B------:R-:W2:Y:S04]  /*c1b0*/  LDL.LU R24, [R1+0x224] ;  /* 0x0002240001187983 */ /* 0x000ea80000300800 */
[----:B------:R-:W3:Y:S04]  /*c1c0*/  LDL.LU R8, [R1+0x220] ;  /* 0x0002200001087983 */ /* 0x000ee80000300800 */
[----:B------:R-:W4:Y:S04]  /*c1d0*/  LDL.LU R9, [R1+0x1e4] ;  /* 0x0001e40001097983 */ /* 0x000f280000300800 */
[----:B------:R-:W4:Y:S04]  /*c1e0*/  LDL.LU R29, [R1+0x1e0] ;  /* 0x0001e000011d7983 */ /* 0x000f280000300800 */
[----:B------:R-:W4:Y:S04]  /*c1f0*/  LDL.LU R26, [R1+0x1a4] ;  /* 0x0001a400011a7983 */ /* 0x000f280000300800 */
[----:B------:R-:W4:Y:S04]  /*c200*/  LDL.LU R27, [R1+0x1a0] ;  /* 0x0001a000011b7983 */ /* 0x000f280000300800 */
[----:B------:R-:W4:Y:S04]  /*c210*/  LDL.LU R25, [R1+0x128] ;  /* 0x0001280001197983 */ /* 0x000f280000300800 */
[----:B------:R-:W4:Y:S04]  /*c220*/  LDL.LU R0, [R1+0x124] ;  /* 0x0001240001007983 */ /* 0x000f280000300800 */
        /* <DEDUP_REMOVED lines=16> */
[----:B------:R-:W4:Y:S04]  /*c330*/  LDL.LU R2, [R1+0xe8] ;  /* 0x0000e80001027983 */ /* 0x000f280000300800 */
[----:B------:R-:W4:Y:S01]  /*c340*/  LDL.LU R28, [R1+0xe4] ;  /* 0x0000e400011c7983 */ /* 0x000f220000300800 */
[----:B------:R-:W1:Y:S03]  /*c350*/  S2R R6, SR_TID.X ;  /* 0x0000000000067919 */ /* 0x000e660000002100 */
[----:B0-----:R-:W4:Y:S04]  /*c360*/  LDL.LU R14, [R1+0xa8] ;  /* 0x0000a800010e7983 */ /* 0x001f280000300800 */
[----:B------:R-:W4:Y:S04]  /*c370*/  LDL.LU R21, [R1+0xa4] ;  /* 0x0000a40001157983 */ /* 0x000f280000300800 */
[----:B------:R-:W4:Y:S04]  /*c380*/  LDL.LU R20, [R1+0x70] ;  /* 0x0000700001147983 */ /* 0x000f280000300800 */
[----:B------:R-:W4:Y:S04]  /*c390*/  LDL.LU R19, [R1+0x6c] ;  /* 0x00006c0001137983 */ /* 0x000f280000300800 */
[----:B------:R-:W4:Y:S04]  /*c3a0*/  LDL.LU R18, [R1+0x68] ;  /* 0x0000680001127983 */ /* 0x000f280000300800 */
[----:B------:R-:W4:Y:S04]  /*c3b0*/  LDL.LU R17, [R1+0x2c] ;  /* 0x00002c0001117983 */ /* 0x000f280000300800 */
[----:B------:R-:W4:Y:S04]  /*c3c0*/  LDL.LU R16, [R1+0x21c] ;  /* 0x00021c0001107983 */ /* 0x000f280000300800 */
[----:B------:R-:W4:Y:S01]  /*c3d0*/  LDL.LU R3, [R1+0x218] ;  /* 0x0002180001037983 */ /* 0x000f220000300800 */
[----:B-1----:R-:W-:-:S03]  /*c3e0*/  LOP3.LUT R15, R6, 0x3f, RZ, 0xc0, !PT ;  /* 0x0000003f060f7812 */ /* 0x002fc600078ec0ff */
[----:B------:R-:W4:Y:S04]  /*c3f0*/  LDL.LU R4, [R1+0x1dc] ;  /* 0x0001dc0001047983 */ /* 0x000f280000300800 */
[----:B------:R-:W4:Y:S04]  /*c400*/  LDL.LU R5, [R1+0x1d8] ;  /* 0x0001d80001057983 */ /* 0x000f280000300800 */
[----:B------:R-:W4:Y:S04]  /*c410*/  LDL.LU R10, [R1+0x19c] ;  /* 0x00019c00010a7983 */ /* 0x000f280000300800 */
[----:B------:R-:W4:Y:S04]  /*c420*/  LDL.LU R11, [R1+0x198] ;  /* 0x00019800010b7983 */ /* 0x000f280000300800 */
[----:B------:R-:W4:Y:S04]  /*c430*/  LDL.LU R12, [R1+0x120] ;  /* 0x00012000010c7983 */ /* 0x000f280000300800 */
[----:B------:R-:W4:Y:S04]  /*c440*/  LDL.LU R22, [R1+0x11c] ;  /* 0x00011c0001167983 */ /* 0x000f280000300800 */
[----:B------:R-:W4:Y:S04]  /*c450*/  LDL.LU R23, [R1+0xe0] ;  /* 0x0000e00001177983 */ /* 0x000f280000300800 */
[----:B------:R-:W4:Y:S04]  /*c460*/  LDL.LU R13, [R1+0xdc] ;  /* 0x0000dc00010d7983 */ /* 0x000f280000300800 */
[----:B--2---:R0:W-:Y:S04]  /*c470*/  STS.U8 [R15+UR5], R24 ;  /* 0x000000180f007988 */ /* 0x0041e80008000005 */
[----:B---3--:R1:W-:Y:S04]  /*c480*/  STS.U8 [R15+UR5+0x40], R8 ;  /* 0x000040080f007988 */ /* 0x0083e80008000005 */
[----:B----4-:R2:W-:Y:S04]  /*c490*/  STS.U8 [R15+UR5+0x400], R9 ;  /* 0x000400090f007988 */ /* 0x0105e80008000005 */
[----:B0-----:R-:W3:Y:S04]  /*c4a0*/  LDL.LU R24, [R1+0xa0] ;  /* 0x0000a00001187983 */ /* 0x001ee80000300800 */
[----:B------:R0:W-:Y:S04]  /*c4b0*/  STS.U8 [R15+UR5+0x440], R29 ;  /* 0x0004401d0f007988 */ /* 0x0001e80008000005 */
[----:B-1----:R-:W4:Y:S04]  /*c4c0*/  LDL.LU R8, [R1+0xe44] ;  /* 0x000e440001087983 */ /* 0x002f280000300800 */
[----:B------:R1:W-:Y:S04]  /*c4d0*/  STS.U8 [R15+UR5+0x800], R26 ;  /* 0x0008001a0f007988 */ /* 0x0003e80008000005 */
[----:B--2---:R-:W2:Y:S04]  /*c4e0*/  LDL.LU R9, [R1+0xe40] ;  /* 0x000e400001097983 */ /* 0x004ea80000300800 */
[----:B------:R1:W-:Y:S04]  /*c4f0*/  STS.U8 [R15+UR5+0x840], R27 ;  /* 0x0008401b0f007988 */ /* 0x0003e80008000005 */
[----:B0-----:R-:W2:Y:S04]  /*c500*/  LDL.LU R29, [R1+0xe3c] ;  /* 0x000e3c00011d7983 */ /* 0x001ea80000300800 */
[----:B------:R0:W-:Y:S04]  /*c510*/  STS.U8 [R15+UR5+0xc00], R25 ;  /* 0x000c00190f007988 */ /* 0x0001e80008000005 */
[----:B------:R-:W-:Y:S04]  /*c520*/  STS.U8 [R15+UR5+0xc40], R0 ;  /* 0x000c40000f007988 */ /* 0x000fe80008000005 */
[----:B-1----:R-:W2:Y:S04]  /*c530*/  LDL.LU R26, [R1+0x9c] ;  /* 0x00009c00011a7983 */ /* 0x002ea80000300800 */
[----:B------:R-:W4:Y:S04]  /*c540*/  LDL.LU R27, [R1+0x64] ;  /* 0x00006400011b7983 */ /* 0x000f280000300800 */
[----:B0-----:R-:W4:Y:S04]  /*c550*/  LDL.LU R25, [R1+0x60] ;  /* 0x0000600001197983 */ /* 0x001f280000300800 */
[----:B------:R-:W-:Y:S04]  /*c560*/  STS.U8 [R15+UR5+0x1000], R2 ;  /* 0x001000020f007988 */ /* 0x000fe80008000005 */
[----:B------:R0:W-:Y:S04]  /*c570*/  STS.U8 [R15+UR5+0x1040], R28 ;  /* 0x0010401c0f007988 */ /* 0x0001e80008000005 */
[----:B0-----:R-:W4:Y:S01]  /*c580*/  LDL.LU R28, [R1+0x28] ;  /* 0x00002800011c7983 */ /* 0x001f220000300800 */
[----:B------:R-:W0:Y:S03]  /*c590*/  S2R R0, SR_TID.X ;  /* 0x0000000000007919 */ /* 0x000e260000002100 */
[----:B------:R-:W-:Y:S04]  /*c5a0*/  STS.U8 [R15+UR5+0x1400], R14 ;  /* 0x0014000e0f007988 */ /* 0x000fe80008000005 */
[----:B------:R-:W-:Y:S04]  /*c5b0*/  STS.U8 [R15+UR5+0x1440], R21 ;  /* 0x001440150f007988 */ /* 0x000fe80008000005 */
[----:B------:R-:W-:Y:S04]  /*c5c0*/  STS.U8 [R15+UR5+0x1800], R20 ;  /* 0x001800140f007988 */ /* 0x000fe80008000005 */
[----:B------:R-:W-:Y:S04]  /*c5d0*/  STS.U8 [R15+UR5+0x1840], R19 ;  /* 0x001840130f007988 */ /* 0x000fe80008000005 */
[----:B------:R-:W-:Y:S04]  /*c5e0*/  STS.U8 [R15+UR5+0x1c00], R18 ;  /* 0x001c00120f007988 */ /* 0x000fe80008000005 */
[----:B------:R-:W-:Y:S01]  /*c5f0*/  STS.U8 [R15+UR5+0x1c40], R17 ;  /* 0x001c40110f007988 */ /* 0x000fe20008000005 */
[----:B0-----:R-:W-:-:S04]  /*c600*/  LOP3.LUT R0, R0, 0x3f, RZ, 0xc0, !PT ;  /* 0x0000003f00007812 */ /* 0x001fc800078ec0ff */
[----:B------:R-:W-:-:S05]  /*c610*/  LOP3.LUT R0, R0, 0x8, RZ, 0x3c, !PT ;  /* 0x0000000800007812 */ /* 0x000fca00078e3cff */
[----:B------:R-:W-:Y:S04]  /*c620*/  STS.U8 [R0+UR5+0x80], R16 ;  /* 0x0000801000007988 */ /* 0x000fe80008000005 */
[----:B------:R-:W-:Y:S04]  /*c630*/  STS.U8 [R0+UR5+0xc0], R3 ;  /* 0x0000c00300007988 */ /* 0x000fe80008000005 */
[----:B------:R-:W-:Y:S04]  /*c640*/  STS.U8 [R0+UR5+0x480], R4 ;  /* 0x0004800400007988 */ /* 0x000fe80008000005 */
[----:B------:R-:W-:Y:S04]  /*c650*/  STS.U8 [R0+UR5+0x4c0], R5 ;  /* 0x0004c00500007988 */ /* 0x000fe80008000005 */
[----:B------:R0:W-:Y:S04]  /*c660*/  STS.U8 [R0+UR5+0x880], R10 ;  /* 0x0008800a00007988 */ /* 0x0001e80008000005 */
[----:B------:R1:W-:Y:S04]  /*c670*/  STS.U8 [R0+UR5+0x8c0], R11 ;  /* 0x0008c00b00007988 */ /* 0x0003e80008000005 */
[----:B------:R1:W-:Y:S04]  /*c680*/  STS.U8 [R0+UR5+0xc80], R12 ;  /* 0x000c800c00007988 */ /* 0x0003e80008000005 */
[----:B0-----:R-:W4:Y:S04]  /*c690*/  LDL.LU R10, [R1+0x214] ;  /* 0x00021400010a7983 */ /* 0x001f280000300800 */
[----:B-1----:R-:W4:Y:S04]  /*c6a0*/  LDL.LU R11, [R1+0x210] ;  /* 0x00021000010b7983 */ /* 0x002f280000300800 */
[----:B------:R0:W-:Y:S04]  /*c6b0*/  STS.U8 [R0+UR5+0xcc0], R22 ;  /* 0x000cc01600007988 */ /* 0x0001e80008000005 */
[----:B------:R-:W4:Y:S04]  /*c6c0*/  LDL.LU R12, [R1+0x1d4] ;  /* 0x0001d400010c7983 */ /* 0x000f280000300800 */
[----:B0-----:R-:W4:Y:S04]  /*c6d0*/  LDL.LU R22, [R1+0x1d0] ;  /* 0x0001d00001167983 */ /* 0x001f280000300800 */
[----:B------:R-:W4:Y:S04]  /*c6e0*/  LDL.LU R3, [R1+0x194] ;  /* 0x0001940001037983 */ /* 0x000f280000300800 */
[----:B------:R-:W4:Y:S04]  /*c6f0*/  LDL.LU R4, [R1+0x190] ;  /* 0x0001900001047983 */ /* 0x000f280000300800 */
[----:B------:R0:W-:Y:S04]  /*c700*/  STS.U8 [R0+UR5+0x1080], R23 ;  /* 0x0010801700007988 */ /* 0x0001e80008000005 */
[----:B------:R-:W4:Y:S04]  /*c710*/  LDL.LU R5, [R1+0x118] ;  /* 0x0001180001057983 */ /* 0x000f280000300800 */
[----:B------:R1:W-:Y:S04]  /*c720*/  STS.U8 [R0+UR5+0x10c0], R13 ;  /* 0x0010c00d00007988 */ /* 0x0003e80008000005 */
[----:B0-----:R-:W4:Y:S04]  /*c730*/  LDL.LU R23, [R1+0x114] ;  /* 0x0001140001177983 */ /* 0x001f280000300800 */
[----:B------:R-:W4:Y:S04]  /*c740*/  LDL.LU R2, [R1+0xd8] ;  /* 0x0000d80001027983 */ /* 0x000f280000300800 */
[----:B-1----:R-:W4:Y:S04]  /*c750*/  LDL.LU R13, [R1+0xd4] ;  /* 0x0000d400010d7983 */ /* 0x002f280000300800 */
[----:B---3--:R0:W-:Y:S04]  /*c760*/  STS.U8 [R0+UR5+0x1480], R24 ;  /* 0x0014801800007988 */ /* 0x0081e80008000005 */
[----:B0-----:R-:W3:Y:S04]  /*c770*/  LDL.LU R24, [R1+0x98] ;  /* 0x0000980001187983 */ /* 0x001ee80000300800 */
[----:B--2---:R0:W-:Y:S04]  /*c780*/  STS.U8 [R0+UR5+0x14c0], R26 ;  /* 0x0014c01a00007988 */ /* 0x0041e80008000005 */
[----:B----4-:R1:W-:Y:S04]  /*c790*/  STS.U8 [R0+UR5+0x1880], R27 ;  /* 0x0018801b00007988 */ /* 0x0103e80008000005 */
[----:B------:R-:W-:Y:S04]  /*c7a0*/  STS.U8 [R0+UR5+0x18c0], R25 ;  /* 0x0018c01900007988 */ /* 0x000fe80008000005 */
[----:B0-----:R-:W2:Y:S04]  /*c7b0*/  LDL.LU R26, [R1+0x94] ;  /* 0x00009400011a7983 */ /* 0x001ea80000300800 */
[----:B-1----:R-:W4:Y:S04]  /*c7c0*/  LDL.LU R27, [R1+0x24] ;  /* 0x00002400011b7983 */ /* 0x002f280000300800 */
[----:B------:R0:W-:Y:S04]  /*c7d0*/  STS.U8 [R0+UR5+0x1c80], R28 ;  /* 0x001c801c00007988 */ /* 0x0001e80008000005 */
[----:B0-----:R-:W4:Y:S04]  /*c7e0*/  LDL.LU R28, [R1+0x20] ;  /* 0x00002000011c7983 */ /* 0x001f280000300800 */
[----:B------:R0:W-:Y:S04]  /*c7f0*/  STS.U8 [R0+UR5+0x1cc0], R29 ;  /* 0x001cc01d00007988 */ /* 0x0001e80008000005 */
[----:B------:R-:W4:Y:S04]  /*c800*/  LDL.LU R14, [R1+0x208] ;  /* 0x00020800010e7983 */ /* 0x000f280000300800 */
[----:B------:R-:W4:Y:S01]  /*c810*/  LDL.LU R21, [R1+0x1cc] ;  /* 0x0001cc0001157983 */ /* 0x000f220000300800 */
[----:B0-----:R-:W0:Y:S03]  /*c820*/  S2R R0, SR_TID.X ;  /* 0x0000000000007919 */ /* 0x001e260000002100 */
[----:B------:R-:W4:Y:S04]  /*c830*/  LDL.LU R20, [R1+0x1c8] ;  /* 0x0001c80001147983 */ /* 0x000f280000300800 */
[----:B------:R-:W4:Y:S04]  /*c840*/  LDL.LU R19, [R1+0x18c] ;  /* 0x00018c0001137983 */ /* 0x000f280000300800 */
[----:B------:R-:W4:Y:S04]  /*c850*/  LDL.LU R18, [R1+0x188] ;  /* 0x0001880001127983 */ /* 0x000f280000300800 */
[----:B------:R-:W4:Y:S04]  /*c860*/  LDL.LU R17, [R1+0x110] ;  /* 0x0001100001117983 */ /* 0x000f280000300800 */
[----:B------:R-:W4:Y:S01]  /*c870*/  LDL.LU R16, [R1+0x10c] ;  /* 0x00010c0001107983 */ /* 0x000f220000300800 */
[----:B0-----:R-:W-:-:S03]  /*c880*/  LOP3.LUT R25, R0, 0x3f, RZ, 0xc0, !PT ;  /* 0x0000003f00197812 */ /* 0x001fc600078ec0ff */
[----:B------:R-:W4:Y:S01]  /*c890*/  LDL.LU R0, [R1+0xd0] ;  /* 0x0000d00001007983 */ /* 0x000f220000300800 */
[----:B------:R-:W-:-:S03]  /*c8a0*/  LOP3.LUT R25, R25, 0x10, RZ, 0x3c, !PT ;  /* 0x0000001019197812 */ /* 0x000fc600078e3cff */
[----:B------:R-:W-:Y:S04]  /*c8b0*/  STL [R1+0xd3c], R29 ;  /* 0x000d3c1d01007387 */ /* 0x000fe80000100800 */
[----:B------:R0:W-:Y:S04]  /*c8c0*/  STL [R1+0xde8], R29 ;  /* 0x000de81d01007387 */ /* 0x0001e80000100800 */
[----:B------:R1:W-:Y:S04]  /*c8d0*/  STS.U8 [R25+UR5+0x100], R10 ;  /* 0x0001000a19007988 */ /* 0x0003e80008000005 */
[----:B------:R1:W-:Y:S04]  /*c8e0*/  STS.U8 [R25+UR5+0x140], R11 ;  /* 0x0001400b19007988 */ /* 0x0003e80008000005 */
[----:B0-----:R-:W4:Y:S04]  /*c8f0*/  LDL.LU R29, [R1+0x20c] ;  /* 0x00020c00011d7983 */ /* 0x001f280000300800 */
[----:B-1----:R-:W4:Y:S04]  /*c900*/  LDL.LU R10, [R1+0xe38] ;  /* 0x000e3800010a7983 */ /* 0x002f280000300800 */
[----:B------:R0:W-:Y:S04]  /*c910*/  STS.U8 [R25+UR5+0x500], R12 ;  /* 0x0005000c19007988 */ /* 0x0001e80008000005 */
[----:B------:R-:W4:Y:S04]  /*c920*/  LDL.LU R11, [R1+0xe34] ;  /* 0x000e3400010b7983 */ /* 0x000f280000300800 */
[----:B------:R1:W-:Y:S04]  /*c930*/  STS.U8 [R25+UR5+0x540], R22 ;  /* 0x0005401619007988 */ /* 0x0003e80008000005 */
[----:B0-----:R-:W4:Y:S04]  /*c940*/  LDL.LU R12, [R1+0xe30] ;  /* 0x000e3000010c7983 */ /* 0x001f280000300800 */
[----:B------:R0:W-:Y:S04]  /*c950*/  STS.U8 [R25+UR5+0x900], R3 ;  /* 0x0009000319007988 */ /* 0x0001e80008000005 */
[----:B-1----:R-:W4:Y:S04]  /*c960*/  LDL.LU R22, [R1+0xe2c] ;  /* 0x000e2c0001167983 */ /* 0x002f280000300800 */
[----:B------:R1:W-:Y:S04]  /*c970*/  STS.U8 [R25+UR5+0x940], R4 ;  /* 0x0009400419007988 */ /* 0x0003e80008000005 */
[----:B------:R1:W-:Y:S04]  /*c980*/  STS.U8 [R25+UR5+0xd00], R5 ;  /* 0x000d000519007988 */ /* 0x0003e80008000005 */
[----:B0-----:R-:W4:Y:S04]  /*c990*/  LDL.LU R3, [R1+0xcc] ;  /* 0x0000cc0001037983 */ /* 0x001f280000300800 */
[----:B-1----:R-:W4:Y:S04]  /*c9a0*/  LDL.LU R4, [R1+0x90] ;  /* 0x0000900001047983 */ /* 0x002f280000300800 */
[----:B------:R0:W-:Y:S04]  /*c9b0*/  STS.U8 [R25+UR5+0xd40], R23 ;  /* 0x000d401719007988 */ /* 0x0001e80008000005 */
[----:B------:R-:W4:Y:S04]  /*c9c0*/  LDL.LU R5, [R1+0x8c] ;  /* 0x00008c0001057983 */ /* 0x000f280000300800 */
[----:B------:R-:W-:Y:S04]  /*c9d0*/  STS.U8 [R25+UR5+0x1100], R2 ;  /* 0x0011000219007988 */ /* 0x000fe80008000005 */
[----:B0-----:R-:W4:Y:S04]  /*c9e0*/  LDL.LU R23, [R1+0xe28] ;  /* 0x000e280001177983 */ /* 0x001f280000300800 */
[----:B------:R0:W-:Y:S04]  /*c9f0*/  STS.U8 [R25+UR5+0x1140], R13 ;  /* 0x0011400d19007988 */ /* 0x0001e80008000005 */
[----:B0-----:R-:W4:Y:S04]  /*ca00*/  LDL.LU R13, [R1+0xe24] ;  /* 0x000e2400010d7983 */ /* 0x001f280000300800 */
[----:B---3--:R0:W-:Y:S04]  /*ca10*/  STS.U8 [R25+UR5+0x1500], R24 ;  /* 0x0015001819007988 */ /* 0x0081e80008000005 */
[----:B0-----:R-:W3:Y:S04]  /*ca20*/  LDL.LU R24, [R1+0xe20] ;  /* 0x000e200001187983 */ /* 0x001ee80000300800 */
[----:B--2---:R0:W-:Y:S04]  /*ca30*/  STS.U8 [R25+UR5+0x1540], R26 ;  /* 0x0015401a19007988 */ /* 0x0041e80008000005 */
[----:B----4-:R1:W-:Y:S04]  /*ca40*/  STS.U8 [R25+UR5+0x1900], R27 ;  /* 0x0019001b19007988 */ /* 0x0103e80008000005 */
[----:B0-----:R-:W2:Y:S04]  /*ca50*/  LDL.LU R26, [R1+0xe1c] ;  /* 0x000e1c00011a7983 */ /* 0x001ea80000300800 */
[----:B-1----:R-:W4:Y:S04]  /*ca60*/  LDL.LU R27, [R1+0xe18] ;  /* 0x000e1800011b7983 */ /* 0x002f280000300800 */
[----:B------:R0:W-:Y:S04]  /*ca70*/  STS.U8 [R25+UR5+0x1940], R28 ;  /* 0x0019401c19007988 */ /* 0x0001e80008000005 */
[----:B0-----:R-:W2:Y:S01]  /*ca80*/  LDL.LU R28, [R1+0xe14] ;  /* 0x000e1400011c7983 */ /* 0x001ea20000300800 */
[----:B------:R-:W0:Y:S03]  /*ca90*/  S2R R2, SR_TID.X ;  /* 0x0000000000027919 */ /* 0x000e260000002100 */
[----:B--2---:R1:W-:Y:S04]  /*caa0*/  STS.U8 [R25+UR5+0x1d00], R28 ;  /* 0x001d001c19007988 */ /* 0x0043e80008000005 */
[----:B-1----:R-:W2:Y:S04]  /*cab0*/  LDL.LU R25, [R1+0xe10] ;  /* 0x000e100001197983 */ /* 0x002ea80000300800 */
[----:B------:R1:W-:Y:S02]  /*cac0*/  STL [R1+0xdec], R28 ;  /* 0x000dec1c01007387 */ /* 0x0003e40000100800 */
[----:B-1----:R-:W1:Y:S01]  /*cad0*/  S2R R28, SR_TID.X ;  /* 0x00000000001c7919 */ /* 0x002e620000002100 */
[----:B0-----:R-:W-:-:S04]  /*cae0*/  LOP3.LUT R2, R2, 0x3f, RZ, 0xc0, !PT ;  /* 0x0000003f02027812 */ /* 0x001fc800078ec0ff */
[----:B------:R-:W-:Y:S02]  /*caf0*/  LOP3.LUT R2, R2, 0x18, RZ, 0x3c, !PT ;  /* 0x0000001802027812 */ /* 0x000fe400078e3cff */
[----:B-1----:R-:W-:-:S04]  /*cb00*/  LOP3.LUT R28, R28, 0x3f, RZ, 0xc0, !PT ;  /* 0x0000003f1c1c7812 */ /* 0x002fc800078ec0ff */
[----:B------:R-:W-:-:S05]  /*cb10*/  LOP3.LUT R28, R28, 0x10, RZ, 0x3c, !PT ;  /* 0x000000101c1c7812 */ /* 0x000fca00078e3cff */
[----:B--2---:R-:W-:Y:S04]  /*cb20*/  STS.U8 [R28+UR5+0x1d40], R25 ;  /* 0x001d40191c007988 */ /* 0x004fe80008000005 */
[----:B------:R-:W-:Y:S04]  /*cb30*/  STS.U8 [R2+UR5+0x180], R29 ;  /* 0x0001801d02007988 */ /* 0x000fe80008000005 */
[----:B------:R-:W-:Y:S04]  /*cb40*/  STS.U8 [R2+UR5+0x1c0], R14 ;  /* 0x0001c00e02007988 */ /* 0x000fe80008000005 */
[----:B------:R-:W-:Y:S04]  /*cb50*/  STS.U8 [R2+UR5+0x580], R21 ;  /* 0x0005801502007988 */ /* 0x000fe80008000005 */
[----:B------:R-:W-:Y:S04]  /*cb60*/  STS.U8 [R2+UR5+0x5c0], R20 ;  /* 0x0005c01402007988 */ /* 0x000fe80008000005 */
[----:B------:R-:W-:Y:S04]  /*cb70*/  STS.U8 [R2+UR5+0x980], R19 ;  /* 0x0009801302007988 */ /* 0x000fe80008000005 */
[----:B------:R-:W-:Y:S04]  /*cb80*/  STS.U8 [R2+UR5+0x9c0], R18 ;  /* 0x0009c01202007988 */ /* 0x000fe80008000005 */
[----:B------:R-:W-:Y:S04]  /*cb90*/  STS.U8 [R2+UR5+0xd80], R17 ;  /* 0x000d801102007988 */ /* 0x000fe80008000005 */
[----:B------:R-:W-:Y:S04]  /*cba0*/  STS.U8 [R2+UR5+0xdc0], R16 ;  /* 0x000dc01002007988 */ /* 0x000fe80008000005 */
[----:B------:R-:W-:Y:S04]  /*cbb0*/  STL [R1+0xdf0], R25 ;  /* 0x000df01901007387 */ /* 0x000fe80000100800 */
[----:B------:R0:W-:Y:S04]  /*cbc0*/  STS.U8 [R2+UR5+0x1180], R0 ;  /* 0x0011800002007988 */ /* 0x0001e80008000005 */
[----:B------:R-:W-:Y:S04]  /*cbd0*/  STS.U8 [R2+UR5+0x11c0], R3 ;  /* 0x0011c00302007988 */ /* 0x000fe80008000005 */
[----:B0-----:R-:W2:Y:S04]  /*cbe0*/  LDL.LU R0, [R1+0x204] ;  /* 0x0002040001007983 */ /* 0x001ea80000300800 */
[----:B------:R-:W2:Y:S04]  /*cbf0*/  LDL.LU R25, [R1+0x180] ;  /* 0x0001800001197983 */ /* 0x000ea80000300800 */
[----:B------:R-:W2:Y:S04]  /*cc00*/  LDL.LU R20, [R1+0x108] ;  /* 0x0001080001147983 */ /* 0x000ea80000300800 */
[----:B------:R-:W2:Y:S04]  /*cc10*/  LDL.LU R19, [R1+0x104] ;  /* 0x0001040001137983 */ /* 0x000ea80000300800 */
[----:B------:R-:W2:Y:S04]  /*cc20*/  LDL.LU R18, [R1+0xc8] ;  /* 0x0000c80001127983 */ /* 0x000ea80000300800 */
[----:B------:R-:W2:Y:S04]  /*cc30*/  LDL.LU R17, [R1+0xc4] ;  /* 0x0000c40001117983 */ /* 0x000ea80000300800 */
[----:B------:R-:W2:Y:S04]  /*cc40*/  LDL.LU R16, [R1+0x88] ;  /* 0x0000880001107983 */ /* 0x000ea80000300800 */
[----:B------:R-:W-:Y:S04]  /*cc50*/  STS.U8 [R2+UR5+0x1580], R4 ;  /* 0x0015800402007988 */ /* 0x000fe80008000005 */
[----:B------:R-:W-:Y:S04]  /*cc60*/  STS.U8 [R2+UR5+0x15c0], R5 ;  /* 0x0015c00502007988 */ /* 0x000fe80008000005 */
[----:B------:R-:W2:Y:S04]  /*cc70*/  LDL.LU R28, [R1+0x84] ;  /* 0x00008400011c7983 */ /* 0x000ea80000300800 */
[----:B----4-:R-:W-:Y:S04]  /*cc80*/  STS.U8 [R2+UR5+0x1980], R27 ;  /* 0x0019801b02007988 */ /* 0x010fe80008000005 */
[----:B------:R0:W-:Y:S04]  /*cc90*/  STL [R1+0xdf4], R27 ;  /* 0x000df41b01007387 */ /* 0x0001e80000100800 */
[----:B------:R-:W-:Y:S04]  /*cca0*/  STS.U8 [R2+UR5+0x19c0], R26 ;  /* 0x0019c01a02007988 */ /* 0x000fe80008000005 */
[----:B0-----:R-:W4:Y:S04]  /*ccb0*/  LDL.LU R27, [R1+0x184] ;  /* 0x00018400011b7983 */ /* 0x001f280000300800 */
[----:B------:R0:W-:Y:S04]  /*ccc0*/  STL [R1+0xdf8], R26 ;  /* 0x000df81a01007387 */ /* 0x0001e80000100800 */
[----:B---3--:R-:W-:Y:S04]  /*ccd0*/  STS.U8 [R2+UR5+0x1d80], R24 ;  /* 0x001d801802007988 */ /* 0x008fe80008000005 */
[----:B0-----:R-:W3:Y:S04]  /*cce0*/  LDL.LU R26, [R1+0x1c0] ;  /* 0x0001c000011a7983 */ /* 0x001ee80000300800 */
[----:B------:R0:W-:Y:S01]  /*ccf0*/  STL [R1+0xdfc], R24 ;  /* 0x000dfc1801007387 */ /* 0x0001e20000100800 */
[----:B------:R-:W-:-:S03]  /*cd00*/  LOP3.LUT R29, R6, 0x3f, RZ, 0xc0, !PT ;  /* 0x0000003f061d7812 */ /* 0x000fc600078ec0ff */
[----:B0-----:R-:W3:Y:S04]  /*cd10*/  LDL.LU R24, [R1+0x1c4] ;  /* 0x0001c40001187983 */ /* 0x001ee80000300800 */
[----:B------:R-:W3:Y:S04]  /*cd20*/  LDL.LU R14, [R1+0x1fc] ;  /* 0x0001fc00010e7983 */ /* 0x000ee80000300800 */
[----:B------:R-:W3:Y:S04]  /*cd30*/  LDL.LU R21, [R1+0x1f8] ;  /* 0x0001f80001157983 */ /* 0x000ee80000300800 */
[----:B------:R-:W3:Y:S04]  /*cd40*/  LDL.LU R3, [R1+0x1bc] ;  /* 0x0001bc0001037983 */ /* 0x000ee80000300800 */
[----:B------:R-:W3:Y:S04]  /*cd50*/  LDL.LU R4, [R1+0x1b8] ;  /* 0x0001b80001047983 */ /* 0x000ee80000300800 */
[----:B------:R-:W3:Y:S04]  /*cd60*/  LDL.LU R5, [R1+0x17c] ;  /* 0x00017c0001057983 */ /* 0x000ee80000300800 */
[----:B------:R-:W3:Y:S04]  /*cd70*/  LDL.LU R6, [R1+0x178] ;  /* 0x0001780001067983 */ /* 0x000ee80000300800 */
[----:B------:R-:W-:Y:S04]  /*cd80*/  STS.U8 [R2+UR5+0x1dc0], R13 ;  /* 0x001dc00d02007988 */ /* 0x000fe80008000005 */
[----:B------:R0:W-:Y:S04]  /*cd90*/  STL [R1+0xe00], R13 ;  /* 0x000e000d01007387 */ /* 0x0001e80000100800 */
[----:B0-----:R-:W3:Y:S01]  /*cda0*/  LDL.LU R13, [R1+0x200] ;  /* 0x00020000010d7983 */ /* 0x001ee20000300800 */
[----:B------:R-:W-:-:S05]  /*cdb0*/  LOP3.LUT R2, R29, 0x20, RZ, 0x3c, !PT ;  /* 0x000000201d027812 */ /* 0x000fca00078e3cff */
[----:B--2---:R0:W-:Y:S04]  /*cdc0*/  STS.U8 [R2+UR5+0x200], R0 ;  /* 0x0002000002007988 */ /* 0x0041e80008000005 */
[----:B0-----:R-:W2:Y:S04]  /*cdd0*/  LDL.LU R0, [R1+0xe0c] ;  /* 0x000e0c0001007983 */ /* 0x001ea80000300800 */
[----:B---3--:R-:W-:Y:S04]  /*cde0*/  STS.U8 [R2+UR5+0x240], R13 ;  /* 0x0002400d02007988 */ /* 0x008fe80008000005 */
[----:B------:R-:W-:Y:S04]  /*cdf0*/  STS.U8 [R2+UR5+0x600], R24 ;  /* 0x0006001802007988 */ /* 0x000fe80008000005 */
[----:B------:R-:W-:Y:S04]  /*ce00*/  STS.U8 [R2+UR5+0x640], R26 ;  /* 0x0006401a02007988 */ /* 0x000fe80008000005 */
[----:B----4-:R-:W-:Y:S04]  /*ce10*/  STS.U8 [R2+UR5+0xa00], R27 ;  /* 0x000a001b02007988 */ /* 0x010fe80008000005 */
[----:B------:R-:W-:Y:S04]  /*ce20*/  STS.U8 [R2+UR5+0xa40], R25 ;  /* 0x000a401902007988 */ /* 0x000fe80008000005 */
[----:B------:R0:W-:Y:S04]  /*ce30*/  STS.U8 [R2+UR5+0xe00], R20 ;  /* 0x000e001402007988 */ /* 0x0001e80008000005 */
[----:B------:R1:W-:Y:S04]  /*ce40*/  STS.U8 [R2+UR5+0xe40], R19 ;  /* 0x000e401302007988 */ /* 0x0003e80008000005 */
[----:B------:R3:W-:Y:S04]  /*ce50*/  STS.U8 [R2+UR5+0x1200], R18 ;  /* 0x0012001202007988 */ /* 0x0007e80008000005 */
[----:B0-----:R-:W4:Y:S04]  /*ce60*/  LDL.LU R20, [R1+0x100] ;  /* 0x0001000001147983 */ /* 0x001f280000300800 */
[----:B-1----:R-:W2:Y:S04]  /*ce70*/  LDL.LU R19, [R1+0xfc] ;  /* 0x0000fc0001137983 */ /* 0x002ea80000300800 */
[----:B------:R0:W-:Y:S04]  /*ce80*/  STS.U8 [R2+UR5+0x1240], R17 ;  /* 0x0012401102007988 */ /* 0x0001e80008000005 */
[----:B---3--:R-:W3:Y:S04]  /*ce90*/  LDL.LU R18, [R1+0xc0] ;  /* 0x0000c00001127983 */ /* 0x008ee80000300800 */
[----:B------:R1:W-:Y:S04]  /*cea0*/  STS.U8 [R2+UR5+0x1600], R16 ;  /* 0x0016001002007988 */ /* 0x0003e80008000005 */
[----:B0-----:R-:W3:Y:S04]  /*ceb0*/  LDL.LU R17, [R1+0xbc] ;  /* 0x0000bc0001117983 */ /* 0x001ee80000300800 */
[----:B-1----:R-:W3:Y:S04]  /*cec0*/  LDL.LU R16, [R1+0x80] ;  /* 0x0000800001107983 */ /* 0x002ee80000300800 */
[----:B------:R-:W-:Y:S04]  /*ced0*/  STS.U8 [R2+UR5+0x1640], R28 ;  /* 0x0016401c02007988 */ /* 0x000fe80008000005 */
[----:B------:R-:W-:Y:S04]  /*cee0*/  STS.U8 [R2+UR5+0x1a00], R23 ;  /* 0x001a001702007988 */ /* 0x000fe80008000005 */
[----:B------:R0:W-:Y:S04]  /*cef0*/  STL [R1+0xe04], R23 ;  /* 0x000e041701007387 */ /* 0x0001e80000100800 */
[----:B------:R-:W-:Y:S04]  /*cf00*/  STS.U8 [R2+UR5+0x1a40], R22 ;  /* 0x001a401602007988 */ /* 0x000fe80008000005 */
[----:B------:R1:W-:Y:S04]  /*cf10*/  STL [R1+0xe08], R22 ;  /* 0x000e081601007387 */ /* 0x0003e80000100800 */
[----:B0-----:R-:W3:Y:S04]  /*cf20*/  LDL.LU R23, [R1+0x1f4] ;  /* 0x0001f40001177983 */ /* 0x001ee80000300800 */
[----:B------:R-:W3:Y:S01]  /*cf30*/  LDL.LU R13, [R1+0x1f0] ;  /* 0x0001f000010d7983 */ /* 0x000ee20000300800 */
[----:B-1----:R-:W-:-:S03]  /*cf40*/  LOP3.LUT R22, R29, 0x28, RZ, 0x3c, !PT ;  /* 0x000000281d167812 */ /* 0x002fc600078e3cff */
[----:B------:R-:W3:Y:S04]  /*cf50*/  LDL.LU R24, [R1+0x1b4] ;  /* 0x0001b40001187983 */ /* 0x000ee80000300800 */
[----:B------:R-:W-:Y:S04]  /*cf60*/  STS.U8 [R2+UR5+0x1e00], R12 ;  /* 0x001e000c02007988 */ /* 0x000fe80008000005 */
[----:B------:R-:W3:Y:S04]  /*cf70*/  LDL.LU R26, [R1+0x1b0] ;  /* 0x0001b000011a7983 */ /* 0x000ee80000300800 */
[----:B------:R-:W-:Y:S04]  /*cf80*/  STS.U8 [R2+UR5+0x1e40], R11 ;  /* 0x001e400b02007988 */ /* 0x000fe80008000005 */
[----:B------:R-:W3:Y:S04]  /*cf90*/  LDL.LU R27, [R1+0x174] ;  /* 0x00017400011b7983 */ /* 0x000ee80000300800 */
[----:B------:R-:W-:Y:S04]  /*cfa0*/  STS.U8 [R22+UR5+0x280], R14 ;  /* 0x0002800e16007988 */ /* 0x000fe80008000005 */
[----:B------:R-:W3:Y:S04]  /*cfb0*/  LDL.LU R25, [R1+0x170] ;  /* 0x0001700001197983 */ /* 0x000ee80000300800 */
[----:B------:R-:W-:Y:S04]  /*cfc0*/  STS.U8 [R22+UR5+0x2c0], R21 ;  /* 0x0002c01516007988 */ /* 0x000fe80008000005 */
[----:B------:R-:W3:Y:S04]  /*cfd0*/  LDL.LU R28, [R1+0xf8] ;  /* 0x0000f800011c7983 */ /* 0x000ee80000300800 */
[----:B------:R0:W-:Y:S04]  /*cfe0*/  STS.U8 [R22+UR5+0x680], R3 ;  /* 0x0006800316007988 */ /* 0x0001e80008000005 */
[----:B------:R-:W3:Y:S04]  /*cff0*/  LDL.LU R29, [R1+0xf4] ;  /* 0x0000f400011d7983 */ /* 0x000ee80000300800 */
[----:B------:R1:W-:Y:S04]  /*d000*/  STS.U8 [R22+UR5+0x6c0], R4 ;  /* 0x0006c00416007988 */ /* 0x0003e80008000005 */
[----:B0-----:R-:W3:Y:S04]  /*d010*/  LDL.LU R3, [R1+0xb8] ;  /* 0x0000b80001037983 */ /* 0x001ee80000300800 */
[----:B------:R0:W-:Y:S04]  /*d020*/  STS.U8 [R22+UR5+0xa80], R5 ;  /* 0x000a800516007988 */ /* 0x0001e80008000005 */
[----:B-1----:R-:W3:Y:S04]  /*d030*/  LDL.LU R4, [R1+0xb4] ;  /* 0x0000b40001047983 */ /* 0x002ee80000300800 */
[----:B------:R1:W-:Y:S04]  /*d040*/  STS.U8 [R22+UR5+0xac0], R6 ;  /* 0x000ac00616007988 */ /* 0x0003e80008000005 */
[----:B0-----:R-:W3:Y:S04]  /*d050*/  LDL.LU R5, [R1+0x78] ;  /* 0x0000780001057983 */ /* 0x001ee80000300800 */
[----:B-1----:R-:W3:Y:S01]  /*d060*/  LDL.LU R6, [R1+0x74] ;  /* 0x0000740001067983 */ /* 0x002ee20000300800 */
[----:B------:R-:W-:-:S03]  /*d070*/  LOP3.LUT R14, R15, 0x30, RZ, 0x3c, !PT ;  /* 0x000000300f0e7812 */ /* 0x000fc600078e3cff */
[----:B------:R-:W3:Y:S04]  /*d080*/  LDL.LU R2, [R1+0x1e8] ;  /* 0x0001e80001027983 */ /* 0x000ee80000300800 */
[----:B------:R-:W3:Y:S04]  /*d090*/  LDL.LU R21, [R1+0x1ac] ;  /* 0x0001ac0001157983 */ /* 0x000ee80000300800 */
[----:B----4-:R0:W-:Y:S04]  /*d0a0*/  STS.U8 [R22+UR5+0xe80], R20 ;  /* 0x000e801416007988 */ /* 0x0101e80008000005 */
[----:B--2---:R1:W-:Y:S04]  /*d0b0*/  STS.U8 [R22+UR5+0xec0], R19 ;  /* 0x000ec01316007988 */ /* 0x0043e80008000005 */
[----:B0-----:R-:W2:Y:S04]  /*d0c0*/  LDL.LU R20, [R1+0x1a8] ;  /* 0x0001a80001147983 */ /* 0x001ea80000300800 */
[----:B---3--:R0:W-:Y:S04]  /*d0d0*/  STS.U8 [R22+UR5+0x1280], R18 ;  /* 0x0012801216007988 */ /* 0x0081e80008000005 */
[----:B-1----:R-:W3:Y:S04]  /*d0e0*/  LDL.LU R19, [R1+0x16c] ;  /* 0x00016c0001137983 */ /* 0x002ee80000300800 */
[----:B------:R1:W-:Y:S04]  /*d0f0*/  STS.U8 [R22+UR5+0x12c0], R17 ;  /* 0x0012c01116007988 */ /* 0x0003e80008000005 */
[----:B------:R4:W-:Y:S04]  /*d100*/  STS.U8 [R22+UR5+0x1680], R16 ;  /* 0x0016801016007988 */ /* 0x0009e80008000005 */
[----:B------:R1:W-:Y:S04]  /*d110*/  STS.U8 [R22+UR5+0x16c0], R0 ;  /* 0x0016c00016007988 */ /* 0x0003e80008000005 */
[----:B0-----:R-:W2:Y:S04]  /*d120*/  LDL.LU R18, [R1+0x168] ;  /* 0x0001680001127983 */ /* 0x001ea80000300800 */
[----:B------:R-:W-:Y:S04]  /*d130*/  STS.U8 [R22+UR5+0x1a80], R10 ;  /* 0x001a800a16007988 */ /* 0x000fe80008000005 */
[----:B-1----:R-:W2:Y:S04]  /*d140*/  LDL.LU R17, [R1+0xf0] ;  /* 0x0000f00001117983 */ /* 0x002ea80000300800 */
[----:B------:R-:W-:Y:S04]  /*d150*/  STS.U8 [R22+UR5+0x1ac0], R9 ;  /* 0x001ac00916007988 */ /* 0x000fe80008000005 */
[----:B----4-:R-:W4:Y:S04]  /*d160*/  LDL.LU R16, [R1+0xec] ;  /* 0x0000ec0001107983 */ /* 0x010f280000300800 */
[----:B------:R-:W-:Y:S04]  /*d170*/  STS.U8 [R22+UR5+0x1e80], R8 ;  /* 0x001e800816007988 */ /* 0x000fe80008000005 */
[----:B------:R-:W2:Y:S04]  /*d180*/  LDL.LU R0, [R1+0xb0] ;  /* 0x0000b00001007983 */ /* 0x000ea80000300800 */
[----:B------:R0:W-:Y:S04]  /*d190*/  STS.U8 [R22+UR5+0x1ec0], R7 ;  /* 0x001ec00716007988 */ /* 0x0001e80008000005 */
[----:B------:R1:W-:Y:S04]  /*d1a0*/  STS.U8 [R14+UR5+0x300], R23 ;  /* 0x000300170e007988 */ /* 0x0003e80008000005 */
[----:B------:R1:W-:Y:S04]  /*d1b0*/  STS.U8 [R14+UR5+0x340], R13 ;  /* 0x0003400d0e007988 */ /* 0x0003e80008000005 */
[----:B0-----:R-:W2:Y:S04]  /*d1c0*/  LDL.LU R22, [R1+0xe08] ;  /* 0x000e080001167983 */ /* 0x001ea80000300800 */
[----:B-1----:R-:W2:Y:S04]  /*d1d0*/  LDL.LU R23, [R1+0xe04] ;  /* 0x000e040001177983 */ /* 0x002ea80000300800 */
        /* <DEDUP_REMOVED lines=20> */
[----:B0-----:R-:W2:Y:S04]  /*d320*/  LDL.LU R6, [R1+0xdd8] ;  /* 0x000dd80001067983 */ /* 0x001ea80000300800 */
[----:B--2---:R-:W-:Y:S04]  /*d330*/  STS.U8 [R14+UR5+0x1b00], R6 ;  /* 0x001b00060e007988 */ /* 0x004fe80008000005 */
[----:B------:R-:W-:Y:S04]  /*d340*/  STS.U8 [R14+UR5+0x1b40], R5 ;  /* 0x001b40050e007988 */ /* 0x000fe80008000005 */
[----:B------:R-:W-:Y:S04]  /*d350*/  STS.U8 [R14+UR5+0x1f00], R4 ;  /* 0x001f00040e007988 */ /* 0x000fe80008000005 */
[----:B------:R0:W-:Y:S04]  /*d360*/  STS.U8 [R14+UR5+0x1f40], R3 ;  /* 0x001f40030e007988 */ /* 0x0001e80008000005 */
[----:B0-----:R-:W2:Y:S04]  /*d370*/  LDL.LU R14, [R1+0xdd4] ;  /* 0x000dd400010e7983 */ /* 0x001ea80000300800 */
[----:B------:R-:W2:Y:S01]  /*d380*/  LDL.LU R3, [R1+0x1ec] ;  /* 0x0001ec0001037983 */ /* 0x000ea20000300800 */
[----:B------:R-:W-:-:S05]  /*d390*/  LOP3.LUT R15, R15, 0x38, RZ, 0x3c, !PT ;  /* 0x000000380f0f7812 */ /* 0x000fca00078e3cff */
[----:B--2---:R0:W-:Y:S04]  /*d3a0*/  STS.U8 [R15+UR5+0x380], R3 ;  /* 0x000380030f007988 */ /* 0x0041e80008000005 */
[----:B------:R1:W-:Y:S04]  /*d3b0*/  STS.U8 [R15+UR5+0x3c0], R2 ;  /* 0x0003c0020f007988 */ /* 0x0003e80008000005 */
[----:B------:R2:W-:Y:S04]  /*d3c0*/  STS.U8 [R15+UR5+0x780], R21 ;  /* 0x000780150f007988 */ /* 0x0005e80008000005 */
[----:B0-----:R-:W4:Y:S04]  /*d3d0*/  LDL R3, [R1+0x704] ;  /* 0x0007040001037983 */ /* 0x001f280000100800 */
[----:B-1----:R-:W4:Y:S04]  /*d3e0*/  LDL R2, [R1+0x720] ;  /* 0x0007200001027983 */ /* 0x002f280000100800 */
[----:B--2---:R-:W2:Y:S04]  /*d3f0*/  LDL.LU R21, [R1+0xdd0] ;  /* 0x000dd00001157983 */ /* 0x004ea80000300800 */
[----:B------:R0:W-:Y:S04]  /*d400*/  STS.U8 [R15+UR5+0x7c0], R20 ;  /* 0x0007c0140f007988 */ /* 0x0001e80008000005 */
[----:B---3--:R1:W-:Y:S04]  /*d410*/  STS.U8 [R15+UR5+0xb80], R19 ;  /* 0x000b80130f007988 */ /* 0x0083e80008000005 */
[----:B------:R3:W-:Y:S04]  /*d420*/  STS.U8 [R15+UR5+0xbc0], R18 ;  /* 0x000bc0120f007988 */ /* 0x0007e80008000005 */
[----:B0-----:R-:W2:Y:S04]  /*d430*/  LDL.LU R20, [R1+0xdcc] ;  /* 0x000dcc0001147983 */ /* 0x001ea80000300800 */
[----:B-1----:R-:W2:Y:S04]  /*d440*/  LDL.LU R19, [R1+0xdc8] ;  /* 0x000dc80001137983 */ /* 0x002ea80000300800 */
[----:B---3--:R-:W3:Y:S04]  /*d450*/  LDL.LU R18, [R1+0xdc4] ;  /* 0x000dc40001127983 */ /* 0x008ee80000300800 */
[----:B------:R0:W-:Y:S04]  /*d460*/  STS.U8 [R15+UR5+0xf80], R17 ;  /* 0x000f80110f007988 */ /* 0x0001e80008000005 */
[----:B----4-:R1:W-:Y:S04]  /*d470*/  STS.U8 [R15+UR5+0xfc0], R16 ;  /* 0x000fc0100f007988 */ /* 0x0103e80008000005 */
[----:B------:R4:W-:Y:S04]  /*d480*/  STS.U8 [R15+UR5+0x1380], R0 ;  /* 0x001380000f007988 */ /* 0x0009e80008000005 */
[----:B0-----:R-:W2:Y:S04]  /*d490*/  LDL.LU R17, [R1+0xdc0] ;  /* 0x000dc00001117983 */ /* 0x001ea80000300800 */
[----:B-1----:R-:W2:Y:S04]  /*d4a0*/  LDL.LU R16, [R1+0xdbc] ;  /* 0x000dbc0001107983 */ /* 0x002ea80000300800 */
[----:B----4-:R-:W4:Y:S04]  /*d4b0*/  LDL.LU R0, [R1+0xdb8] ;  /* 0x000db80001007983 */ /* 0x010f280000300800 */
[----:B----4-:R0:W-:Y:S04]  /*d4c0*/  STS.U8 [R15+UR5+0x13c0], R0 ;  /* 0x0013c0000f007988 */ /* 0x0101e80008000005 */
[----:B0-----:R-:W4:Y:S04]  /*d4d0*/  LDL.LU R0, [R1+0xdb4] ;  /* 0x000db40001007983 */ /* 0x001f280000300800 */
[----:B--2---:R-:W-:Y:S04]  /*d4e0*/  STS.U8 [R15+UR5+0x1780], R16 ;  /* 0x001780100f007988 */ /* 0x004fe80008000005 */
[----:B------:R-:W-:Y:S04]  /*d4f0*/  STS.U8 [R15+UR5+0x17c0], R17 ;  /* 0x0017c0110f007988 */ /* 0x000fe80008000005 */
[----:B---3--:R-:W-:Y:S04]  /*d500*/  STS.U8 [R15+UR5+0x1b80], R18 ;  /* 0x001b80120f007988 */ /* 0x008fe80008000005 */
[----:B------:R-:W-:Y:S04]  /*d510*/  STS.U8 [R15+UR5+0x1bc0], R19 ;  /* 0x001bc0130f007988 */ /* 0x000fe80008000005 */
[----:B------:R-:W-:Y:S04]  /*d520*/  STS.U8 [R15+UR5+0x1f80], R20 ;  /* 0x001f80140f007988 */ /* 0x000fe80008000005 */
[----:B------:R0:W-:Y:S04]  /*d530*/  STS.U8 [R15+UR5+0x1fc0], R21 ;  /* 0x001fc0150f007988 */ /* 0x0001e80008000005 */
[----:B0-----:R-:W2:Y:S01]  /*d540*/  LDL.LU R15, [R1+0xdb0] ;  /* 0x000db000010f7983 */ /* 0x001ea20000300800 */
[----:B------:R-:W-:Y:S01]  /*d550*/  BAR.SYNC.DEFER_BLOCKING 0x0 ;  /* 0x0000000000007b1d */ /* 0x000fe20000010000 */
[----:B----4-:R-:W-:-:S06]  /*d560*/  PRMT R0, RZ, 0x7610, R0 ;  /* 0x00007610ff007816 */ /* 0x010fcc0000000000 */
[----:B------:R-:W3:Y:S04]  /*d570*/  @!P1 LDG.E.U8 R0, desc[UR8][R2.64] ;  /* 0x0000000802009981 */ /* 0x000ee8000c1e1100 */
[----:B---3--:R0:W-:Y:S04]  /*d580*/  STL [R1+0x11c], R0 ;  /* 0x00011c0001007387 */ /* 0x0081e80000100800 */
[----:B0-----:R-:W3:Y:S04]  /*d590*/  LDL.LU R0, [R1+0xdac] ;  /* 0x000dac0001007983 */ /* 0x001ee80000300800 */
[----:B------:R-:W4:Y:S04]  /*d5a0*/  LDL R2, [R1+0x710] ;  /* 0x0007100001027983 */ /* 0x000f280000100800 */
[----:B------:R-:W4:Y:S01]  /*d5b0*/  LDL R3, [R1+0x878] ;  /* 0x0008780001037983 */ /* 0x000f220000100800 */
[----:B--2---:R-:W-:-:S02]  /*d5c0*/  PRMT R15, RZ, 0x7610, R15 ;  /* 0x00007610ff0f7816 */ /* 0x004fc4000000000f */
[----:B----4-:R-:W-:-:S04]  /*d5d0*/  @!P1 LOP3.LUT R3, R3, R2, RZ, 0x3c, !PT ;  /* 0x0000000203039212 */ /* 0x010fc800078e3cff */
[----:B------:R-:W-:-:S04]  /*d5e0*/  @!P1 LOP3.LUT R2, R3, R2, RZ, 0x3c, !PT ;  /* 0x0000000203029212 */ /* 0x000fc800078e3cff */
[----:B------:R-:W-:-:S05]  /*d5f0*/  @!P1 LOP3.LUT R3, R3, R2, RZ, 0x3c, !PT ;  /* 0x0000000203039212 */ /* 0x000fca00078e3cff */
[----:B------:R-:W2:Y:S04]  /*d600*/  @!P1 LDG.E.U8 R15, desc[UR8][R2.64] ;  /* 0x00000008020f9981 */ /* 0x000ea8000c1e1100 */
[----:B--2---:R0:W-:Y:S04]  /*d610*/  STL [R1+0x118], R15 ;  /* 0x0001180f01007387 */ /* 0x0041e80000100800 */
[----:B0-----:R-:W2:Y:S04]  /*d620*/  LDL.LU R15, [R1+0xda8] ;  /* 0x000da800010f7983 */ /* 0x001ea80000300800 */
[----:B------:R-:W4:Y:S04]  /*d630*/  LDL R2, [R1+0x708] ;  /* 0x0007080001027983 */ /* 0x000f280000100800 */
[----:B------:R-:W4:Y:S01]  /*d640*/  LDL R3, [R1+0x870] ;  /* 0x0008700001037983 */ /* 0x000f220000100800 */
[----:B---3--:R-:W-:-:S02]  /*d650*/  PRMT R0, RZ, 0x7610, R0 ;  /* 0x00007610ff007816 */ /* 0x008fc40000000000 */
[----:B----4-:R-:W-:-:S04]  /*d660*/  @!P1 LOP3.LUT R3, R3, R2, RZ, 0x3c, !PT ;  /* 0x0000000203039212 */ /* 0x010fc800078e3cff */
[----:B------:R-:W-:-:S04]  /*d670*/  @!P1 LOP3.LUT R2, R3, R2, RZ, 0x3c, !PT ;  /* 0x0000000203029212 */ /* 0x000fc800078e3cff */
[----:B------:R-:W-:-:S05]  /*d680*/  @!P1 LOP3.LUT R3, R3, R2, RZ, 0x3c, !PT ;  /* 0x0000000203039212 */ /* 0x000fca00078e3cff */
        /* <DEDUP_REMOVED lines=153> */
[----:B------:R0:W2:Y:S04]  /*e020*/  @!P1 LDG.E.U8 R15, desc[UR8][R2.64] ;  /* 0x00000008020f9981 */ /* 0x0000a8000c1e1100 */
[----:B------:R-:W0:Y:S04]  /*e030*/  LDL R2, [R1+0x760] ;  /* 0x0007600001027983 */ /* 0x000e280000100800 */
[----:B------:R-:W0:Y:S01]  /*e040*/  LDL R3, [R1+0x764] ;  /* 0x0007640001037983 */ /* 0x000e220000100800 */
[----:B------:R-:W-:Y:S02]  /*e050*/  PRMT R14, RZ, 0x7610, R14 ;  /* 0x00007610ff0e7816 */ /* 0x000fe4000000000e */
[----:B0-----:R-:W-:-:S04]  /*e060*/  @!P1 LOP3.LUT R3, R3, R2, RZ, 0x3c, !PT ;  /* 0x0000000203039212 */ /* 0x001fc800078e3cff */
[----:B------:R-:W-:-:S04]  /*e070*/  @!P1 LOP3.LUT R2, R3, R2, RZ, 0x3c, !PT ;  /* 0x0000000203029212 */ /* 0x000fc800078e3cff */
[----:B------:R-:W-:-:S05]  /*e080*/  @!P1 LOP3.LUT R3, R3, R2, RZ, 0x3c, !PT ;  /* 0x0000000203039212 */ /* 0x000fca00078e3cff */
[----:B------:R-:W4:Y:S04]  /*e090*/  @!P1 LDG.E.U8 R14, desc[UR8][R2.64] ;  /* 0x00000008020e9981 */ /* 0x000f28000c1e1100 */
[----:B--2---:R0:W-:Y:S04]  /*e0a0*/  STL [R1+0xac], R15 ;  /* 0x0000ac0f01007387 */ /* 0x0041e80000100800 */
[----:B0-----:R-:W2:Y:S04]  /*e0b0*/  LDL R15, [R1+0x8b8] ;  /* 0x0008b800010f7983 */ /* 0x001ea80000100800 */
[----:B----4-:R0:W-:Y:S04]  /*e0c0*/  STL [R1+0xa8], R14 ;  /* 0x0000a80e01007387 */ /* 0x0101e80000100800 */
[----:B0-----:R-:W4:Y:S04]  /*e0d0*/  LDL.LU R14, [R1+0xd60] ;  /* 0x000d6000010e7983 */ /* 0x001f280000300800 */
[----:B------:R-:W2:Y:S04]  /*e0e0*/  LDL R2, [R1+0x750] ;  /* 0x0007500001027983 */ /* 0x000ea80000100800 */
[----:B------:R-:W2:Y:S01]  /*e0f0*/  LDL R3, [R1+0x754] ;  /* 0x0007540001037983 */ /* 0x000ea20000100800 */
[----:B---3--:R-:W-:-:S02]  /*e100*/  PRMT R0, RZ, 0x7610, R0 ;  /* 0x00007610ff007816 */ /* 0x008fc40000000000 */
[----:B--2---:R-:W-:-:S04]  /*e110*/  @!P1 LOP3.LUT R3, R3, R2, RZ, 0x3c, !PT ;  /* 0x0000000203039212 */ /* 0x004fc800078e3cff */
[----:B------:R-:W-:-:S04]  /*e120*/  @!P1 LOP3.LUT R2, R3, R2, RZ, 0x3c, !PT ;  /* 0x0000000203029212 */ /* 0x000fc800078e3cff */
[----:B------:R-:W-:-:S05]  /*e130*/  @!P1 LOP3.LUT R3, R3, R2, RZ, 0x3c, !PT ;  /* 0x0000000203039212 */ /* 0x000fca00078e3cff */
[----:B------:R-:W2:Y:S04]  /*e140*/  @!P1 LDG.E.U8 R0, desc[UR8][R2.64] ;  /* 0x0000000802009981 */ /* 0x000ea8000c1e1100 */
[----:B--2---:R0:W-:Y:S04]  /*e150*/  STL [R1+0xa4], R0 ;  /* 0x0000a40001007387 */ /* 0x0041e80000100800 */
[----:B0-----:R-:W2:Y:S04]  /*e160*/  LDL.LU R0, [R1+0xd5c] ;  /* 0x000d5c0001007983 */ /* 0x001ea80000300800 */
[----:B------:R-:W3:Y:S04]  /*e170*/  LDL R2, [R1+0x740] ;  /* 0x0007400001027983 */ /* 0x000ee80000100800 */
[----:B------:R-:W3:Y:S01]  /*e180*/  LDL R3, [R1+0x744] ;  /* 0x0007440001037983 */ /* 0x000ee20000100800 */
[----:B------:R-:W-:-:S02]  /*e190*/  PRMT R7, RZ, 0x7610, R7 ;  /* 0x00007610ff077816 */ /* 0x000fc40000000007 */
[----:B---3--:R-:W-:-:S04]  /*e1a0*/  @!P1 LOP3.LUT R3, R3, R2, RZ, 0x3c, !PT ;  /* 0x0000000203039212 */ /* 0x008fc800078e3cff */
[----:B------:R-:W-:-:S04]  /*e1b0*/  @!P1 LOP3.LUT R2, R3, R2, RZ, 0x3c, !PT ;  /* 0x0000000203029212 */ /* 0x000fc800078e3cff */
[----:B------:R-:W-:-:S05]  /*e1c0*/  @!P1 LOP3.LUT R3, R3, R2, RZ, 0x3c, !PT ;  /* 0x0000000203039212 */ /* 0x000fca00078e3cff */
[----:B------:R0:W3:Y:S04]  /*e1d0*/  @!P1 LDG.E.U8 R7, desc[UR8][R2.64] ;  /* 0x0000000802079981 */ /* 0x0000e8000c1e1100 */
[----:B------:R-:W0:Y:S04]  /*e1e0*/  LDL R2, [R1+0x734] ;  /* 0x0007340001027983 */ /* 0x000e280000100800 */
[----:B------:R-:W0:Y:S01]  /*e1f0*/  LDL R3, [R1+0x898] ;  /* 0x0008980001037983 */ /* 0x000e220000100800 */
[----:B----4-:R-:W-:Y:S02]  /*e200*/  PRMT R14, RZ, 0x7610, R14 ;  /* 0x00007610ff0e7816 */ /* 0x010fe4000000000e */
[----:B0-----:R-:W-:-:S04]  /*e210*/  @!P1 LOP3.LUT R3, R3, R2, RZ, 0x3c, !PT ;  /* 0x0000000203039212 */ /* 0x001fc800078e3cff */
[----:B------:R-:W-:-:S04]  /*e220*/  @!P1 LOP3.LUT R2, R3, R2, RZ, 0x3c, !PT ;  /* 0x0000000203029212 */ /* 0x000fc800078e3cff */
[----:B------:R-:W-:-:S05]  /*e230*/  @!P1 LOP3.LUT R3, R3, R2, RZ, 0x3c, !PT ;  /* 0x0000000203039212 */ /* 0x000fca00078e3cff */
[----:B------:R-:W4:Y:S04]  /*e240*/  @!P1 LDG.E.U8 R14, desc[UR8][R2.64] ;  /* 0x00000008020e9981 */ /* 0x000f28000c1e1100 */
[----:B---3--:R0:W-:Y:S04]  /*e250*/  STL [R1+0xa0], R7 ;  /* 0x0000a00701007387 */ /* 0x0081e80000100800 */
[----:B0-----:R-:W3:Y:S04]  /*e260*/  LDL R7, [R1+0x8e8] ;  /* 0x0008e80001077983 */ /* 0x001ee80000100800 */
[----:B----4-:R0:W-:Y:S04]  /*e270*/  STL [R1+0x9c], R14 ;  /* 0x00009c0e01007387 */ /* 0x0101e80000100800 */
[----:B0-----:R-:W4:Y:S04]  /*e280*/  LDL.LU R14, [R1+0xd58] ;  /* 0x000d5800010e7983 */ /* 0x001f280000300800 */
[----:B------:R-:W3:Y:S04]  /*e290*/  LDL R2, [R1+0x72c] ;  /* 0x00072c0001027983 */ /* 0x000ee80000100800 */
[----:B------:R-:W3:Y:S01]  /*e2a0*/  LDL R3, [R1+0x8a8] ;  /* 0x0008a80001037983 */ /* 0x000ee20000100800 */
[----:B--2---:R-:W-:-:S02]  /*e2b0*/  PRMT R0, RZ, 0x7610, R0 ;  /* 0x00007610ff007816 */ /* 0x004fc40000000000 */
[----:B---3--:R-:W-:-:S04]  /*e2c0*/  @!P1 LOP3.LUT R3, R3, R2, RZ, 0x3c, !PT ;  /* 0x0000000203039212 */ /* 0x008fc800078e3cff */
[----:B------:R-:W-:-:S04]  /*e2d0*/  @!P1 LOP3.LUT R2, R3, R2, RZ, 0x3c, !PT ;  /* 0x0000000203029212 */ /* 0x000fc800078e3cff */
[----:B------:R-:W-:-:S05]  /*e2e0*/  @!P1 LOP3.LUT R3, R3, R2, RZ, 0x3c, !PT ;  /* 0x0000000203039212 */ /* 0x000fca00078e3cff */
[----:B------:R-:W2:Y:S01]  /*e2f0*/  @!P1 LDG.E.U8 R0, desc[UR8][R2.64] ;  /* 0x0000000802009981 */ /* 0x000ea2000c1e1100 */
[----:B----4-:R-:W-:-:S03]  /*e300*/  PRMT R14, RZ, 0x7610, R14 ;  /* 0x00007610ff0e7816 */ /* 0x010fc6000000000e */
[----:B--2---:R0:W-:Y:S04]  /*e310*/  STL [R1+0x98], R0 ;  /* 0x0000980001007387 */ /* 0x0041e80000100800 */
[----:B0-----:R-:W2:Y:S04]  /*e320*/  LDL.LU R0, [R1+0xd54] ;  /* 0x000d540001007983 */ /* 0x001ea80000300800 */
[----:B------:R-:W3:Y:S01]  /*e330*/  LDL R3, [R1+0x724] ;  /* 0x0007240001037983 */ /* 0x000ee20000100800 */
[----:B------:R-:W-:-:S03]  /*e340*/  @!P1 IMAD.MOV.U32 R2, RZ, RZ, R15 ;  /* 0x000000ffff029224 */ /* 0x000fc600078e000f */
[----:B------:R-:W4:Y:S04]  /*e350*/  LDL R15, [R1+0x8f8] ;  /* 0x0008f800010f7983 */ /* 0x000f280000100800 */
[----:B---3--:R-:W3:Y:S04]  /*e360*/  @!P1 LDG.E.U8 R14, desc[UR8][R2.64] ;  /* 0x00000008020e9981 */ /* 0x008ee8000c1e1100 */
[----:B---3--:R0:W-:Y:S04]  /*e370*/  STL [R1+0x94], R14 ;  /* 0x0000940e01007387 */ /* 0x0081e80000100800 */
[----:B0-----:R-:W3:Y:S04]  /*e380*/  LDL.LU R14, [R1+0xd50] ;  /* 0x000d5000010e7983 */ /* 0x001ee80000300800 */
[----:B------:R-:W3:Y:S04]  /*e390*/  LDL R2, [R1+0x88c] ;  /* 0x00088c0001027983 */ /* 0x000ee80000100800 */
[----:B------:R-:W3:Y:S01]  /*e3a0*/  LDL R3, [R1+0x8c8] ;  /* 0x0008c80001037983 */ /* 0x000ee20000100800 */
[----:B--2---:R-:W-:-:S02]  /*e3b0*/  PRMT R0, RZ, 0x7610, R0 ;  /* 0x00007610ff007816 */ /* 0x004fc40000000000 */
[----:B---3--:R-:W-:-:S04]  /*e3c0*/  @!P1 LOP3.LUT R3, R3, R2, RZ, 0x3c, !PT ;  /* 0x0000000203039212 */ /* 0x008fc800078e3cff */
        /* <DEDUP_REMOVED lines=11> */
[----:B------:R-:W3:Y:S01]  /*e480*/  @!P1 LDG.E.U8 R14, desc[UR8][R2.64] ;  /* 0x00000008020e9981 */ /* 0x000ee2000c1e1100 */
[----:B--2---:R-:W-:-:S03]  /*e490*/  PRMT R0, RZ, 0x7610, R0 ;  /* 0x00007610ff007816 */ /* 0x004fc60000000000 */
[----:B---3--:R0:W-:Y:S04]  /*e4a0*/  STL [R1+0x8c], R14 ;  /* 0x00008c0e01007387 */ /* 0x0081e80000100800 */
[----:B0-----:R-:W2:Y:S04]  /*e4b0*/  LDL.LU R14, [R1+0xd48] ;  /* 0x000d4800010e7983 */ /* 0x001ea80000300800 */
[----:B------:R-:W3:Y:S01]  /*e4c0*/  LDL R3, [R1+0x8ac] ;  /* 0x0008ac0001037983 */ /* 0x000ee20000100800 */
[----:B------:R-:W-:-:S03]  /*e4d0*/  @!P1 IMAD.MOV.U32 R2, RZ, RZ, R7 ;  /* 0x000000ffff029224 */ /* 0x000fc600078e0007 */
[----:B------:R-:W2:Y:S04]  /*e4e0*/  LDL R7, [R1+0x87c] ;  /* 0x00087c0001077983 */ /* 0x000ea80000100800 */
[----:B---3--:R-:W3:Y:S04]  /*e4f0*/  @!P1 LDG.E.U8 R0, desc[UR8][R2.64] ;  /* 0x0000000802009981 */ /* 0x008ee8000c1e1100 */
[----:B---3--:R0:W-:Y:S04]  /*e500*/  STL [R1+0x88], R0 ;  /* 0x0000880001007387 */ /* 0x0081e80000100800 */
[----:B0-----:R-:W3:Y:S04]  /*e510*/  LDL.LU R0, [R1+0xd44] ;  /* 0x000d440001007983 */ /* 0x001ee80000300800 */
[----:B------:R-:W2:Y:S04]  /*e520*/  LDL R2, [R1+0x8bc] ;  /* 0x0008bc0001027983 */ /* 0x000ea80000100800 */
[----:B------:R-:W2:Y:S01]  /*e530*/  LDL R3, [R1+0x8f0] ;  /* 0x0008f00001037983 */ /* 0x000ea20000100800 */
[----:B------:R-:W-:-:S02]  /*e540*/  PRMT R16, RZ, 0x7610, R16 ;  /* 0x00007610ff107816 */ /* 0x000fc40000000010 */
[----:B--2---:R-:W-:-:S04]  /*e550*/  @!P1 LOP3.LUT R3, R3, R2, RZ, 0x3c, !PT ;  /* 0x0000000203039212 */ /* 0x004fc800078e3cff */
[----:B------:R-:W-:-:S04]  /*e560*/  @!P1 LOP3.LUT R2, R3, R2, RZ, 0x3c, !PT ;  /* 0x0000000203029212 */ /* 0x000fc800078e3cff */
[----:B------:R-:W-:-:S05]  /*e570*/  @!P1 LOP3.LUT R3, R3, R2, RZ, 0x3c, !PT ;  /* 0x0000000203039212 */ /* 0x000fca00078e3cff */
[----:B------:R4:W2:Y:S04]  /*e580*/  @!P1 LDG.E.U8 R16, desc[UR8][R2.64] ;  /* 0x0000000802109981 */ /* 0x0008a8000c1e1100 */
[----:B------:R-:W3:Y:S01]  /*e590*/  LDL R3, [R1+0x8cc] ;  /* 0x0008cc0001037983 */ /* 0x000ee20000100800 */
[----:B------:R-:W-:Y:S01]  /*e5a0*/  PRMT R4, RZ, 0x7610, R4 ;  /* 0x00007610ff047816 */ /* 0x000fe20000000004 */
[----:B----4-:R-:W-:Y:S02]  /*e5b0*/  @!P1 IMAD.MOV.U32 R2, RZ, RZ, R15 ;  /* 0x000000ffff029224 */ /* 0x010fe400078e000f */
[----:B--2---:R0:W-:Y:S01]  /*e5c0*/  STL [R1+0xcfc], R16 ;  /* 0x000cfc1001007387 */ /* 0x0041e20000100800 */
[----:B------:R-:W-:-:S03]  /*e5d0*/  PRMT R14, RZ, 0x7610, R14 ;  /* 0x00007610ff0e7816 */ /* 0x000fc6000000000e */
[----:B------:R-:W2:Y:S04]  /*e5e0*/  LDL R15, [R1+0x860] ;  /* 0x00086000010f7983 */ /* 0x000ea80000100800 */
[----:B---3--:R-:W3:Y:S04]  /*e5f0*/  @!P1 LDG.E.U8 R4, desc[UR8][R2.64] ;  /* 0x0000000802049981 */ /* 0x008ee8000c1e1100 */
[----:B0-----:R-:W4:Y:S04]  /*e600*/  LDL R16, [R1+0x85c] ;  /* 0x00085c0001107983 */ /* 0x001f280000100800 */
[----:B------:R-:W2:Y:S04]  /*e610*/  LDL R2, [R1+0x304] ;  /* 0x0003040001027983 */ /* 0x000ea80000100800 */
[----:B------:R-:W2:Y:S04]  /*e620*/  LDL R3, [R1+0x718] ;  /* 0x0007180001037983 */ /* 0x000ea80000100800 */
[----:B---3--:R-:W-:Y:S01]  /*e630*/  STL [R1+0xcf4], R4 ;  /* 0x000cf40401007387 */ /* 0x008fe20000100800 */
[----:B--2---:R-:W-:-:S04]  /*e640*/  @!P0 LOP3.LUT R3, R3, R2, RZ, 0x3c, !PT ;  /* 0x0000000203038212 */ /* 0x004fc800078e3cff */
[----:B------:R-:W-:-:S04]  /*e650*/  @!P0 LOP3.LUT R2, R3, R2, RZ, 0x3c, !PT ;  /* 0x0000000203028212 */ /* 0x000fc800078e3cff */
[----:B------:R-:W-:-:S05]  /*e660*/  @!P0 LOP3.LUT R3, R3, R2, RZ, 0x3c, !PT ;  /* 0x0000000203038212 */ /* 0x000fca00078e3cff */
[----:B------:R0:W2:Y:S04]  /*e670*/  @!P0 LDG.E.U8 R14, desc[UR8][R2.64] ;  /* 0x00000008020e8981 */ /* 0x0000a8000c1e1100 */
[----:B------:R-:W3:Y:S01]  /*e680*/  LDL R3, [R1+0x714] ;  /* 0x0007140001037983 */ /* 0x000ee20000100800 */
[----:B------:R-:W-:Y:S01]  /*e690*/  PRMT R6, RZ, 0x7610, R6 ;  /* 0x00007610ff067816 */ /* 0x000fe20000000006 */
[----:B0-----:R-:W-:Y:S02]  /*e6a0*/  @!P0 IMAD.MOV.U32 R2, RZ, RZ, R7 ;  /* 0x000000ffff028224 */ /* 0x001fe400078e0007 */
[----:B--2---:R0:W-:Y:S01]  /*e6b0*/  STL [R1+0x84], R14 ;  /* 0x0000840e01007387 */ /* 0x0041e20000100800 */
[----:B------:R-:W-:-:S03]  /*e6c0*/  PRMT R0, RZ, 0x7610, R0 ;  /* 0x00007610ff007816 */ /* 0x000fc60000000000 */
[----:B------:R-:W2:Y:S04]  /*e6d0*/  LDL R7, [R1+0x83c] ;  /* 0x00083c0001077983 */ /* 0x000ea80000100800 */
[----:B---3--:R1:W3:Y:S04]  /*e6e0*/  @!P0 LDG.E.U8 R6, desc[UR8][R2.64] ;  /* 0x0000000802068981 */ /* 0x0082e8000c1e1100 */
[----:B0-----:R-:W2:Y:S04]  /*e6f0*/  LDL R14, [R1+0x850] ;  /* 0x00085000010e7983 */ /* 0x001ea80000100800 */
[----:B------:R-:W1:Y:S04]  /*e700*/  LDL R2, [R1+0x70c] ;  /* 0x00070c0001027983 */ /* 0x000e680000100800 */
[----:B------:R-:W1:Y:S02]  /*e710*/  LDL R3, [R1+0x874] ;  /* 0x0008740001037983 */ /* 0x000e640000100800 */
[----:B-1----:R-:W-:-:S04]  /*e720*/  @!P0 LOP3.LUT R3, R3, R2, RZ, 0x3c, !PT ;  /* 0x0000000203038212 */ /* 0x002fc800078e3cff */
[----:B------:R-:W-:-:S04]  /*e730*/  @!P0 LOP3.LUT R2, R3, R2, RZ, 0x3c, !PT ;  /* 0x0000000203028212 */ /* 0x000fc800078e3cff */
[----:B------:R-:W-:-:S05]  /*e740*/  @!P0 LOP3.LUT R3, R3, R2, RZ, 0x3c, !PT ;  /* 0x0000000203038212 */ /* 0x000fca00078e3cff */
[----:B------:R-:W2:Y:S04]  /*e750*/  @!P0 LDG.E.U8 R0, desc[UR8][R2.64] ;  /* 0x0000000802008981 */ /* 0x000ea8000c1e1100 */
[----:B---3--:R0:W-:Y:S04]  /*e760*/  STL [R1+0x80], R6 ;  /* 0x0000800601007387 */ /* 0x0081e80000100800 */
[----:B0-----:R-:W3:Y:S04]  /*e770*/  LDL R6, [R1+0x840] ;  /* 0x0008400001067983 */ /* 0x001ee80000100800 */
[----:B--2---:R0:W-:Y:S04]  /*e780*/  STL [R1+0x7c], R0 ;  /* 0x00007c0001007387 */ /* 0x0041e80000100800 */
[----:B0-----:R-:W2:Y:S04]  /*e790*/  LDL.LU R0, [R1+0xd40] ;  /* 0x000d400001007983 */ /* 0x001ea80000300800 */
[----:B------:R-:W2:Y:S04]  /*e7a0*/  LDL R2, [R1+0x71c] ;  /* 0x00071c0001027983 */ /* 0x000ea80000100800 */
[----:B------:R-:W2:Y:S01]  /*e7b0*/  LDL R3, [R1+0x86c] ;  /* 0x00086c0001037983 */ /* 0x000ea20000100800 */
[----:B------:R-:W-:-:S02]  /*e7c0*/  PRMT R29, RZ, 0x7610, R29 ;  /* 0x00007610ff1d7816 */ /* 0x000fc4000000001d */
[----:B--2---:R-:W-:-:S04]  /*e7d0*/  @!P0 LOP3.LUT R3, R3, R2, RZ, 0x3c, !PT ;  /* 0x0000000203038212 */ /* 0x004fc800078e3cff */
[----:B------:R-:W-:-:S04]  /*e7e0*/  @!P0 LOP3.LUT R2, R3, R2, RZ, 0x3c, !PT ;  /* 0x0000000203028212 */ /* 0x000fc800078e3cff */
[----:B------:R-:W-:Y:S02]  /*e7f0*/  @!P0 LOP3.LUT R3, R3, R2, RZ, 0x3c, !PT ;  /* 0x0000000203038212 */ /* 0x000fe400078e3cff */
[----:B------:R-:W-:-:S03]  /*e800*/  PRMT R0, RZ, 0x7610, R0 ;  /* 0x00007610ff007816 */ /* 0x000fc60000000000 */
[----:B------:R0:W2:Y:S02]  /*e810*/  @!P0 LDG.E.U8 R29, desc[UR8][R2.64] ;  /* 0x00000008021d8981 */ /* 0x0000a4000c1e1100 */
[----:B0-----:R-:W-:Y:S02]  /*e820*/  @!P0 IMAD.MOV.U32 R2, RZ, RZ, R15 ;  /* 0x000000ffff028224 */ /* 0x001fe400078e000f */
[----:B----4-:R-:W-:-:S05]  /*e830*/  @!P0 IMAD.MOV.U32 R3, RZ, RZ, R16 ;  /* 0x000000ffff038224 */ /* 0x010fca00078e0010 */
[----:B------:R-:W4:Y:S04]  /*e840*/  @!P0 LDG.E.U8 R0, desc[UR8][R2.64] ;  /* 0x0000000802008981 */ /* 0x000f28000c1e1100 */
[----:B--2---:R0:W-:Y:S04]  /*e850*/  STL [R1+0x78], R29 ;  /* 0x0000781d01007387 */ /* 0x0041e80000100800 */
[----:B0-----:R-:W2:Y:S04]  /*e860*/  LDL.LU R29, [R1+0xd3c] ;  /* 0x000d3c00011d7983 */ /* 0x001ea80000300800 */
[----:B------:R-:W2:Y:S04]  /*e870*/  LDL R16, [R1+0x81c] ;  /* 0x00081c0001107983 */ /* 0x000ea80000100800 */
[----:B------:R-:W2:Y:S04]  /*e880*/  LDL R15, [R1+0x820] ;  /* 0x00082000010f7983 */ /* 0x000ea80000100800 */
[----:B----4-:R0:W-:Y:S04]  /*e890*/  STL [R1+0x74], R0 ;  /* 0x0000740001007387 */ /* 0x0101e80000100800 */
[----:B0-----:R-:W4:Y:S04]  /*e8a0*/  LDL.LU R0, [R1+0xd38] ;  /* 0x000d380001007983 */ /* 0x001f280000300800 */
[----:B------:R-:W2:Y:S01]  /*e8b0*/  LDL R3, [R1+0x84c] ;  /* 0x00084c0001037983 */ /* 0x000ea20000100800 */
[----:B------:R-:W-:Y:S01]  /*e8c0*/  PRMT R13, RZ, 0x7610, R13 ;  /* 0x00007610ff0d7816 */ /* 0x000fe2000000000d */
[----:B------:R-:W-:Y:S01]  /*e8d0*/  @!P0 IMAD.MOV.U32 R2, RZ, RZ, R14 ;  /* 0x000000ffff028224 */ /* 0x000fe200078e000e */
[----:B------:R-:W-:Y:S01]  /*e8e0*/  PRMT R4, RZ, 0x7610, R4 ;  /* 0x00007610ff047816 */ /* 0x000fe20000000004 */
[----:B------:R-:W3:Y:S04]  /*e8f0*/  LDL R14, [R1+0x80c] ;  /* 0x00080c00010e7983 */ /* 0x000ee80000100800 */
[----:B--2---:R3:W2:Y:S02]  /*e900*/  @!P0 LDG.E.U8 R13, desc[UR8][R2.64] ;  /* 0x00000008020d8981 */ /* 0x0046a4000c1e1100 */
[----:B---3--:R-:W-:-:S02]  /*e910*/  @!P0 IMAD.MOV.U32 R2, RZ, RZ, R6 ;  /* 0x000000ffff028224 */ /* 0x008fc400078e0006 */
[----:B------:R-:W-:-:S05]  /*e920*/  @!P0 IMAD.MOV.U32 R3, RZ, RZ, R7 ;  /* 0x000000ffff038224 */ /* 0x000fca00078e0007 */
[----:B------:R0:W3:Y:S04]  /*e930*/  @!P0 LDG.E.U8 R4, desc[UR8][R2.64] ;  /* 0x0000000802048981 */ /* 0x0000e8000c1e1100 */
[----:B--2---:R1:W-:Y:S04]  /*e940*/  STL [R1+0x70], R13 ;  /* 0x0000700d01007387 */ /* 0x0043e80000100800 */
[----:B------:R-:W0:Y:S04]  /*e950*/  LDL R2, [R1+0x82c] ;  /* 0x00082c0001027983 */ /* 0x000e280000100800 */
[----:B------:R-:W0:Y:S01]  /*e960*/  LDL R3, [R1+0x830] ;  /* 0x0008300001037983 */ /* 0x000e220000100800 */
[----:B----4-:R-:W-:-:S02]  /*e970*/  PRMT R0, RZ, 0x7610, R0 ;  /* 0x00007610ff007816 */ /* 0x010fc40000000000 */
[----:B------:R-:W-:Y:S01]  /*e980*/  PRMT R12, RZ, 0x7610, R12 ;  /* 0x00007610ff0c7816 */ /* 0x000fe2000000000c */
[----:B-1----:R-:W2:Y:S04]  /*e990*/  LDL R13, [R1+0x810] ;  /* 0x00081000010d7983 */ /* 0x002ea80000100800 */
[----:B------:R-:W4:Y:S04]  /*e9a0*/  LDL R7, [R1+0x7fc] ;  /* 0x0007fc0001077983 */ /* 0x000f280000100800 */
[----:B------:R-:W2:Y:S01]  /*e9b0*/  LDL R6, [R1+0x800] ;  /* 0x0008000001067983 */ /* 0x000ea20000100800 */
[----:B0-----:R-:W-:-:S04]  /*e9c0*/  @!P0 LOP3.LUT R3, R3, R2, RZ, 0x3c, !PT ;  /* 0x0000000203038212 */ /* 0x001fc800078e3cff */
[----:B------:R-:W-:-:S04]  /*e9d0*/  @!P0 LOP3.LUT R2, R3, R2, RZ, 0x3c, !PT ;  /* 0x0000000203028212 */ /* 0x000fc800078e3cff */
[----:B------:R-:W-:-:S05]  /*e9e0*/  @!P0 LOP3.LUT R3, R3, R2, RZ, 0x3c, !PT ;  /* 0x0000000203038212 */ /* 0x000fca00078e3cff */
[----:B------:R0:W4:Y:S02]  /*e9f0*/  @!P0 LDG.E.U8 R0, desc[UR8][R2.64] ;  /* 0x0000000802008981 */ /* 0x000124000c1e1100 */
[----:B0-----:R-:W-:Y:S02]  /*ea00*/  @!P0 IMAD.MOV.U32 R2, RZ, RZ, R15 ;  /* 0x000000ffff028224 */ /* 0x001fe400078e000f */
[----:B------:R-:W-:-:S05]  /*ea10*/  @!P0 IMAD.MOV.U32 R3, RZ, RZ, R16 ;  /* 0x000000ffff038224 */ /* 0x000fca00078e0010 */
[----:B------:R2:W4:Y:S04]  /*ea20*/  @!P0 LDG.E.U8 R12, desc[UR8][R2.64] ;  /* 0x00000008020c8981 */ /* 0x000528000c1e1100 */
[----:B---3--:R-:W-:Y:S01]  /*ea30*/  STL [R1+0xcf8], R4 ;  /* 0x000cf80401007387 */ /* 0x008fe20000100800 */
[----:B--2---:R-:W-:Y:S02]  /*ea40*/  @!P0 IMAD.MOV.U32 R2, RZ, RZ, R13 ;  /* 0x000000ffff028224 */ /* 0x004fe400078e000d */
[----:B------:R-:W-:Y:S01]  /*ea50*/  @!P0 IMAD.MOV.U32 R3, RZ, RZ, R14 ;  /* 0x000000ffff038224 */ /* 0x000fe200078e000e */
[----:B----4-:R0:W-:Y:S04]  /*ea60*/  STL [R1+0x2c], R0 ;  /* 0x00002c0001007387 */ /* 0x0101e80000100800 */
[----:B0-----:R-:W2:Y:S04]  /*ea70*/  LDL.LU R0, [R1+0xd34] ;  /* 0x000d340001007983 */ /* 0x001ea80000300800 */
[----:B------:R-:W3:Y:S04]  /*ea80*/  LDL R16, [R1+0x7dc] ;  /* 0x0007dc0001107983 */ /* 0x000ee80000100800 */
[----:B------:R-:W4:Y:S04]  /*ea90*/  LDL R15, [R1+0x7e0] ;  /* 0x0007e000010f7983 */ /* 0x000f280000100800 */
[----:B------:R0:W-:Y:S04]  /*eaa0*/  STL [R1+0x28], R12 ;  /* 0x0000280c01007387 */ /* 0x0001e80000100800 */
[----:B------:R-:W2:Y:S04]  /*eab0*/  LDL R4, [R1+0x7a0] ;  /* 0x0007a00001047983 */ /* 0x000ea80000100800 */
[----:B------:R-:W2:Y:S04]  /*eac0*/  LDL R14, [R1+0x768] ;  /* 0x00076800010e7983 */ /* 0x000ea80000100800 */
[----:B0-----:R-:W2:Y:S04]  /*ead0*/  LDL R12, [R1+0x79c] ;  /* 0x00079c00010c7983 */ /* 0x001ea80000100800 */
[----:B------:R-:W2:Y:S01]  /*eae0*/  LDL R13, [R1+0x76c] ;  /* 0x00076c00010d7983 */ /* 0x000ea20000100800 */
[----:B------:R-:W-:-:S02]  /*eaf0*/  PRMT R29, RZ, 0x7610, R29 ;  /* 0x00007610ff1d7816 */ /* 0x000fc4000000001d */
[----:B------:R-:W-:-:S04]  /*eb00*/  PRMT R28, RZ, 0x7610, R28 ;  /* 0x00007610ff1c7816 */ /* 0x000fc8000000001c */
[----:B------:R0:W2:Y:S01]  /*eb10*/  @!P0 LDG.E.U8 R29, desc[UR8][R2.64] ;  /* 0x00000008021d8981 */ /* 0x0000a2000c1e1100 */
[----:B------:R-:W-:Y:S01]  /*eb20*/  PRMT R27, RZ, 0x7610, R27 ;  /* 0x00007610ff1b7816 */ /* 0x000fe2000000001b */
[----:B0-----:R-:W-:Y:S02]  /*eb30*/  @!P0 IMAD.MOV.U32 R2, RZ, RZ, R6 ;  /* 0x000000ffff028224 */ /* 0x001fe400078e0006 */
[----:B------:R-:W-:-:S05]  /*eb40*/  @!P0 IMAD.MOV.U32 R3, RZ, RZ, R7 ;  /* 0x000000ffff038224 */ /* 0x000fca00078e0007 */
[----:B------:R3:W2:Y:S01]  /*eb50*/  @!P0 LDG.E.U8 R28, desc[UR8][R2.64] ;  /* 0x00000008021c8981 */ /* 0x0006a2000c1e1100 */
[----:B------:R-:W-:Y:S02]  /*eb60*/  PRMT R26, RZ, 0x7610, R26 ;  /* 0x00007610ff1a7816 */ /* 0x000fe4000000001a */
[----:B------:R-:W-:Y:S01]  /*eb70*/  PRMT R25, RZ, 0x7610, R25 ;  /* 0x00007610ff197816 */ /* 0x000fe20000000019 */
[----:B---3--:R-:W-:Y:S02]  /*eb80*/  @!P0 IMAD.MOV.U32 R3, RZ, RZ, R16 ;  /* 0x000000ffff038224 */ /* 0x008fe400078e0010 */
[----:B----4-:R-:W-:-:S05]  /*eb90*/  @!P0 IMAD.MOV.U32 R2, RZ, RZ, R15 ;  /* 0x000000ffff028224 */ /* 0x010fca00078e000f */
[----:B------:R2:W3:Y:S02]  /*eba0*/  @!P0 LDG.E.U8 R27, desc[UR8][R2.64] ;  /* 0x00000008021b8981 */ /* 0x0004e4000c1e1100 */
[----:B--2---:R-:W-:Y:S02]  /*ebb0*/  @!P0 IMAD.MOV.U32 R2, RZ, RZ, R4 ;  /* 0x000000ffff028224 */ /* 0x004fe400078e0004 */
[----:B------:R-:W-:-:S05]  /*ebc0*/  @!P0 IMAD.MOV.U32 R3, RZ, RZ, R12 ;  /* 0x000000ffff038224 */ /* 0x000fca00078e000c */
[----:B------:R0:W2:Y:S02]  /*ebd0*/  @!P0 LDG.E.U8 R26, desc[UR8][R2.64] ;  /* 0x00000008021a8981 */ /* 0x0000a4000c1e1100 */
[----:B0-----:R-:W-:Y:S02]  /*ebe0*/  @!P0 IMAD.MOV.U32 R2, RZ, RZ, R13 ;  /* 0x000000ffff028224 */ /* 0x001fe400078e000d */
[----:B------:R-:W-:-:S05]  /*ebf0*/  @!P0 IMAD.MOV.U32 R3, RZ, RZ, R14 ;  /* 0x000000ffff038224 */ /* 0x000fca00078e000e */
[----:B------:R-:W4:Y:S04]  /*ec00*/  @!P0 LDG.E.U8 R25, desc[UR8][R2.64] ;  /* 0x0000000802198981 */ /* 0x000f28000c1e1100 */
[----:B------:R-:W-:Y:S04]  /*ec10*/  STL [R1+0xd08], R29 ;  /* 0x000d081d01007387 */ /* 0x000fe80000100800 */
[----:B------:R-:W4:Y:S04]  /*ec20*/  LDL R7, [R1+0x730] ;  /* 0x0007300001077983 */ /* 0x000f280000100800 */
[----:B------:R-:W4:Y:S04]  /*ec30*/  LDL R6, [R1+0x894] ;  /* 0x0008940001067983 */ /* 0x000f280000100800 */
[----:B------:R-:W-:Y:S04]  /*ec40*/  STL [R1+0xd00], R28 ;  /* 0x000d001c01007387 */ /* 0x000fe80000100800 */
[----:B---3--:R-:W-:Y:S04]  /*ec50*/  STL [R1+0xd1c], R27 ;  /* 0x000d1c1b01007387 */ /* 0x008fe80000100800 */
[----:B------:R-:W3:Y:S04]  /*ec60*/  LDL R12, [R1+0x8b0] ;  /* 0x0008b000010c7983 */ /* 0x000ee80000100800 */
[----:B------:R-:W3:Y:S04]  /*ec70*/  LDL R4, [R1+0x8d4] ;  /* 0x0008d40001047983 */ /* 0x000ee80000100800 */
[----:B--2---:R-:W-:Y:S04]  /*ec80*/  STL [R1+0xd18], R26 ;  /* 0x000d181a01007387 */ /* 0x004fe80000100800 */
[----:B------:R-:W2:Y:S04]  /*ec90*/  LDL R15, [R1+0x7cc] ;  /* 0x0007cc00010f7983 */ /* 0x000ea80000100800 */
[----:B------:R-:W2:Y:S04]  /*eca0*/  LDL R14, [R1+0x7d0] ;  /* 0x0007d000010e7983 */ /* 0x000ea80000100800 */
[----:B----4-:R0:W-:Y:S04]  /*ecb0*/  STL [R1+0xd14], R25 ;  /* 0x000d141901007387 */ /* 0x0101e80000100800 */
[----:B------:R-:W4:Y:S04]  /*ecc0*/  LDL R16, [R1+0x78c] ;  /* 0x00078c0001107983 */ /* 0x000f280000100800 */
[----:B------:R-:W4:Y:S01]  /*ecd0*/  LDL R13, [R1+0x790] ;  /* 0x00079000010d7983 */ /* 0x000f220000100800 */
[----:B------:R-:W-:Y:S01]  /*ece0*/  PRMT R24, RZ, 0x7610, R24 ;  /* 0x00007610ff187816 */ /* 0x000fe20000000018 */
[----:B------:R-:W-:-:S02]  /*ecf0*/  @!P0 IMAD.MOV.U32 R3, RZ, RZ, R7 ;  /* 0x000000ffff038224 */ /* 0x000fc400078e0007 */
[----:B------:R-:W-:Y:S01]  /*ed00*/  @!P0 IMAD.MOV.U32 R2, RZ, RZ, R6 ;  /* 0x000000ffff028224 */ /* 0x000fe200078e0006 */
[----:B------:R-:W-:Y:S01]  /*ed10*/  PRMT R23, RZ, 0x7610, R23 ;  /* 0x00007610ff177816 */ /* 0x000fe20000000017 */
[----:B------:R-:W4:Y:S04]  /*ed20*/  LDL R7, [R1+0x758] ;  /* 0x0007580001077983 */ /* 0x000f280000100800 */
[----:B------:R3:W4:Y:S01]  /*ed30*/  @!P0 LDG.E.U8 R24, desc[UR8][R2.64] ;  /* 0x0000000802188981 */ /* 0x000722000c1e1100 */
[----:B------:R-:W-:Y:S02]  /*ed40*/  PRMT R22, RZ, 0x7610, R22 ;  /* 0x00007610ff167816 */ /* 0x000fe40000000016 */
[----:B------:R-:W-:Y:S01]  /*ed50*/  PRMT R8, RZ, 0x7610, R8 ;  /* 0x00007610ff087816 */ /* 0x000fe20000000008 */
[----:B------:R-:W4:Y:S01]  /*ed60*/  LDL R6, [R1+0x75c] ;  /* 0x00075c0001067983 */ /* 0x000f220000100800 */
[----:B---3--:R-:W-:-:S02]  /*ed70*/  @!P0 IMAD.MOV.U32 R3, RZ, RZ, R12 ;  /* 0x000000ffff038224 */ /* 0x008fc400078e000c */
[----:B------:R-:W-:-:S05]  /*ed80*/  @!P0 IMAD.MOV.U32 R2, RZ, RZ, R4 ;  /* 0x000000ffff028224 */ /* 0x000fca00078e0004 */
[----:B------:R2:W3:Y:S02]  /*ed90*/  @!P0 LDG.E.U8 R23, desc[UR8][R2.64] ;  /* 0x0000000802178981 */ /* 0x0004e4000c1e1100 */
[----:B--2---:R-:W-:Y:S02]  /*eda0*/  @!P0 IMAD.MOV.U32 R3, RZ, RZ, R15 ;  /* 0x000000ffff038224 */ /* 0x004fe400078e000f */
[----:B------:R-:W-:-:S05]  /*edb0*/  @!P0 IMAD.MOV.U32 R2, RZ, RZ, R14 ;  /* 0x000000ffff028224 */ /* 0x000fca00078e000e */
[----:B------:R4:W2:Y:S02]  /*edc0*/  @!P0 LDG.E.U8 R22, desc[UR8][R2.64] ;  /* 0x0000000802168981 */ /* 0x0008a4000c1e1100 */
[----:B----4-:R-:W-:Y:S02]  /*edd0*/  @!P0 IMAD.MOV.U32 R3, RZ, RZ, R16 ;  /* 0x000000ffff038224 */ /* 0x010fe400078e0010 */
[----:B------:R-:W-:-:S05]  /*ede0*/  @!P0 IMAD.MOV.U32 R2, RZ, RZ, R13 ;  /* 0x000000ffff028224 */ /* 0x000fca00078e000d */
[----:B------:R-:W4:Y:S04]  /*edf0*/  @!P0 LDG.E.U8 R8, desc[UR8][R2.64] ;  /* 0x0000000802088981 */ /* 0x000f28000c1e1100 */
[----:B------:R-:W-:Y:S04]  /*ee00*/  STL [R1+0xd20], R24 ;  /* 0x000d201801007387 */ /* 0x000fe80000100800 */
[----:B------:R-:W4:Y:S04]  /*ee10*/  LDL R12, [R1+0x728] ;  /* 0x00072800010c7983 */ /* 0x000f280000100800 */
[----:B------:R-:W4:Y:S01]  /*ee20*/  LDL R4, [R1+0x8a4] ;  /* 0x0008a40001047983 */ /* 0x000f220000100800 */
[----:B------:R-:W-:-:S06]  /*ee30*/  PRMT R10, RZ, 0x7610, R10 ;  /* 0x00007610ff0a7816 */ /* 0x000fcc000000000a */
[----:B------:R1:W4:Y:S04]  /*ee40*/  @!P0 LDG.E.U8 R10, desc[UR8][R6.64] ;  /* 0x00000008060a8981 */ /* 0x000328000c1e1100 */
[----:B---3--:R-:W-:Y:S04]  /*ee50*/  STL [R1+0xd24], R23 ;  /* 0x000d241701007387 */ /* 0x008fe80000100800 */
[----:B------:R-:W3:Y:S04]  /*ee60*/  LDL R15, [R1+0x8c0] ;  /* 0x0008c000010f7983 */ /* 0x000ee80000100800 */
[----:B------:R-:W3:Y:S04]  /*ee70*/  LDL R14, [R1+0x8e4] ;  /* 0x0008e400010e7983 */ /* 0x000ee80000100800 */
[----:B--2---:R-:W-:Y:S04]  /*ee80*/  STL [R1+0xd04], R22 ;  /* 0x000d041601007387 */ /* 0x004fe80000100800 */
[----:B----4-:R2:W-:Y:S04]  /*ee90*/  STL [R1+0xd0c], R8 ;  /* 0x000d0c0801007387 */ /* 0x0105e80000100800 */
[----:B0-----:R-:W4:Y:S04]  /*eea0*/  LDL R25, [R1+0x7ec] ;  /* 0x0007ec0001197983 */ /* 0x001f280000100800 */
[----:B--2---:R-:W2:Y:S01]  /*eeb0*/  LDL R8, [R1+0x7f0] ;  /* 0x0007f00001087983 */ /* 0x004ea20000100800 */
[----:B------:R-:W-:Y:S01]  /*eec0*/  PRMT R3, RZ, 0x7610, R3 ;  /* 0x00007610ff037816 */ /* 0x000fe20000000003 */
[----:B------:R-:W-:-:S02]  /*eed0*/  @!P0 IMAD.MOV.U32 R13, RZ, RZ, R12 ;  /* 0x000000ffff0d8224 */ /* 0x000fc400078e000c */
[----:B------:R-:W-:-:S05]  /*eee0*/  @!P0 IMAD.MOV.U32 R12, RZ, RZ, R4 ;  /* 0x000000ffff0c8224 */ /* 0x000fca00078e0004 */
[----:B------:R0:W2:Y:S01]  /*eef0*/  @!P0 LDG.E.U8 R3, desc[UR8][R12.64] ;  /* 0x000000080c038981 */ /* 0x0000a2000c1e1100 */
[----:B-1----:R-:W-:-:S03]  /*ef00*/  PRMT R7, RZ, 0x7610, R7 ;  /* 0x00007610ff077816 */ /* 0x002fc60000000007 */
[----:B------:R1:W-:Y:S04]  /*ef10*/  STL [R1+0xd10], R10 ;  /* 0x000d100a01007387 */ /* 0x0003e80000100800 */
[----:B------:R-:W2:Y:S01]  /*ef20*/  LDL R4, [R1+0x7c0] ;  /* 0x0007c00001047983 */ /* 0x000ea20000100800 */
[----:B0-----:R-:W-:-:S03]  /*ef30*/  PRMT R13, RZ, 0x7610, R13 ;  /* 0x00007610ff0d7816 */ /* 0x001fc6000000000d */
[----:B------:R-:W2:Y:S04]  /*ef40*/  LDL R24, [R1+0x7bc] ;  /* 0x0007bc0001187983 */ /* 0x000ea80000100800 */
[----:B---3--:R4:W3:Y:S02]  /*ef50*/  @!P0 LDG.E.U8 R7, desc[UR8][R14.64] ;  /* 0x000000080e078981 */ /* 0x0088e4000c1e1100 */
[----:B----4-:R-:W-:Y:S02]  /*ef60*/  @!P0 IMAD.MOV.U32 R15, RZ, RZ, R25 ;  /* 0x000000ffff0f8224 */ /* 0x010fe400078e0019 */
[----:B--2---:R-:W-:-:S05]  /*ef70*/  @!P0 IMAD.MOV.U32 R14, RZ, RZ, R8 ;  /* 0x000000ffff0e8224 */ /* 0x004fca00078e0008 */
[----:B------:R0:W2:Y:S04]  /*ef80*/  @!P0 LDG.E.U8 R13, desc[UR8][R14.64] ;  /* 0x000000080e0d8981 */ /* 0x0000a8000c1e1100 */
[----:B------:R-:W-:Y:S04]  /*ef90*/  STL [R1+0xd28], R3 ;  /* 0x000d280301007387 */ /* 0x000fe80000100800 */
[----:B------:R-:W4:Y:S04]  /*efa0*/  LDL R23, [R1+0x784] ;  /* 0x0007840001177983 */ /* 0x000f280000100800 */
[----:B------:R-:W4:Y:S04]  /*efb0*/  LDL R22, [R1+0x884] ;  /* 0x0008840001167983 */ /* 0x000f280000100800 */
[----:B------:R-:W4:Y:S04]  /*efc0*/  LDL R16, [R1+0x748] ;  /* 0x0007480001107983 */ /* 0x000f280000100800 */
[----:B-1----:R-:W4:Y:S01]  /*efd0*/  LDL R10, [R1+0x74c] ;  /* 0x00074c00010a7983 */ /* 0x002f220000100800 */
[----:B0-----:R-:W-:-:S03]  /*efe0*/  @!P0 IMAD.MOV.U32 R14, RZ, RZ, R4 ;  /* 0x000000ffff0e8224 */ /* 0x001fc600078e0004 */
[----:B---3--:R0:W-:Y:S04]  /*eff0*/  STL [R1+0xd2c], R7 ;  /* 0x000d2c0701007387 */ /* 0x0081e80000100800 */
[----:B------:R-:W3:Y:S04]  /*f000*/  LDL R8, [R1+0x890] ;  /* 0x0008900001087983 */ /* 0x000ee80000100800 */
[----:B0-----:R-:W3:Y:S04]  /*f010*/  LDL R7, [R1+0x8b4] ;  /* 0x0008b40001077983 */ /* 0x001ee80000100800 */
[----:B--2---:R0:W-:Y:S04]  /*f020*/  STL [R1+0xd30], R13 ;  /* 0x000d300d01007387 */ /* 0x0041e80000100800 */
[----:B------:R-:W2:Y:S04]  /*f030*/  LDL R4, [R1+0x8d0] ;  /* 0x0008d00001047983 */ /* 0x000ea80000100800 */
[----:B------:R-:W2:Y:S01]  /*f040*/  LDL R3, [R1+0x8ec] ;  /* 0x0008ec0001037983 */ /* 0x000ea20000100800 */
[----:B------:R-:W-:Y:S01]  /*f050*/  PRMT R6, RZ, 0x7610, R6 ;  /* 0x00007610ff067816 */ /* 0x000fe20000000006 */
[----:B------:R-:W-:-:S02]  /*f060*/  @!P0 IMAD.MOV.U32 R15, RZ, RZ, R24 ;  /* 0x000000ffff0f8224 */ /* 0x000fc400078e0018 */
[----:B------:R-:W2:Y:S04]  /*f070*/  LDL R26, [R1+0x7ac] ;  /* 0x0007ac00011a7983 */ /* 0x000ea80000100800 */
[----:B------:R-:W2:Y:S01]  /*f080*/  LDL R25, [R1+0x7b0] ;  /* 0x0007b00001197983 */ /* 0x000ea20000100800 */
[----:B------:R-:W-:-:S03]  /*f090*/  PRMT R5, RZ, 0x7610, R5 ;  /* 0x00007610ff057816 */ /* 0x000fc60000000005 */
[----:B------:R4:W2:Y:S04]  /*f0a0*/  @!P0 LDG.E.U8 R6, desc[UR8][R14.64] ;  /* 0x000000080e068981 */ /* 0x0008a8000c1e1100 */
[----:B------:R-:W2:Y:S01]  /*f0b0*/  LDL R24, [R1+0x778] ;  /* 0x0007780001187983 */ /* 0x000ea20000100800 */
[----:B------:R-:W-:-:S03]  /*f0c0*/  PRMT R11, RZ, 0x7610, R11 ;  /* 0x00007610ff0b7816 */ /* 0x000fc6000000000b */
[----:B0-----:R-:W2:Y:S01]  /*f0d0*/  LDL R13, [R1+0x8a0] ;  /* 0x0008a000010d7983 */ /* 0x001ea20000100800 */
[----:B----4-:R-:W-:Y:S02]  /*f0e0*/  @!P0 IMAD.MOV.U32 R14, RZ, RZ, R22 ;  /* 0x000000ffff0e8224 */ /* 0x010fe400078e0016 */
[----:B------:R-:W-:Y:S01]  /*f0f0*/  @!P0 IMAD.MOV.U32 R15, RZ, RZ, R23 ;  /* 0x000000ffff0f8224 */ /* 0x000fe200078e0017 */
[----:B------:R-:W4:Y:S04]  /*f100*/  LDL R22, [R1+0x738] ;  /* 0x0007380001167983 */ /* 0x000f280000100800 */
[----:B------:R-:W4:Y:S04]  /*f110*/  LDL R23, [R1+0x77c] ;  /* 0x00077c0001177983 */ /* 0x000f280000100800 */
[----:B------:R0:W4:Y:S02]  /*f120*/  @!P0 LDG.E.U8 R5, desc[UR8][R14.64] ;  /* 0x000000080e058981 */ /* 0x000124000c1e1100 */
[----:B0-----:R-:W-:-:S02]  /*f130*/  @!P0 IMAD.MOV.U32 R15, RZ, RZ, R16 ;  /* 0x000000ffff0f8224 */ /* 0x001fc400078e0010 */
[----:B------:R-:W4:Y:S01]  /*f140*/  LDL R16, [R1+0x73c] ;  /* 0x00073c0001107983 */ /* 0x000f220000100800 */
[----:B------:R-:W-:-:S03]  /*f150*/  @!P0 IMAD.MOV.U32 R14, RZ, RZ, R10 ;  /* 0x000000ffff0e8224 */ /* 0x000fc600078e000a */
[----:B------:R-:W4:Y:S01]  /*f160*/  LDL R10, [R1+0x8c4] ;  /* 0x0008c400010a7983 */ /* 0x000f220000100800 */
[----:B------:R-:W-:-:S03]  /*f170*/  PRMT R9, RZ, 0x7610, R9 ;  /* 0x00007610ff097816 */ /* 0x000fc60000000009 */
[----:B------:R3:W4:Y:S02]  /*f180*/  @!P0 LDG.E.U8 R11, desc[UR8][R14.64] ;  /* 0x000000080e0b8981 */ /* 0x000724000c1e1100 */
[----:B---3--:R-:W-:Y:S02]  /*f190*/  @!P0 IMAD.MOV.U32 R15, RZ, RZ, R8 ;  /* 0x000000ffff0f8224 */ /* 0x008fe400078e0008 */
[----:B------:R-:W3:Y:S01]  /*f1a0*/  LDL R8, [R1+0x8e0] ;  /* 0x0008e00001087983 */ /* 0x000ee20000100800 */
[----:B------:R-:W-:-:S03]  /*f1b0*/  @!P0 IMAD.MOV.U32 R14, RZ, RZ, R7 ;  /* 0x000000ffff0e8224 */ /* 0x000fc600078e0007 */
[----:B------:R-:W3:Y:S04]  /*f1c0*/  LDL R7, [R1+0x8f4] ;  /* 0x0008f40001077983 */ /* 0x000ee80000100800 */
[----:B------:R2:W3:Y:S02]  /*f1d0*/  @!P0 LDG.E.U8 R9, desc[UR8][R14.64] ;  /* 0x000000080e098981 */ /* 0x0004e4000c1e1100 */
[----:B--2---:R-:W-:Y:S02]  /*f1e0*/  @!P0 IMAD.MOV.U32 R15, RZ, RZ, R4 ;  /* 0x000000ffff0f8224 */ /* 0x004fe400078e0004 */
[----:B------:R-:W2:Y:S01]  /*f1f0*/  LDL R4, [R1+0x8dc] ;  /* 0x0008dc0001047983 */ /* 0x000ea20000100800 */
[----:B------:R-:W-:-:S03]  /*f200*/  @!P0 IMAD.MOV.U32 R14, RZ, RZ, R3 ;  /* 0x000000ffff0e8224 */ /* 0x000fc600078e0003 */
[----:B------:R-:W2:Y:S01]  /*f210*/  LDL R3, [R1+0x8fc] ;  /* 0x0008fc0001037983 */ /* 0x000ea20000100800 */
[----:B------:R-:W-:Y:S02]  /*f220*/  PRMT R2, RZ, 0x7610, R2 ;  /* 0x00007610ff027816 */ /* 0x000fe40000000002 */
[----:B------:R-:W-:-:S04]  /*f230*/  PRMT R12, RZ, 0x7610, R12 ;  /* 0x00007610ff0c7816 */ /* 0x000fc8000000000c */
[----:B------:R0:W2:Y:S01]  /*f240*/  @!P0 LDG.E.U8 R2, desc[UR8][R14.64] ;  /* 0x000000080e028981 */ /* 0x0000a2000c1e1100 */
[----:B------:R-:W-:Y:S01]  /*f250*/  PRMT R17, RZ, 0x7610, R17 ;  /* 0x00007610ff117816 */ /* 0x000fe20000000011 */
[----:B0-----:R-:W-:Y:S02]  /*f260*/  @!P0 IMAD.MOV.U32 R14, RZ, RZ, R25 ;  /* 0x000000ffff0e8224 */ /* 0x001fe400078e0019 */
[----:B------:R-:W-:-:S05]  /*f270*/  @!P0 IMAD.MOV.U32 R15, RZ, RZ, R26 ;  /* 0x000000ffff0f8224 */ /* 0x000fca00078e001a */
[----:B------:R4:W2:Y:S01]  /*f280*/  @!P0 LDG.E.U8 R12, desc[UR8][R14.64] ;  /* 0x000000080e0c8981 */ /* 0x0008a2000c1e1100 */
[----:B------:R-:W-:Y:S01]  /*f290*/  PRMT R18, RZ, 0x7610, R18 ;  /* 0x00007610ff127816 */ /* 0x000fe20000000012 */
[----:B----4-:R-:W-:Y:S02]  /*f2a0*/  @!P0 IMAD.MOV.U32 R14, RZ, RZ, R23 ;  /* 0x000000ffff0e8224 */ /* 0x010fe400078e0017 */
[----:B------:R-:W-:-:S05]  /*f2b0*/  @!P0 IMAD.MOV.U32 R15, RZ, RZ, R24 ;  /* 0x000000ffff0f8224 */ /* 0x000fca00078e0018 */
[----:B------:R0:W4:Y:S01]  /*f2c0*/  @!P0 LDG.E.U8 R17, desc[UR8][R14.64] ;  /* 0x000000080e118981 */ /* 0x000122000c1e1100 */
[----:B------:R-:W-:Y:S01]  /*f2d0*/  PRMT R19, RZ, 0x7610, R19 ;  /* 0x00007610ff137816 */ /* 0x000fe20000000013 */
[----:B0-----:R-:W-:Y:S02]  /*f2e0*/  @!P0 IMAD.MOV.U32 R14, RZ, RZ, R16 ;  /* 0x000000ffff0e8224 */ /* 0x001fe400078e0010 */
[----:B------:R-:W-:-:S05]  /*f2f0*/  @!P0 IMAD.MOV.U32 R15, RZ, RZ, R22 ;  /* 0x000000ffff0f8224 */ /* 0x000fca00078e0016 */
[----:B------:R0:W4:Y:S01]  /*f300*/  @!P0 LDG.E.U8 R18, desc[UR8][R14.64] ;  /* 0x000000080e128981 */ /* 0x000122000c1e1100 */
[----:B------:R-:W-:Y:S01]  /*f310*/  PRMT R20, RZ, 0x7610, R20 ;  /* 0x00007610ff147816 */ /* 0x000fe20000000014 */
[----:B0-----:R-:W-:Y:S02]  /*f320*/  @!P0 IMAD.MOV.U32 R14, RZ, RZ, R10 ;  /* 0x000000ffff0e8224 */ /* 0x001fe400078e000a */
[----:B------:R-:W-:-:S05]  /*f330*/  @!P0 IMAD.MOV.U32 R15, RZ, RZ, R13 ;  /* 0x000000ffff0f8224 */ /* 0x000fca00078e000d */
[----:B------:R3:W4:Y:S02]  /*f340*/  @!P0 LDG.E.U8 R19, desc[UR8][R14.64] ;  /* 0x000000080e138981 */ /* 0x000724000c1e1100 */
[----:B---3--:R-:W-:Y:S02]  /*f350*/  @!P0 IMAD.MOV.U32 R15, RZ, RZ, R8 ;  /* 0x000000ffff0f8224 */ /* 0x008fe400078e0008 */
[----:B------:R-:W-:Y:S02]  /*f360*/  @!P0 IMAD.MOV.U32 R14, RZ, RZ, R7 ;  /* 0x000000ffff0e8224 */ /* 0x000fe400078e0007 */
[----:B------:R-:W0:Y:S04]  /*f370*/  LDS.U8 R7, [R0+UR5+0x88] ;  /* 0x0000880500077984 */ /* 0x000e280008000000 */
[----:B------:R2:W3:Y:S02]  /*f380*/  @!P0 LDG.E.U8 R20, desc[UR8][R14.64] ;  /* 0x000000080e148981 */ /* 0x0004e4000c1e1100 */
[----:B--2---:R-:W-:-:S02]  /*f390*/  @!P1 IMAD.MOV.U32 R15, RZ, RZ, R4 ;  /* 0x000000ffff0f9224 */ /* 0x004fc400078e0004 */
[----:B------:R-:W1:Y:S01]  /*f3a0*/  LDS.U8 R4, [R0+UR5+0xc8] ;  /* 0x0000c80500047984 */ /* 0x000e620008000000 */
[----:B------:R-:W-:-:S03]  /*f3b0*/  @!P1 IMAD.MOV.U32 R14, RZ, RZ, R3 ;  /* 0x000000ffff0e9224 */ /* 0x000fc600078e0003 */
[----:B------:R-:W2:Y:S04]  /*f3c0*/  LDS.U8 R3, [R0+UR5+0x8] ;  /* 0x0000080500037984 */ /* 0x000ea80008000000 */
[----:B0-----:R-:W-:Y:S04]  /*f3d0*/  STL [R1+0x124], R7 ;  /* 0x0001240701007387 */ /* 0x001fe80000100800 */
[----:B------:R-:W0:Y:S04]  /*f3e0*/  LDS.U8 R7, [R0+UR5+0x48] ;  /* 0x0000480500077984 */ /* 0x000e280008000000 */
[----:B-1----:R-:W-:Y:S04]  /*f3f0*/  STL [R1+0x120], R4 ;  /* 0x0001200401007387 */ /* 0x002fe80000100800 */
[----:B------:R-:W1:Y:S04]  /*f400*/  LDS.U8 R4, [R0+UR5+0x80] ;  /* 0x0000800500047984 */ /* 0x000e680008000000 */
[----:B--2---:R-:W-:Y:S04]  /*f410*/  STL [R1+0x24], R3 ;  /* 0x0000240301007387 */ /* 0x004fe80000100800 */
        /* <DEDUP_REMOVED lines=110> */
[----:B-1----:R-:W-:Y:S04]  /*fb00*/  STL [R1+0x2c0], R4 ;  /* 0x0002c00401007387 */ /* 0x002fe80000100800 */
[----:B------:R-:W0:Y:S04]  /*fb10*/  LDS.U8 R4, [R0+UR5+0x1c80] ;  /* 0x001c800500047984 */ /* 0x000e280008000000 */
[----:B--2---:R-:W-:Y:S04]  /*fb20*/  STL [R1+0x2bc], R3 ;  /* 0x0002bc0301007387 */ /* 0x004fe80000100800 */
[----:B------:R-:W1:Y:S01]  /*fb30*/  LDS.U8 R3, [R0+UR5+0x1cc0] ;  /* 0x001cc00500037984 */ /* 0x000e620008000000 */
[----:B------:R-:W-:-:S02]  /*fb40*/  LOP3.LUT R22, R0, 0x20, RZ, 0x3c, !PT ;  /* 0x0000002000167812 */ /* 0x000fc400078e3cff */
[----:B------:R-:W-:Y:S01]  /*fb50*/  PRMT R21, RZ, 0x7610, R21 ;  /* 0x00007610ff157816 */ /* 0x000fe20000000015 */
[----:B------:R-:W-:Y:S04]  /*fb60*/  STL [R1+0x940], R0 ;  /* 0x0009400001007387 */ /* 0x000fe80000100800 */
[----:B------:R-:W-:Y:S04]  /*fb70*/  LDS.U8 R8, [R22+UR5+0x1c00] ;  /* 0x001c000516087984 */ /* 0x000fe80008000000 */
[----:B------:R2:W3:Y:S04]  /*fb80*/  @!P1 LDG.E.U8 R21, desc[UR8][R14.64] ;  /* 0x000000080e159981 */ /* 0x0004e8000c1e1100 */
[----:B------:R-:W-:Y:S04]  /*fb90*/  LDS.U8 R10, [R22+UR5+0x1c08] ;  /* 0x001c0805160a7984 */ /* 0x000fe80008000000 */
[----:B--2---:R-:W-:Y:S04]  /*fba0*/  LDS.U8 R15, [R0+UR5] ;  /* 0x00000005000f7984 */ /* 0x004fe80008000000 */
[----:B------:R-:W-:Y:S04]  /*fbb0*/  LDS.U8 R14, [R0+UR5+0x40] ;  /* 0x00004005000e7984 */ /* 0x000fe80008000000 */
[----:B------:R-:W-:Y:S04]  /*fbc0*/  LDS.U8 R0, [R22+UR5+0x88] ;  /* 0x0000880516007984 */ /* 0x000fe80008000000 */
[----:B0-----:R-:W-:Y:S04]  /*fbd0*/  STL [R1+0x300], R4 ;  /* 0x0003000401007387 */ /* 0x001fe80000100800 */
[----:B------:R-:W0:Y:S04]  /*fbe0*/  LDS.U8 R4, [R22+UR5] ;  /* 0x0000000516047984 */ /* 0x000e280008000000 */
[----:B-1----:R-:W-:Y:S04]  /*fbf0*/  STL [R1+0x2fc], R3 ;  /* 0x0002fc0301007387 */ /* 0x002fe80000100800 */
[----:B------:R-:W1:Y:S04]  /*fc00*/  LDS.U8 R3, [R22+UR5+0x40] ;  /* 0x0000400516037984 */ /* 0x000e680008000000 */
[----:B0-----:R-:W-:Y:S04]  /*fc10*/  STL [R1+0xdc], R4 ;  /* 0x0000dc0401007387 */ /* 0x001fe80000100800 */
[----:B------:R-:W0:Y:S04]  /*fc20*/  LDS.U8 R4, [R22+UR5+0xc8] ;  /* 0x0000c80516047984 */ /* 0x000e280008000000 */
[----:B-1----:R-:W-:Y:S04]  /*fc30*/  STL [R1+0xd8], R3 ;  /* 0x0000d80301007387 */ /* 0x002fe80000100800 */
[----:B------:R-:W1:Y:S04]  /*fc40*/  LDS.U8 R3, [R22+UR5+0x8] ;  /* 0x0000080516037984 */ /* 0x000e680008000000 */
[----:B------:R-:W-:Y:S04]  /*fc50*/  STL [R1+0x180], R0 ;  /* 0x0001800001007387 */ /* 0x000fe80000100800 */
        /* <DEDUP_REMOVED lines=92> */
[----:B------:R-:W3:Y:S04]  /*10220*/  LDL.LU R13, [R1+0x84] ;  /* 0x00008400010d7983 */ /* 0x000ee80000300800 */
[----:B-1----:R0:W-:Y:S04]  /*10230*/  STL [R1+0x2c4], R3 ;  /* 0x0002c40301007387 */ /* 0x0021e80000100800 */
[----:B------:R-:W4:Y:S04]  /*10240*/  LDL.LU R7, [R1+0x11c] ;  /* 0x00011c0001077983 */ /* 0x000f280000300800 */
[----:B--2---:R-:W-:Y:S04]  /*10250*/  STL [R1+0x904], R0 ;  /* 0x0009040001007387 */ /* 0x004fe80000100800 */
[----:B0-----:R-:W2:Y:S04]  /*10260*/  LDL.LU R3, [R1+0x74] ;  /* 0x0000740001037983 */ /* 0x001ea80000300800 */
[----:B------:R-:W2:Y:S04]  /*10270*/  LDL.LU R23, [R1+0x10c] ;  /* 0x00010c0001177983 */ /* 0x000ea80000300800 */
[----:B------:R-:W2:Y:S04]  /*10280*/  LDL.LU R24, [R1+0x28] ;  /* 0x0000280001187983 */ /* 0x000ea80000300800 */
[----:B------:R-:W2:Y:S04]  /*10290*/  LDL.LU R27, [R1+0xe4] ;  /* 0x0000e400011b7983 */ /* 0x000ea80000300800 */
[----:B------:R-:W0:Y:S04]  /*102a0*/  LDS.U8 R4, [R22+UR5+0x18c8] ;  /* 0x0018c80516047984 */ /* 0x000e280008000000 */
[----:B------:R-:W1:Y:S04]  /*102b0*/  LDS.U8 R0, [R22+UR5+0x1808] ;  /* 0x0018080516007984 */ /* 0x000e680008000000 */
[----:B------:R-:W2:Y:S04]  /*102c0*/  LDL.LU R26, [R1+0xcc] ;  /* 0x0000cc00011a7983 */ /* 0x000ea80000300800 */
[----:B0-----:R-:W-:Y:S04]  /*102d0*/  STL [R1+0x900], R4 ;  /* 0x0009000401007387 */ /* 0x001fe80000100800 */
[----:B------:R-:W0:Y:S04]  /*102e0*/  LDS.U8 R4, [R22+UR5+0x1848] ;  /* 0x0018480516047984 */ /* 0x000e280008000000 */
[----:B-1----:R-:W-:Y:S04]  /*102f0*/  STL [R1+0x2d0], R0 ;  /* 0x0002d00001007387 */ /* 0x002fe80000100800 */
[----:B------:R-:W1:Y:S04]  /*10300*/  LDS.U8 R0, [R22+UR5+0x1880] ;  /* 0x0018800516007984 */ /* 0x000e680008000000 */
[----:B------:R-:W2:Y:S04]  /*10310*/  LDL.LU R25, [R1+0xbc] ;  /* 0x0000bc0001197983 */ /* 0x000ea80000300800 */
[----:B0-----:R-:W-:Y:S04]  /*10320*/  STL [R1+0x2cc], R4 ;  /* 0x0002cc0401007387 */ /* 0x001fe80000100800 */
[----:B------:R-:W0:Y:S04]  /*10330*/  LDS.U8 R4, [R22+UR5+0x18c0] ;  /* 0x0018c00516047984 */ /* 0x000e280008000000 */
[----:B-1----:R-:W-:Y:S04]  /*10340*/  STL [R1+0x90c], R0 ;  /* 0x00090c0001007387 */ /* 0x002fe80000100800 */
[----:B------:R-:W1:Y:S04]  /*10350*/  LDS.U8 R0, [R22+UR5+0x1c40] ;  /* 0x001c400516007984 */ /* 0x000e680008000000 */
[----:B0-----:R0:W-:Y:S04]  /*10360*/  STL [R1+0x908], R4 ;  /* 0x0009080401007387 */ /* 0x0011e80000100800 */
[----:B0-----:R-:W2:Y:S04]  /*10370*/  LDL.LU R4, [R1+0x98] ;  /* 0x0000980001047983 */ /* 0x001ea80000300800 */
[----:B------:R-:W-:Y:S04]  /*10380*/  STL [R1+0x2d8], R8 ;  /* 0x0002d80801007387 */ /* 0x000fe80000100800 */
[----:B------:R-:W0:Y:S04]  /*10390*/  LDS.U8 R8, [R22+UR5+0x1c88] ;  /* 0x001c880516087984 */ /* 0x000e280008000000 */
[----:B-1----:R-:W-:Y:S04]  /*103a0*/  STL [R1+0x2d4], R0 ;  /* 0x0002d40001007387 */ /* 0x002fe80000100800 */
[----:B------:R-:W1:Y:S04]  /*103b0*/  LDS.U8 R0, [R22+UR5+0x1cc8] ;  /* 0x001cc80516007984 */ /* 0x000e680008000000 */
[----:B0-----:R-:W-:Y:S04]  /*103c0*/  STL [R1+0x914], R8 ;  /* 0x0009140801007387 */ /* 0x001fe80000100800 */
[----:B------:R-:W0:Y:S04]  /*103d0*/  LDS.U8 R8, [R22+UR5+0x1c48] ;  /* 0x001c480516087984 */ /* 0x000e280008000000 */
[----:B-1----:R-:W-:Y:S04]  /*103e0*/  STL [R1+0x910], R0 ;  /* 0x0009100001007387 */ /* 0x002fe80000100800 */
[----:B------:R-:W1:Y:S04]  /*103f0*/  LDS.U8 R0, [R22+UR5+0x1c80] ;  /* 0x001c800516007984 */ /* 0x000e680008000000 */
[----:B------:R0:W-:Y:S04]  /*10400*/  STL [R1+0x2e0], R10 ;  /* 0x0002e00a01007387 */ /* 0x0001e80000100800 */
[----:B0-----:R-:W2:Y:S01]  /*10410*/  LDL.LU R10, [R1+0x88] ;  /* 0x00008800010a7983 */ /* 0x001ea20000300800 */
[----:B------:R-:W0:Y:S03]  /*10420*/  S2R R16, SR_TID.X ;  /* 0x0000000000107919 */ /* 0x000e260000002100 */
[----:B------:R1:W-:Y:S04]  /*10430*/  STL [R1+0x2dc], R8 ;  /* 0x0002dc0801007387 */ /* 0x0003e80000100800 */
[----:B-1----:R-:W2:Y:S04]  /*10440*/  LDL.LU R8, [R1+0x80] ;  /* 0x0000800001087983 */ /* 0x002ea80000300800 */
[----:B------:R-:W-:Y:S04]  /*10450*/  STL [R1+0x91c], R0 ;  /* 0x00091c0001007387 */ /* 0x000fe80000100800 */
[----:B------:R0:W1:Y:S04]  /*10460*/  LDS.U8 R0, [R22+UR5+0x1cc0] ;  /* 0x001cc00516007984 */ /* 0x0000680008000000 */
[----:B------:R-:W2:Y:S01]  /*10470*/  LDL.LU R29, [R1+0x70] ;  /* 0x00007000011d7983 */ /* 0x000ea20000300800 */
[C---:B0-----:R-:W-:Y:S01]  /*10480*/  LOP3.LUT R22, R16.reuse, 0x3f, RZ, 0xc0, !PT ;  /* 0x0000003f10167812 */ /* 0x041fe200078ec0ff */
[----:B------:R-:W-:Y:S06]  /*10490*/  BAR.SYNC.DEFER_BLOCKING 0x0 ;  /* 0x0000000000007b1d */ /* 0x000fec0000010000 */
[----:B------:R-:W2:Y:S04]  /*104a0*/  LDL.LU R28, [R1+0xe0] ;  /* 0x0000e000011c7983 */ /* 0x000ea80000300800 */
[----:B---3--:R-:W-:Y:S04]  /*104b0*/  STS.U8 [R22+UR5], R13 ;  /* 0x0000000d16007988 */ /* 0x008fe80008000005 */
[----:B----4-:R-:W-:Y:S04]  /*104c0*/  STS.U8 [R22+UR5+0x40], R7 ;  /* 0x0000400716007988 */ /* 0x010fe80008000005 */
[----:B-1----:R0:W-:Y:S04]  /*104d0*/  STL [R1+0xa08], R0 ;  /* 0x000a080001007387 */ /* 0x0021e80000100800 */
[----:B--2---:R1:W-:Y:S04]  /*104e0*/  STS.U8 [R22+UR5+0x240], R3 ;  /* 0x0002400316007988 */ /* 0x0043e80008000005 */
[----:B0-----:R-:W2:Y:S04]  /*104f0*/  LDL.LU R0, [R1+0x118] ;  /* 0x0001180001007983 */ /* 0x001ea80000300800 */
[----:B------:R-:W3:Y:S04]  /*10500*/  LDL.LU R13, [R1+0xd30] ;  /* 0x000d3000010d7983 */ /* 0x000ee80000300800 */
[----:B------:R-:W4:Y:S04]  /*10510*/  LDL.LU R7, [R1+0xd2c] ;  /* 0x000d2c0001077983 */ /* 0x000f280000300800 */
[----:B-1----:R-:W2:Y:S04]  /*10520*/  LDL.LU R3, [R1+0xd28] ;  /* 0x000d280001037983 */ /* 0x002ea80000300800 */
[----:B------:R0:W-:Y:S04]  /*10530*/  STS.U8 [R22+UR5+0x200], R23 ;  /* 0x0002001716007988 */ /* 0x0001e80008000005 */
[----:B------:R1:W-:Y:S04]  /*10540*/  STS.U8 [R22+UR5+0x400], R24 ;  /* 0x0004001816007988 */ /* 0x0003e80008000005 */
[----:B------:R1:W-:Y:S04]  /*10550*/  STS.U8 [R22+UR5+0x440], R27 ;  /* 0x0004401b16007988 */ /* 0x0003e80008000005 */
[----:B0-----:R-:W2:Y:S04]  /*10560*/  LDL.LU R23, [R1+0xd24] ;  /* 0x000d240001177983 */ /* 0x001ea80000300800 */
[----:B-1----:R-:W2:Y:S04]  /*10570*/  LDL.LU R24, [R1+0xd20] ;  /* 0x000d200001187983 */ /* 0x002ea80000300800 */
[----:B------:R-:W2:Y:S04]  /*10580*/  LDL.LU R27, [R1+0xd1c] ;  /* 0x000d1c00011b7983 */ /* 0x000ea80000300800 */
[----:B--2---:R0:W-:Y:S02]  /*10590*/  STS.U8 [R22+UR5+0x640], R27 ;  /* 0x0006401b16007988 */ /* 0x0041e40008000005 */
[----:B0-----:R-:W-:-:S02]  /*105a0*/  LOP3.LUT R27, R16, 0x3f, RZ, 0xc0, !PT ;  /* 0x0000003f101b7812 */ /* 0x001fc400078ec0ff */
[----:B------:R-:W2:Y:S04]  /*105b0*/  LDL.LU R16, [R1+0xa4] ;  /* 0x0000a40001107983 */ /* 0x000ea80000300800 */
[----:B------:R0:W-:Y:S04]  /*105c0*/  STS.U8 [R27+UR5+0x600], R26 ;  /* 0x0006001a1b007988 */ /* 0x0001e80008000005 */
[----:B0-----:R-:W2:Y:S04]  /*105d0*/  LDL.LU R26, [R1+0xd18] ;  /* 0x000d1800011a7983 */ /* 0x001ea80000300800 */
[----:B--2---:R0:W-:Y:S04]  /*105e0*/  STS.U8 [R27+UR5+0x800], R26 ;  /* 0x0008001a1b007988 */ /* 0x0041e80008000005 */
[----:B------:R1:W-:Y:S04]  /*105f0*/  STS.U8 [R27+UR5+0x840], R25 ;  /* 0x000840191b007988 */ /* 0x0003e80008000005 */
[----:B0-----:R-:W2:Y:S04]  /*10600*/  LDL.LU R26, [R1+0xa8] ;  /* 0x0000a800011a7983 */ /* 0x001ea80000300800 */
[----:B-1----:R-:W2:Y:S01]  /*10610*/  LDL.LU R25, [R1+0xd14] ;  /* 0x000d140001197983 */ /* 0x002ea20000300800 */
[----:B------:R-:W-:-:S03]  /*10620*/  LOP3.LUT R22, R22, 0x10, RZ, 0x3c, !PT ;  /* 0x0000001016167812 */ /* 0x000fc600078e3cff */
[----:B--2---:R0:W-:Y:S04]  /*10630*/  STS.U8 [R27+UR5+0xa40], R25 ;  /* 0x000a40191b007988 */ /* 0x0041e80008000005 */
[----:B------:R-:W-:Y:S04]  /*10640*/  STS.U8 [R27+UR5+0xa00], R26 ;  /* 0x000a001a1b007988 */ /* 0x000fe80008000005 */
[----:B------:R-:W-:Y:S04]  /*10650*/  STS.U8 [R27+UR5+0xc00], R24 ;  /* 0x000c00181b007988 */ /* 0x000fe80008000005 */
[----:B0-----:R-:W2:Y:S04]  /*10660*/  LDL.LU R25, [R1+0x100] ;  /* 0x0001000001197983 */ /* 0x001ea80000300800 */
[----:B------:R0:W-:Y:S04]  /*10670*/  STS.U8 [R27+UR5+0xc40], R4 ;  /* 0x000c40041b007988 */ /* 0x0001e80008000005 */
[----:B------:R1:W-:Y:S04]  /*10680*/  STS.U8 [R27+UR5+0xe40], R23 ;  /* 0x000e40171b007988 */ /* 0x0003e80008000005 */
[----:B0-----:R-:W3:Y:S04]  /*10690*/  LDL.LU R4, [R1+0x7c] ;  /* 0x00007c0001047983 */ /* 0x001ee80000300800 */
[----:B------:R-:W3:Y:S04]  /*106a0*/  LDL.LU R24, [R1+0x114] ;  /* 0x0001140001187983 */ /* 0x000ee80000300800 */
[----:B------:R-:W3:Y:S04]  /*106b0*/  LDL.LU R26, [R1+0xf8] ;  /* 0x0000f800011a7983 */ /* 0x000ee80000300800 */
[----:B-1----:R-:W3:Y:S04]  /*106c0*/  LDL.LU R23, [R1+0xb8] ;  /* 0x0000b80001177983 */ /* 0x002ee80000300800 */
[----:B------:R0:W-:Y:S04]  /*106d0*/  STS.U8 [R27+UR5+0xe00], R10 ;  /* 0x000e000a1b007988 */ /* 0x0001e80008000005 */
[----:B------:R1:W-:Y:S04]  /*106e0*/  STS.U8 [R22+UR5+0x80], R8 ;  /* 0x0000800816007988 */ /* 0x0003e80008000005 */
[----:B------:R4:W-:Y:S04]  /*106f0*/  STS.U8 [R22+UR5+0xc0], R0 ;  /* 0x0000c00016007988 */ /* 0x0009e80008000005 */
[----:B0-----:R-:W3:Y:S04]  /*10700*/  LDL.LU R10, [R1+0xd10] ;  /* 0x000d1000010a7983 */ /* 0x001ee80000300800 */
[----:B-1----:R-:W3:Y:S04]  /*10710*/  LDL.LU R8, [R1+0xd0c] ;  /* 0x000d0c0001087983 */ /* 0x002ee80000300800 */
[----:B----4-:R-:W4:Y:S04]  /*10720*/  LDL.LU R0, [R1+0xd4] ;  /* 0x0000d40001007983 */ /* 0x010f280000300800 */
[----:B------:R0:W-:Y:S04]  /*10730*/  STS.U8 [R22+UR5+0x2c0], R29 ;  /* 0x0002c01d16007988 */ /* 0x0001e80008000005 */
[----:B0-----:R-:W3:Y:S04]  /*10740*/  LDL.LU R29, [R1+0xd08] ;  /* 0x000d0800011d7983 */ /* 0x001ee80000300800 */
[----:B--2---:R0:W-:Y:S04]  /*10750*/  STS.U8 [R22+UR5+0x280], R25 ;  /* 0x0002801916007988 */ /* 0x0041e80008000005 */
[----:B0-----:R-:W2:Y:S04]  /*10760*/  LDL.LU R25, [R1+0xc4] ;  /* 0x0000c40001197983 */ /* 0x001ea80000300800 */
[----:B---3--:R0:W-:Y:S04]  /*10770*/  STS.U8 [R22+UR5+0x480], R29 ;  /* 0x0004801d16007988 */ /* 0x0081e80008000005 */
[----:B0-----:R-:W3:Y:S01]  /*10780*/  LDL.LU R22, [R1+0xd04] ;  /* 0x000d040001167983 */ /* 0x001ee20000300800 */
[----:B------:R-:W0:Y:S02]  /*10790*/  S2R R29, SR_TID.X ;  /* 0x00000000001d7919 */ /* 0x000e240000002100 */
[----:B0-----:R-:W-:-:S04]  /*107a0*/  LOP3.LUT R29, R29, 0x3f, RZ, 0xc0, !PT ;  /* 0x0000003f1d1d7812 */ /* 0x001fc800078ec0ff */
[----:B------:R-:W-:-:S05]  /*107b0*/  LOP3.LUT R29, R29, 0x10, RZ, 0x3c, !PT ;  /* 0x000000101d1d7812 */ /* 0x000fca00078e3cff */
[----:B------:R0:W-:Y:S04]  /*107c0*/  STS.U8 [R29+UR5+0x4c0], R28 ;  /* 0x0004c01c1d007988 */ /* 0x0001e80008000005 */
[----:B0-----:R-:W2:Y:S04]  /*107d0*/  LDL.LU R28, [R1+0xd00] ;  /* 0x000d0000011c7983 */ /* 0x001ea80000300800 */
[----:B---3--:R0:W-:Y:S04]  /*107e0*/  STS.U8 [R29+UR5+0x6c0], R22 ;  /* 0x0006c0161d007988 */ /* 0x0081e80008000005 */
[----:B0-----:R-:W3:Y:S04]  /*107f0*/  LDL.LU R22, [R1+0xc8] ;  /* 0x0000c80001167983 */ /* 0x001ee80000300800 */
[----:B---3--:R-:W-:Y:S04]  /*10800*/  STS.U8 [R29+UR5+0x680], R22 ;  /* 0x000680161d007988 */ /* 0x008fe80008000005 */
[----:B------:R0:W-:Y:S04]  /*10810*/  STS.U8 [R29+UR5+0x880], R8 ;  /* 0x000880081d007988 */ /* 0x0001e80008000005 */
[----:B------:R1:W-:Y:S04]  /*10820*/  STS.U8 [R29+UR5+0x8c0], R23 ;  /* 0x0008c0171d007988 */ /* 0x0003e80008000005 */
[----:B------:R3:W-:Y:S04]  /*10830*/  STS.U8 [R29+UR5+0xac0], R10 ;  /* 0x000ac00a1d007988 */ /* 0x0007e80008000005 */
[----:B------:R1:W-:Y:S04]  /*10840*/  STS.U8 [R29+UR5+0xa80], R16 ;  /* 0x000a80101d007988 */ /* 0x0003e80008000005 */
[----:B------:R1:W-:Y:S04]  /*10850*/  STS.U8 [R29+UR5+0xc80], R3 ;  /* 0x000c80031d007988 */ /* 0x0003e80008000005 */
[----:B0-----:R-:W2:Y:S04]  /*10860*/  LDL.LU R8, [R1+0x110] ;  /* 0x0001100001087983 */ /* 0x001ea80000300800 */
[----:B------:R-:W2:Y:S04]  /*10870*/  LDL.LU R22, [R1+0x2c] ;  /* 0x00002c0001167983 */ /* 0x000ea80000300800 */
[----:B-1----:R-:W2:Y:S04]  /*10880*/  LDL.LU R23, [R1+0xf0] ;  /* 0x0000f00001177983 */ /* 0x002ea80000300800 */
[----:B---3--:R-:W3:Y:S04]  /*10890*/  LDL.LU R10, [R1+0x78] ;  /* 0x00007800010a7983 */ /* 0x008ee80000300800 */
[----:B------:R-:W2:Y:S04]  /*108a0*/  LDL.LU R16, [R1+0xcfc] ;  /* 0x000cfc0001107983 */ /* 0x000ea80000300800 */
[----:B------:R-:W2:Y:S04]  /*108b0*/  LDL.LU R3, [R1+0x94] ;  /* 0x0000940001037983 */ /* 0x000ea80000300800 */
[----:B--2---:R0:W-:Y:S04]  /*108c0*/  STS.U8 [R29+UR5+0xcc0], R3 ;  /* 0x000cc0031d007988 */ /* 0x0041e80008000005 */
[----:B------:R1:W-:Y:S04]  /*108d0*/  STS.U8 [R29+UR5+0xec0], R7 ;  /* 0x000ec0071d007988 */ /* 0x0003e80008000005 */
[----:B------:R2:W-:Y:S01]  /*108e0*/  STS.U8 [R29+UR5+0xe80], R16 ;  /* 0x000e80101d007988 */ /* 0x0005e20008000005 */
[----:B0-----:R-:W-:-:S03]  /*108f0*/  LOP3.LUT R3, R27, 0x20, RZ, 0x3c, !PT ;  /* 0x000000201b037812 */ /* 0x001fc600078e3cff */
[----:B-1----:R-:W3:Y:S04]  /*10900*/  LDL.LU R7, [R1+0x90] ;  /* 0x0000900001077983 */ /* 0x002ee80000300800 */
[----:B--2---:R-:W2:Y:S04]  /*10910*/  LDL.LU R16, [R1+0xa0] ;  /* 0x0000a00001107983 */ /* 0x004ea80000300800 */
[----:B------:R-:W2:Y:S04]  /*10920*/  LDL.LU R29, [R1+0xd0] ;  /* 0x0000d000011d7983 */ /* 0x000ea80000300800 */
[----:B------:R0:W-:Y:S04]  /*10930*/  STS.U8 [R3+UR5+0x100], R4 ;  /* 0x0001000403007988 */ /* 0x0001e80008000005 */
[----:B0-----:R-:W2:Y:S04]  /*10940*/  LDL.LU R4, [R1+0xcf8] ;  /* 0x000cf80001047983 */ /* 0x001ea80000300800 */
[----:B------:R-:W-:Y:S04]  /*10950*/  STS.U8 [R3+UR5+0x140], R24 ;  /* 0x0001401803007988 */ /* 0x000fe80008000005 */
[----:B--2---:R0:W-:Y:S04]  /*10960*/  STS.U8 [R3+UR5+0x340], R4 ;  /* 0x0003400403007988 */ /* 0x0041e80008000005 */
[----:B------:R1:W-:Y:S04]  /*10970*/  STS.U8 [R3+UR5+0x300], R26 ;  /* 0x0003001a03007988 */ /* 0x0003e80008000005 */
[----:B------:R2:W-:Y:S04]  /*10980*/  STS.U8 [R3+UR5+0x500], R28 ;  /* 0x0005001c03007988 */ /* 0x0005e80008000005 */
[----:B0-----:R-:W3:Y:S04]  /*10990*/  LDL.LU R4, [R1+0xcf4] ;  /* 0x000cf40001047983 */ /* 0x001ee80000300800 */
[----:B-1----:R-:W3:Y:S04]  /*109a0*/  LDL.LU R26, [R1+0xc0] ;  /* 0x0000c000011a7983 */ /* 0x002ee80000300800 */
[----:B--2---:R-:W2:Y:S04]  /*109b0*/  LDL.LU R28, [R1+0xb4] ;  /* 0x0000b400011c7983 */ /* 0x004ea80000300800 */
[----:B------:R-:W3:Y:S04]  /*109c0*/  LDL.LU R24, [R1+0xac] ;  /* 0x0000ac0001187983 */ /* 0x000ee80000300800 */
[----:B----4-:R0:W-:Y:S04]  /*109d0*/  STS.U8 [R3+UR5+0x540], R0 ;  /* 0x0005400003007988 */ /* 0x0101e80008000005 */
[----:B------:R-:W-:Y:S04]  /*109e0*/  STS.U8 [R3+UR5+0x740], R6 ;  /* 0x0007400603007988 */ /* 0x000fe80008000005 */
[----:B------:R1:W-:Y:S04]  /*109f0*/  STS.U8 [R3+UR5+0x700], R25 ;  /* 0x0007001903007988 */ /* 0x0003e80008000005 */
[----:B0-----:R-:W4:Y:S04]  /*10a00*/  LDL.LU R0, [R1+0x9c] ;  /* 0x00009c0001007983 */ /* 0x001f280000300800 */
[----:B-1----:R-:W4:Y:S04]  /*10a10*/  LDL.LU R25, [R1+0x8c] ;  /* 0x00008c0001197983 */ /* 0x002f280000300800 */
[----:B------:R-:W-:Y:S01]  /*10a20*/  STS.U8 [R3+UR5+0x900], R5 ;  /* 0x0009000503007988 */ /* 0x000fe20008000005 */
[----:B------:R-:W-:-:S03]  /*10a30*/  LOP3.LUT R27, R27, 0x30, RZ, 0x3c, !PT ;  /* 0x000000301b1b7812 */ /* 0x000fc600078e3cff */
[----:B--2---:R-:W-:Y:S04]  /*10a40*/  STS.U8 [R3+UR5+0x940], R28 ;  /* 0x0009401c03007988 */ /* 0x004fe80008000005 */
[----:B------:R-:W-:Y:S04]  /*10a50*/  STS.U8 [R3+UR5+0xb40], R11 ;  /* 0x000b400b03007988 */ /* 0x000fe80008000005 */
[----:B------:R0:W-:Y:S04]  /*10a60*/  STS.U8 [R3+UR5+0xb00], R16 ;  /* 0x000b001003007988 */ /* 0x0001e80008000005 */
[----:B------:R-:W-:Y:S04]  /*10a70*/  STS.U8 [R3+UR5+0xd00], R9 ;  /* 0x000d000903007988 */ /* 0x000fe80008000005 */
[----:B---3--:R-:W-:Y:S04]  /*10a80*/  STS.U8 [R3+UR5+0xd40], R7 ;  /* 0x000d400703007988 */ /* 0x008fe80008000005 */
[----:B------:R-:W-:Y:S04]  /*10a90*/  STS.U8 [R3+UR5+0xf40], R2 ;  /* 0x000f400203007988 */ /* 0x000fe80008000005 */
[----:B------:R1:W-:Y:S04]  /*10aa0*/  STS.U8 [R3+UR5+0xf00], R4 ;  /* 0x000f000403007988 */ /* 0x0003e80008000005 */
[----:B------:R-:W-:Y:S04]  /*10ab0*/  STS.U8 [R27+UR5+0x180], R10 ;  /* 0x0001800a1b007988 */ /* 0x000fe80008000005 */
[----:B------:R-:W-:Y:S04]  /*10ac0*/  STS.U8 [R27+UR5+0x1c0], R8 ;  /* 0x0001c0081b007988 */ /* 0x000fe80008000005 */
[----:B------:R2:W-:Y:S04]  /*10ad0*/  STS.U8 [R27+UR5+0x3c0], R22 ;  /* 0x0003c0161b007988 */ /* 0x0005e80008000005 */
[----:B------:R3:W-:Y:S04]  /*10ae0*/  STS.U8 [R27+UR5+0x380], R23 ;  /* 0x000380171b007988 */ /* 0x0007e80008000005 */
[----:B0-----:R-:W4:Y:S04]  /*10af0*/  LDL.LU R16, [R1+0x24] ;  /* 0x0000240001107983 */ /* 0x001f280000300800 */
[----:B-1----:R-:W4:Y:S04]  /*10b00*/  LDL.LU R3, [R1+0x20] ;  /* 0x0000200001037983 */ /* 0x002f280000300800 */
[----:B--2---:R-:W2:Y:S04]  /*10b10*/  LDL.LU R22, [R1+0x64] ;  /* 0x0000640001167983 */ /* 0x004ea80000300800 */
[----:B---3--:R-:W2:Y:S04]  /*10b20*/  LDL.LU R23, [R1+0x60] ;  /* 0x0000600001177983 */ /* 0x008ea80000300800 */
[----:B------:R-:W3:Y:S04]  /*10b30*/  LDL.LU R7, [R1+0xb0] ;  /* 0x0000b00001077983 */ /* 0x000ee80000300800 */
[----:B------:R-:W-:Y:S04]  /*10b40*/  STS.U8 [R27+UR5+0x580], R13 ;  /* 0x0005800d1b007988 */ /* 0x000fe80008000005 */
[----:B------:R-:W-:Y:S04]  /*10b50*/  STS.U8 [R27+UR5+0x5c0], R29 ;  /* 0x0005c01d1b007988 */ /* 0x000fe80008000005 */
[----:B------:R-:W-:Y:S04]  /*10b60*/  STS.U8 [R27+UR5+0x7c0], R12 ;  /* 0x0007c00c1b007988 */ /* 0x000fe80008000005 */
[----:B------:R0:W-:Y:S02]  /*10b70*/  STS.U8 [R27+UR5+0x780], R26 ;  /* 0x0007801a1b007988 */ /* 0x0001e40008000005 */
[----:B0-----:R-:W0:Y:S02]  /*10b80*/  S2R R26, SR_TID.X ;  /* 0x00000000001a7919 */ /* 0x001e240000002100 */
[----:B------:R-:W-:Y:S04]  /*10b90*/  STS.U8 [R27+UR5+0x980], R17 ;  /* 0x000980111b007988 */ /* 0x000fe80008000005 */
[----:B------:R-:W-:Y:S04]  /*10ba0*/  STS.U8 [R27+UR5+0x9c0], R24 ;  /* 0x0009c0181b007988 */ /* 0x000fe80008000005 */
[----:B------:R-:W-:Y:S04]  /*10bb0*/  STS.U8 [R27+UR5+0xbc0], R18 ;  /* 0x000bc0121b007988 */ /* 0x000fe80008000005 */
[----:B----4-:R0:W-:Y:S04]  /*10bc0*/  STS.U8 [R27+UR5+0xb80], R0 ;  /* 0x000b80001b007988 */ /* 0x0101e80008000005 */
[----:B------:R-:W-:Y:S04]  /*10bd0*/  STS.U8 [R27+UR5+0xd80], R19 ;  /* 0x000d80131b007988 */ /* 0x000fe80008000005 */
[----:B------:R-:W-:Y:S04]  /*10be0*/  STS.U8 [R27+UR5+0xdc0], R25 ;  /* 0x000dc0191b007988 */ /* 0x000fe80008000005 */
[----:B------:R-:W-:Y:S04]  /*10bf0*/  STS.U8 [R27+UR5+0xfc0], R20 ;  /* 0x000fc0141b007988 */ /* 0x000fe80008000005 */
[----:B------:R-:W-:Y:S01]  /*10c00*/  STS.U8 [R27+UR5+0xf80], R21 ;  /* 0x000f80151b007988 */ /* 0x000fe20008000005 */
[----:B------:R-:W-:Y:S01]  /*10c10*/  BAR.SYNC.DEFER_BLOCKING 0x0 ;  /* 0x0000000000007b1d */ /* 0x000fe20000010000 */
[C---:B0-----:R-:W-:Y:S01]  /*10c20*/  LOP3.LUT R0, R26.reuse, 0x7, RZ, 0xc0, !PT ;  /* 0x000000071a007812 */ /* 0x041fe200078ec0ff */
[----:B------:R-:W-:-:S04]  /*10c30*/  IMAD.SHL.U32 R26, R26, 0x2, RZ ;  /* 0x000000021a1a7824 */ /* 0x000fc800078e00ff */
[----:B------:R-:W-:-:S05]  /*10c40*/  IMAD R0, R0, 0x90, RZ ;  /* 0x0000009000007824 */ /* 0x000fca00078e02ff */
[----:B------:R-:W-:Y:S01]  /*10c50*/  LOP3.LUT R0, R0, 0x30, R26, 0x78, !PT ;  /* 0x0000003000007812 */ /* 0x000fe200078e781a */
[----:B---3--:R-:W-:Y:S04]  /*10c60*/  STL [R1+0xcf0], R7 ;  /* 0x000cf00701007387 */ /* 0x008fe80000100800 */
[----:B------:R-:W0:Y:S04]  /*10c70*/  LDSM.16.M88.4 R4, [R0+UR5] ;  /* 0x000000050004783b */ /* 0x000e280008000200 */
[----:B------:R-:W3:Y:S04]  /*10c80*/  LDL.LU R10, [R1+0x6c] ;  /* 0x00006c00010a7983 */ /* 0x000ee80000300800 */
[----:B0-----:R-:W-:Y:S01]  /*10c90*/  STL.64 [R1+0x70], R4 ;  /* 0x0000700401007387 */ /* 0x001fe20000100a00 */
[----:B------:R-:W-:-:S03]  /*10ca0*/  IMAD.MOV.U32 R27, RZ, RZ, R4 ;  /* 0x000000ffff1b7224 */ /* 0x000fc600078e0004 */
[----:B------:R-:W-:Y:S01]  /*10cb0*/  STL.64 [R1+0x78], R6 ;  /* 0x0000780601007387 */ /* 0x000fe20000100a00 */
[----:B------:R-:W-:-:S03]  /*10cc0*/  IMAD.MOV.U32 R26, RZ, RZ, R5 ;  /* 0x000000ffff1a7224 */ /* 0x000fc600078e0005 */
[----:B------:R-:W0:Y:S04]  /*10cd0*/  LDSM.16.M88.4 R4, [R0+UR5+0x400] ;  /* 0x000400050004783b */ /* 0x000e280008000200 */
        /* <DEDUP_REMOVED lines=10> */
[----:B0-----:R0:W-:Y:S04]  /*10d80*/  STL [R1+0xac], R7 ;  /* 0x0000ac0701007387 */ /* 0x0011e80000100800 */
[----:B0-----:R-:W3:Y:S01]  /*10d90*/  LDL.LU R7, [R1+0xcf0] ;  /* 0x000cf00001077983 */ /* 0x001ee20000300800 */
[----:B------:R-:W-:Y:S02]  /*10da0*/  IMAD.MOV.U32 R0, RZ, RZ, R6 ;  /* 0x000000ffff007224 */ /* 0x000fe400078e0006 */
[----:B------:R-:W-:-:S02]  /*10db0*/  IMAD.MOV.U32 R28, RZ, RZ, R4 ;  /* 0x000000ffff1c7224 */ /* 0x000fc400078e0004 */
[----:B------:R-:W-:Y:S02]  /*10dc0*/  IMAD R4, R3, 0x100, R16 ;  /* 0x0000010003047824 */ /* 0x000fe400078e0210 */
[----:B--2---:R-:W-:Y:S01]  /*10dd0*/  IMAD R3, R23, 0x100, R22 ;  /* 0x0000010017037824 */ /* 0x004fe200078e0216 */
[----:B------:R-:W-:Y:S04]  /*10de0*/  STL [R1+0xc40], R0 ;  /* 0x000c400001007387 */ /* 0x000fe80000100800 */
[----:B------:R-:W2:Y:S01]  /*10df0*/  LDL.LU.64 R20, [R1+0x140] ;  /* 0x0001400001147983 */ /* 0x000ea20000300a00 */
[----:B------:R-:W-:-:S03]  /*10e00*/  IMAD.MOV.U32 R29, RZ, RZ, R5 ;  /* 0x000000ffff1d7224 */ /* 0x000fc600078e0005 */
[----:B------:R-:W2:Y:S01]  /*10e10*/  LDL.LU.64 R22, [R1+0x148] ;  /* 0x0001480001167983 */ /* 0x000ea20000300a00 */
[----:B------:R-:W-:-:S03]  /*10e20*/  IMAD R5, R14, 0x100, R15 ;  /* 0x000001000e057824 */ /* 0x000fc600078e020f */
[----:B------:R-:W4:Y:S04]  /*10e30*/  LDL.LU.64 R12, [R1+0x130] ;  /* 0x00013000010c7983 */ /* 0x000f280000300a00 */
[----:B------:R-:W4:Y:S04]  /*10e40*/  LDL.LU.64 R14, [R1+0x138] ;  /* 0x00013800010e7983 */ /* 0x000f280000300a00 */
[----:B------:R-:W2:Y:S01]  /*10e50*/  LDL.LU R6, [R1+0xd8] ;  /* 0x0000d80001067983 */ /* 0x000ea20000300800 */
[----:B---3--:R-:W-:-:S03]  /*10e60*/  IMAD R2, R10, 0x100, R7 ;  /* 0x000001000a027824 */ /* 0x008fc600078e0207 */
[----:B------:R-:W3:Y:S01]  /*10e70*/  LDL.LU R7, [R1+0xe8] ;  /* 0x0000e80001077983 */ /* 0x000ee20000300800 */
[----:B------:R-:W-:Y:S02]  /*10e80*/  F2FP.F16.E4M3.UNPACK_B R16, R5 ;  /* 0x00000005ff10723e */ /* 0x000fe400020006ff */
[----:B------:R-:W-:Y:S02]  /*10e90*/  F2FP.F16.E4M3.UNPACK_B R17, R4 ;  /* 0x00000004ff11723e */ /* 0x000fe400020006ff */
[----:B------:R-:W-:Y:S02]  /*10ea0*/  F2FP.F16.E4M3.UNPACK_B R18, R3 ;  /* 0x00000003ff12723e */ /* 0x000fe400020006ff */
[----:B------:R-:W-:Y:S02]  /*10eb0*/  F2FP.F16.E4M3.UNPACK_B R19, R2 ;  /* 0x00000002ff13723e */ /* 0x000fe400020006ff */
[----:B------:R-:W-:Y:S01]  /*10ec0*/  F2FP.F16.E4M3.UNPACK_B R4, R27 ;  /* 0x0000001bff04723e */ /* 0x000fe200020006ff */
[----:B---3--:R0:W-:Y:S04]  /*10ed0*/  STL [R1+0xcc8], R7 ;  /* 0x000cc80701007387 */ /* 0x0081e80000100800 */
[----:B0-----:R-:W3:Y:S01]  /*10ee0*/  LDL.LU R7, [R1+0xdc] ;  /* 0x0000dc0001077983 */ /* 0x001ee20000300800 */
[----:B------:R-:W-:-:S03]  /*10ef0*/  F2FP.F16.E4M3.UNPACK_B R5, R26 ;  /* 0x0000001aff05723e */ /* 0x000fc600020006ff */
[----:B------:R-:W4:Y:S04]  /*10f00*/  LDL.LU R10, [R1+0xf4] ;  /* 0x0000f400010a7983 */ /* 0x000f280000300800 */
[----:B------:R-:W4:Y:S01]  /*10f10*/  LDL.LU R11, [R1+0x104] ;  /* 0x00010400010b7983 */ /* 0x000f220000300800 */
[----:B--2---:R-:W-:Y:S03]  /*10f20*/  HMMA.16816.F32 R20, R16, R4, R20 ;  /* 0x000000041014723c */ /* 0x004fe60000001814 */
[----:B---3--:R-:W-:Y:S04]  /*10f30*/  STL.64 [R1+0xcd8], R6 ;  /* 0x000cd80601007387 */ /* 0x008fe80000100a00 */
[----:B------:R0:W-:Y:S04]  /*10f40*/  STL.64 [R1+0xcd0], R4 ;  /* 0x000cd00401007387 */ /* 0x0001e80000100a00 */
[----:B0-----:R-:W2:Y:S04]  /*10f50*/  LDL.LU.64 R4, [R1+0x30] ;  /* 0x0000300001047983 */ /* 0x001ea80000300a00 */
[----:B------:R-:W3:Y:S01]  /*10f60*/  LDL.LU.64 R6, [R1+0x38] ;  /* 0x0000380001067983 */ /* 0x000ee20000300a00 */
[----:B------:R-:W-:-:S02]  /*10f70*/  F2FP.F16.E4M3.UNPACK_B R8, R8 ;  /* 0x00000008ff08723e */ /* 0x000fc400020006ff */
[----:B------:R-:W-:Y:S01]  /*10f80*/  F2FP.F16.E4M3.UNPACK_B R9, R9 ;  /* 0x00000009ff09723e */ /* 0x000fe200020006ff */
[----:B---3--:R-:W-:Y:S04]  /*10f90*/  STL.64 [R1+0xce8], R6 ;  /* 0x000ce80601007387 */ /* 0x008fe80000100a00 */
[----:B--2---:R4:W-:Y:S02]  /*10fa0*/  STL.64 [R1+0xce0], R4 ;  /* 0x000ce00401007387 */ /* 0x0049e40000100a00 */
[----:B----4-:R-:W-:Y:S02]  /*10fb0*/  HMMA.16816.F32 R4, R16, R8, R12 ;  /* 0x000000081004723c */ /* 0x010fe4000000180c */
[----:B------:R0:W-:Y:S04]  /*10fc0*/  STL.64 [R1+0xc78], R22 ;  /* 0x000c781601007387 */ /* 0x0001e80000100a00 */
[----:B0-----:R-:W2:Y:S04]  /*10fd0*/  LDL.LU R23, [R1+0x108] ;  /* 0x0001080001177983 */ /* 0x001ea80000300800 */
[----:B------:R-:W-:Y:S09]  /*10fe0*/  STL.64 [R1+0xc70], R20 ;  /* 0x000c701401007387 */ /* 0x000ff20000100a00 */
[----:B------:R-:W-:-:S02]  /*10ff0*/  IMAD.MOV.U32 R12, RZ, RZ, R6 ;  /* 0x000000ffff0c7224 */ /* 0x000fc400078e0006 */
[----:B------:R-:W-:Y:S02]  /*11000*/  IMAD.MOV.U32 R0, RZ, RZ, R7 ;  /* 0x000000ffff007224 */ /* 0x000fe400078e0007 */
[----:B------:R-:W-:Y:S02]  /*11010*/  IMAD.MOV.U32 R14, RZ, RZ, R4 ;  /* 0x000000ffff0e7224 */ /* 0x000fe400078e0004 */
[----:B------:R-:W-:Y:S01]  /*11020*/  IMAD.MOV.U32 R13, RZ, RZ, R5 ;  /* 0x000000ffff0d7224 */ /* 0x000fe200078e0005 */
[----:B------:R-:W3:Y:S04]  /*11030*/  LDL.LU.64 R6, [R1+0xce8] ;  /* 0x000ce80001067983 */ /* 0x000ee80000300a00 */
[----:B------:R-:W3:Y:S01]  /*11040*/  LDL.LU.64 R4, [R1+0xce0] ;  /* 0x000ce00001047983 */ /* 0x000ee20000300a00 */
[----:B------:R-:W-:-:S02]  /*11050*/  F2FP.F16.E4M3.UNPACK_B R24, R24 ;  /* 0x00000018ff18723e */ /* 0x000fc400020006ff */
[----:B------:R-:W-:Y:S02]  /*11060*/  F2FP.F16.E4M3.UNPACK_B R25, R25 ;  /* 0x00000019ff19723e */ /* 0x000fe400020006ff */
[----:B------:R-:W-:Y:S01]  /*11070*/  F2FP.F16.E4M3.UNPACK_B R2, R28 ;  /* 0x0000001cff02723e */ /* 0x000fe200020006ff */
[----:B------:R0:W-:Y:S04]  /*11080*/  STL [R1+0xc80], R28 ;  /* 0x000c801c01007387 */ /* 0x0001e80000100800 */
[----:B0-----:R-:W4:Y:S01]  /*11090*/  LDL.LU R28, [R1+0xfc] ;  /* 0x0000fc00011c7983 */ /* 0x001f220000300800 */
[----:B---3--:R-:W-:-:S15]  /*110a0*/  HMMA.16816.F32 R4, R16, R24, R4 ;  /* 0x000000181004723c */ /* 0x008fde0000001804 */
[----:B------:R-:W-:-:S04]  /*110b0*/  NOP ;  /* 0x0000000000007918 */ /* 0x000fc80000000000 */
[----:B------:R-:W-:Y:S02]  /*110c0*/  IMAD.MOV.U32 R20, RZ, RZ, R6 ;  /* 0x000000ffff147224 */ /* 0x000fe400078e0006 */
[----:B------:R-:W-:Y:S02]  /*110d0*/  IMAD.MOV.U32 R15, RZ, RZ, R7 ;  /* 0x000000ffff0f7224 */ /* 0x000fe400078e0007 */
[----:B------:R-:W3:Y:S01]  /*110e0*/  LDL.LU.64 R6, [R1+0xcd8] ;  /* 0x000cd80001067983 */ /* 0x000ee20000300a00 */
[----:B------:R-:W-:Y:S02]  /*110f0*/  IMAD.MOV.U32 R22, RZ, RZ, R4 ;  /* 0x000000ffff167224 */ /* 0x000fe400078e0004 */
[----:B------:R-:W-:Y:S02]  /*11100*/  IMAD.MOV.U32 R21, RZ, RZ, R5 ;  /* 0x000000ffff157224 */ /* 0x000fe400078e0005 */
[----:B------:R-:W2:Y:S04]  /*11110*/  LDL.LU.64 R4, [R1+0xcd0] ;  /* 0x000cd00001047983 */ /* 0x000ea80000300a00 */
[----:B------:R0:W-:Y:S01]  /*11120*/  STL.64 [R1+0xcc0], R24 ;  /* 0x000cc01801007387 */ /* 0x0001e20000100a00 */
[----:B------:R-:W-:-:S03]  /*11130*/  F2FP.F16.E4M3.UNPACK_B R3, R29 ;  /* 0x0000001dff03723e */ /* 0x000fc600020006ff */
[----:B0-----:R-:W2:Y:S04]  /*11140*/  LDL.LU.64 R24, [R1+0x150] ;  /* 0x0001500001187983 */ /* 0x001ea80000300a00 */
[----:B------:R-:W2:Y:S04]  /*11150*/  LDL.LU.64 R26, [R1+0x158] ;  /* 0x00015800011a7983 */ /* 0x000ea80000300a00 */
[----:B------:R0:W-:Y:S04]  /*11160*/  STL [R1+0xc84], R29 ;  /* 0x000c841d01007387 */ /* 0x0001e80000100800 */
[----:B0-----:R-:W2:Y:S01]  /*11170*/  LDL.LU R29, [R1+0xec] ;  /* 0x0000ec00011d7983 */ /* 0x001ea20000300800 */
[----:B---3--:R-:W-:-:S03]  /*11180*/  IMAD R6, R6, 0x100, R7 ;  /* 0x0000010006067824 */ /* 0x008fc600078e0207 */
[----:B------:R-:W3:Y:S01]  /*11190*/  LDL.LU R7, [R1+0xcc8] ;  /* 0x000cc80001077983 */ /* 0x000ee20000300800 */
[----:B----4-:R-:W-:Y:S01]  /*111a0*/  IMAD R10, R10, 0x100, R28 ;  /* 0x000001000a0a7824 */ /* 0x010fe200078e021c */
[----:B--2---:R-:W-:Y:S02]  /*111b0*/  HMMA.16816.F32 R16, R16, R2, R24 ;  /* 0x000000021010723c */ /* 0x004fe40000001818 */
[----:B------:R-:W2:Y:S04]  /*111c0*/  LDL.LU.64 R24, [R1+0xcc0] ;  /* 0x000cc00001187983 */ /* 0x000ea80000300a00 */
[----:B------:R0:W-:Y:S04]  /*111d0*/  STL [R1+0xc8c], R2 ;  /* 0x000c8c0201007387 */ /* 0x0001e80000100800 */
[----:B0-----:R-:W4:Y:S04]  /*111e0*/  LDL.LU R2, [R1+0x124] ;  /* 0x0001240001027983 */ /* 0x001f280000300800 */
[----:B------:R0:W-:Y:S04]  /*111f0*/  STL [R1+0xc88], R3 ;  /* 0x000c880301007387 */ /* 0x0001e80000100800 */
[----:B0-----:R-:W2:Y:S01]  /*11200*/  LDL.LU R3, [R1+0x168] ;  /* 0x0001680001037983 */ /* 0x001ea20000300800 */
[----:B---3--:R-:W-:-:S03]  /*11210*/  IMAD R7, R7, 0x100, R29 ;  /* 0x0000010007077824 */ /* 0x008fc600078e021d */
[----:B------:R-:W3:Y:S04]  /*11220*/  LDL.LU R29, [R1+0x170] ;  /* 0x00017000011d7983 */ /* 0x000ee80000300800 */
[----:B------:R-:W2:Y:S04]  /*11230*/  LDL.LU R26, [R1+0x16c] ;  /* 0x00016c00011a7983 */ /* 0x000ea80000300800 */
[----:B------:R-:W2:Y:S04]  /*11240*/  LDL.LU R28, [R1+0x178] ;  /* 0x00017800011c7983 */ /* 0x000ea80000300800 */
[----:B------:R-:W2:Y:S04]  /*11250*/  LDL.LU R27, [R1+0x174] ;  /* 0x00017400011b7983 */ /* 0x000ea80000300800 */
[----:B--2---:R-:W-:Y:S04]  /*11260*/  STL.64 [R1+0xca8], R26 ;  /* 0x000ca81a01007387 */ /* 0x004fe80000100a00 */
[----:B------:R-:W-:Y:S04]  /*11270*/  STL.64 [R1+0xca0], R24 ;  /* 0x000ca01801007387 */ /* 0x000fe80000100a00 */
[----:B------:R0:W-:Y:S04]  /*11280*/  STL [R1+0xc4c], R17 ;  /* 0x000c4c1101007387 */ /* 0x0001e80000100800 */
[----:B0-----:R-:W2:Y:S04]  /*11290*/  LDL.LU R17, [R1+0x180] ;  /* 0x0001800001117983 */ /* 0x001ea80000300800 */
[----:B------:R0:W-:Y:S04]  /*112a0*/  STL [R1+0xc48], R18 ;  /* 0x000c481201007387 */ /* 0x0001e80000100800 */
[----:B0-----:R-:W2:Y:S04]  /*112b0*/  LDL.LU R18, [R1+0x188] ;  /* 0x0001880001127983 */ /* 0x001ea80000300800 */
[----:B------:R0:W-:Y:S04]  /*112c0*/  STL [R1+0xc44], R19 ;  /* 0x000c441301007387 */ /* 0x0001e80000100800 */
[----:B0-----:R-:W2:Y:S04]  /*112d0*/  LDL.LU R19, [R1+0x190] ;  /* 0x0001900001137983 */ /* 0x001ea80000300800 */
[----:B--2---:R0:W-:Y:S04]  /*112e0*/  STL.64 [R1+0xc58], R18 ;  /* 0x000c581201007387 */ /* 0x0041e80000100a00 */
[----:B------:R1:W-:Y:S04]  /*112f0*/  STL.64 [R1+0xc50], R16 ;  /* 0x000c501001007387 */ /* 0x0003e80000100a00 */
[----:B------:R-:W2:Y:S04]  /*11300*/  LDL.LU.64 R24, [R1+0x40] ;  /* 0x0000400001187983 */ /* 0x000ea80000300a00 */
[----:B------:R-:W2:Y:S01]  /*11310*/  LDL.LU.64 R26, [R1+0x48] ;  /* 0x00004800011a7983 */ /* 0x000ea20000300a00 */
[----:B------:R-:W-:-:S02]  /*11320*/  IMAD R11, R11, 0x100, R23 ;  /* 0x000001000b0b7824 */ /* 0x000fc400078e0217 */
[----:B0-----:R-:W-:Y:S02]  /*11330*/  IMAD.MOV.U32 R18, RZ, RZ, R20 ;  /* 0x000000ffff127224 */ /* 0x001fe400078e0014 */
[----:B-1----:R-:W-:Y:S02]  /*11340*/  IMAD.MOV.U32 R17, RZ, RZ, R21 ;  /* 0x000000ffff117224 */ /* 0x002fe400078e0015 */
[----:B------:R-:W-:Y:S01]  /*11350*/  IMAD.MOV.U32 R16, RZ, RZ, R22 ;  /* 0x000000ffff107224 */ /* 0x000fe200078e0016 */
[----:B--2---:R-:W-:Y:S04]  /*11360*/  STL.64 [R1+0xcb8], R26 ;  /* 0x000cb81a01007387 */ /* 0x004fe80000100a00 */
[----:B------:R0:W-:Y:S04]  /*11370*/  STL.64 [R1+0xcb0], R24 ;  /* 0x000cb01801007387 */ /* 0x0001e80000100a00 */
[----:B0-----:R-:W2:Y:S04]  /*11380*/  LDL.LU.64 R24, [R1+0x50] ;  /* 0x0000500001187983 */ /* 0x001ea80000300a00 */
[----:B------:R-:W2:Y:S04]  /*11390*/  LDL.LU.64 R26, [R1+0x58] ;  /* 0x00005800011a7983 */ /* 0x000ea80000300a00 */
[----:B------:R-:W2:Y:S04]  /*113a0*/  LDL.LU.64 R20, [R1] ;  /* 0x0000000001147983 */ /* 0x000ea80000300a00 */
[----:B------:R-:W2:Y:S01]  /*113b0*/  LDL.LU.64 R22, [R1+0x8] ;  /* 0x0000080001167983 */ /* 0x000ea20000300a00 */
[----:B------:R-:W-:Y:S01]  /*113c0*/  IMAD.MOV.U32 R19, RZ, RZ, R15 ;  /* 0x000000ffff137224 */ /* 0x000fe200078e000f */
[----:B------:R-:W-:-:S02]  /*113d0*/  F2FP.F16.E4M3.UNPACK_B R15, R11 ;  /* 0x0000000bff0f723e */ /* 0x000fc400020006ff */
[----:B--2---:R-:W-:Y:S04]  /*113e0*/  STL.64 [R1+0xc98], R22 ;  /* 0x000c981601007387 */ /* 0x004fe80000100a00 */
[----:B------:R0:W-:Y:S04]  /*113f0*/  STL.64 [R1+0xc90], R20 ;  /* 0x000c901401007387 */ /* 0x0001e80000100a00 */
[----:B0-----:R-:W2:Y:S04]  /*11400*/  LDL.LU.64 R20, [R1+0x10] ;  /* 0x0000100001147983 */ /* 0x001ea80000300a00 */
[----:B------:R-:W2:Y:S04]  /*11410*/  LDL.LU.64 R22, [R1+0x18] ;  /* 0x0000180001167983 */ /* 0x000ea80000300a00 */
[----:B------:R0:W-:Y:S04]  /*11420*/  STL.64 [R1+0xc68], R18 ;  /* 0x000c681201007387 */ /* 0x0001e80000100a00 */
[----:B------:R1:W-:Y:S01]  /*11430*/  STL.64 [R1+0xc60], R16 ;  /* 0x000c601001007387 */ /* 0x0003e20000100a00 */
[----:B0-----:R-:W-:-:S02]  /*11440*/  IMAD.MOV.U32 R18, RZ, RZ, R12 ;  /* 0x000000ffff127224 */ /* 0x001fc400078e000c */
[----:B-1----:R-:W-:Y:S02]  /*11450*/  IMAD.MOV.U32 R16, RZ, RZ, R14 ;  /* 0x000000ffff107224 */ /* 0x002fe400078e000e */
[----:B------:R-:W-:Y:S01]  /*11460*/  IMAD.MOV.U32 R17, RZ, RZ, R13 ;  /* 0x000000ffff117224 */ /* 0x000fe200078e000d */
[----:B------:R-:W-:Y:S02]  /*11470*/  F2FP.F16.E4M3.UNPACK_B R12, R6 ;  /* 0x00000006ff0c723e */ /* 0x000fe400020006ff */
[----:B------:R-:W-:Y:S02]  /*11480*/  F2FP.F16.E4M3.UNPACK_B R13, R7 ;  /* 0x00000007ff0d723e */ /* 0x000fe400020006ff */
[----:B------:R-:W-:Y:S01]  /*11490*/  F2FP.F16.E4M3.UNPACK_B R14, R10 ;  /* 0x0000000aff0e723e */ /* 0x000fe200020006ff */
[----:B------:R-:W-:Y:S02]  /*114a0*/  IMAD.MOV.U32 R19, RZ, RZ, R0 ;  /* 0x000000ffff137224 */ /* 0x000fe400078e0000 */
[----:B------:R-:W2:Y:S04]  /*114b0*/  LDL.LU R0, [R1+0x194] ;  /* 0x0001940001007983 */ /* 0x000ea80000300800 */
[C---:B------:R-:W-:Y:S01]  /*114c0*/  HMMA.16816.F32 R4, R12.reuse, R4, R24 ;  /* 0x000000040c04723c */ /* 0x040fe20000001818 */
[----:B------:R-:W2:Y:S04]  /*114d0*/  LDL.LU.64 R26, [R1+0xcb8] ;  /* 0x000cb800011a7983 */ /* 0x000ea80000300a00 */
[----:B------:R-:W2:Y:S03]  /*114e0*/  LDL.LU.64 R24, [R1+0xcb0] ;  /* 0x000cb00001187983 */ /* 0x000ea60000300a00 */
[C---:B--2---:R-:W-:Y:S01]  /*114f0*/  HMMA.16816.F32 R8, R12.reuse, R8, R24 ;  /* 0x000000080c08723c */ /* 0x044fe20000001818 */
[----:B------:R-:W3:Y:S04]  /*11500*/  LDL.LU.64 R26, [R1+0xca8] ;  /* 0x000ca800011a7983 */ /* 0x000ee80000300a00 */
[----:B------:R-:W2:Y:S03]  /*11510*/  LDL.LU.64 R24, [R1+0xca0] ;  /* 0x000ca00001187983 */ /* 0x000ea60000300a00 */
[----:B--2---:R-:W-:-:S15]  /*11520*/  HMMA.16816.F32 R20, R12, R24, R20 ;  /* 0x000000180c14723c */ /* 0x004fde0000001814 */
[----:B------:R-:W-:-:S04]  /*11530*/  NOP ;  /* 0x0000000000007918 */ /* 0x000fc80000000000 */
[----:B------:R-:W-:Y:S04]  /*11540*/  STL.64 [R1+0x10], R20 ;  /* 0x0000101401007387 */ /* 0x000fe80000100a00 */
[----:B------:R0:W-:Y:S04]  /*11550*/  STL.64 [R1+0x18], R22 ;  /* 0x0000181601007387 */ /* 0x0001e80000100a00 */
[----:B0-----:R-:W2:Y:S04]  /*11560*/  LDL.LU.64 R22, [R1+0xc98] ;  /* 0x000c980001167983 */ /* 0x001ea80000300a00 */
[----:B------:R-:W2:Y:S04]  /*11570*/  LDL.LU.64 R20, [R1+0xc90] ;  /* 0x000c900001147983 */ /* 0x000ea80000300a00 */
[----:B------:R-:W4:Y:S04]  /*11580*/  LDL.LU R24, [R1+0x120] ;  /* 0x0001200001187983 */ /* 0x000f280000300800 */
[----:B------:R-:W2:Y:S01]  /*11590*/  LDL.LU R25, [R1+0x128] ;  /* 0x0001280001197983 */ /* 0x000ea20000300800 */
[----:B----4-:R-:W-:-:S02]  /*115a0*/  IMAD R24, R24, 0x100, R2 ;  /* 0x0000010018187824 */ /* 0x010fc400078e0202 */
[----:B--2---:R-:W-:Y:S01]  /*115b0*/  IMAD R25, R25, 0x100, R3 ;  /* 0x0000010019197824 */ /* 0x004fe200078e0203 */
[----:B------:R-:W2:Y:S04]  /*115c0*/  LDL.LU R2, [R1+0xc8c] ;  /* 0x000c8c0001027983 */ /* 0x000ea80000300800 */
[----:B------:R-:W2:Y:S01]  /*115d0*/  LDL.LU R3, [R1+0xc88] ;  /* 0x000c880001037983 */ /* 0x000ea20000300800 */
[----:B---3--:R-:W-:Y:S02]  /*115e0*/  IMAD R26, R26, 0x100, R29 ;  /* 0x000001001a1a7824 */ /* 0x008fe400078e021d */
[----:B------:R-:W-:Y:S01]  /*115f0*/  IMAD R27, R27, 0x100, R28 ;  /* 0x000001001b1b7824 */ /* 0x000fe200078e021c */
[----:B------:R-:W3:Y:S04]  /*11600*/  LDL.LU R29, [R1+0xc84] ;  /* 0x000c8400011d7983 */ /* 0x000ee80000300800 */
[----:B------:R-:W4:Y:S01]  /*11610*/  LDL.LU R28, [R1+0xc80] ;  /* 0x000c8000011c7983 */ /* 0x000f220000300800 */
[----:B--2---:R-:W-:Y:S03]  /*11620*/  HMMA.16816.F32 R12, R12, R2, R20 ;  /* 0x000000020c0c723c */ /* 0x004fe60000001814 */
[----:B------:R-:W2:Y:S04]  /*11630*/  LDL.LU.64 R22, [R1+0xc78] ;  /* 0x000c780001167983 */ /* 0x000ea80000300a00 */
[----:B------:R-:W2:Y:S04]  /*11640*/  LDL.LU.64 R20, [R1+0xc70] ;  /* 0x000c700001147983 */ /* 0x000ea80000300a00 */
[----:B------:R-:W2:Y:S04]  /*11650*/  LDL.LU R2, [R1+0x80] ;  /* 0x0000800001027983 */ /* 0x000ea80000300800 */
[----:B------:R-:W3:Y:S04]  /*11660*/  LDL.LU R3, [R1+0x84] ;  /* 0x0000840001037983 */ /* 0x000ee80000300800 */
[----:B------:R0:W-:Y:S04]  /*11670*/  STL.64 [R1], R12 ;  /* 0x0000000c01007387 */ /* 0x0001e80000100a00 */
[----:B------:R1:W-:Y:S01]  /*11680*/  STL.64 [R1+0x8], R14 ;  /* 0x0000080e01007387 */ /* 0x0003e20000100a00 */
[----:B0-----:R-:W-:-:S02]  /*11690*/  F2FP.F16.E4M3.UNPACK_B R12, R24 ;  /* 0x00000018ff0c723e */ /* 0x001fc400020006ff */
[----:B------:R-:W-:Y:S01]  /*116a0*/  F2FP.F16.E4M3.UNPACK_B R13, R25 ;  /* 0x00000019ff0d723e */ /* 0x000fe200020006ff */
[----:B------:R-:W4:Y:S04]  /*116b0*/  LDL.LU R24, [R1+0x70] ;  /* 0x0000700001187983 */ /* 0x000f280000300800 */
[----:B------:R-:W4:Y:S01]  /*116c0*/  LDL.LU R25, [R1+0x74] ;  /* 0x0000740001197983 */ /* 0x000f220000300800 */
[----:B-1----:R-:W-:Y:S02]  /*116d0*/  F2FP.F16.E4M3.UNPACK_B R14, R26 ;  /* 0x0000001aff0e723e */ /* 0x002fe400020006ff */
[----:B------:R-:W-:Y:S01]  /*116e0*/  F2FP.F16.E4M3.UNPACK_B R15, R27 ;  /* 0x0000001bff0f723e */ /* 0x000fe200020006ff */
[----:B------:R-:W4:Y:S04]  /*116f0*/  LDL.LU R26, [R1+0x18c] ;  /* 0x00018c00011a7983 */ /* 0x000f280000300800 */
[----:B------:R-:W4:Y:S01]  /*11700*/  LDL.LU R27, [R1+0x198] ;  /* 0x00019800011b7983 */ /* 0x000f220000300800 */
[----:B--2---:R-:W-:-:S02]  /*11710*/  F2FP.F16.E4M3.UNPACK_B R2, R2.H1 ;  /* 0x00000002ff02723e */ /* 0x004fc400030006ff */
[----:B---3--:R-:W-:-:S07]  /*11720*/  F2FP.F16.E4M3.UNPACK_B R3, R3.H1 ;  /* 0x00000003ff03723e */ /* 0x008fce00030006ff */
[----:B------:R-:W-:Y:S01]  /*11730*/  HMMA.16816.F32 R16, R12, R2, R16 ;  /* 0x000000020c10723c */ /* 0x000fe20000001810 */
[----:B----4-:R-:W-:Y:S02]  /*11740*/  F2FP.F16.E4M3.UNPACK_B R24, R24.H1 ;  /* 0x00000018ff18723e */ /* 0x010fe400030006ff */
[----:B------:R-:W-:-:S07]  /*11750*/  F2FP.F16.E4M3.UNPACK_B R25, R25.H1 ;  /* 0x00000019ff19723e */ /* 0x000fce00030006ff */
[----:B------:R-:W-:-:S15]  /*11760*/  HMMA.16816.F32 R20, R12, R24, R20 ;  /* 0x000000180c14723c */ /* 0x000fde0000001814 */
[----:B------:R-:W-:-:S04]  /*11770*/  NOP ;  /* 0x0000000000007918 */ /* 0x000fc80000000000 */
[----:B------:R0:W-:Y:S04]  /*11780*/  STL.64 [R1+0x40], R20 ;  /* 0x0000401401007387 */ /* 0x0001e80000100a00 */
[----:B------:R1:W-:Y:S04]  /*11790*/  STL.64 [R1+0x48], R22 ;  /* 0x0000481601007387 */ /* 0x0003e80000100a00 */
[----:B0-----:R-:W2:Y:S04]  /*117a0*/  LDL.LU R20, [R1+0x90] ;  /* 0x0000900001147983 */ /* 0x001ea80000300800 */
[----:B------:R-:W3:Y:S04]  /*117b0*/  LDL.LU R21, [R1+0x94] ;  /* 0x0000940001157983 */ /* 0x000ee80000300800 */
[----:B-1----:R-:W4:Y:S04]  /*117c0*/  LDL.LU R22, [R1+0x17c] ;  /* 0x00017c0001167983 */ /* 0x002f280000300800 */
[----:B------:R-:W4:Y:S04]  /*117d0*/  LDL.LU R23, [R1+0x184] ;  /* 0x0001840001177983 */ /* 0x000f280000300800 */
[----:B------:R-:W-:Y:S04]  /*117e0*/  STL.64 [R1+0x50], R16 ;  /* 0x0000501001007387 */ /* 0x000fe80000100a00 */
[----:B------:R0:W-:Y:S04]  /*117f0*/  STL.64 [R1+0x58], R18 ;  /* 0x0000581201007387 */ /* 0x0001e80000100a00 */
[----:B0-----:R-:W4:Y:S04]  /*11800*/  LDL.LU.64 R18, [R1+0xc68] ;  /* 0x000c680001127983 */ /* 0x001f280000300a00 */
[----:B------:R-:W4:Y:S01]  /*11810*/  LDL.LU.64 R16, [R1+0xc60] ;  /* 0x000c600001107983 */ /* 0x000f220000300a00 */
[----:B--2---:R-:W-:-:S02]  /*11820*/  F2FP.F16.E4M3.UNPACK_B R20, R20.H1 ;  /* 0x00000014ff14723e */ /* 0x004fc400030006ff */
[----:B---3--:R-:W-:-:S07]  /*11830*/  F2FP.F16.E4M3.UNPACK_B R21, R21.H1 ;  /* 0x00000015ff15723e */ /* 0x008fce00030006ff */
[----:B----4-:R-:W-:-:S15]  /*11840*/  HMMA.16816.F32 R16, R12, R20, R16 ;  /* 0x000000140c10723c */ /* 0x010fde0000001810 */
[----:B------:R-:W-:-:S04]  /*11850*/  NOP ;  /* 0x0000000000007918 */ /* 0x000fc80000000000 */
[----:B------:R-:W-:Y:S04]  /*11860*/  STL.64 [R1+0x60], R16 ;  /* 0x0000601001007387 */ /* 0x000fe80000100a00 */
[----:B------:R0:W-:Y:S04]  /*11870*/  STL.64 [R1+0x68], R18 ;  /* 0x0000681201007387 */ /* 0x0001e80000100a00 */
[----:B0-----:R-:W2:Y:S04]  /*11880*/  LDL.LU.64 R18, [R1+0xc58] ;  /* 0x000c580001127983 */ /* 0x001ea80000300a00 */
[----:B------:R-:W3:Y:S01]  /*11890*/  LDL.LU.64 R16, [R1+0xc50] ;  /* 0x000c500001107983 */ /* 0x000ee20000300a00 */
[----:B------:R-:W-:-:S02]  /*118a0*/  F2FP.F16.E4M3.UNPACK_B R28, R28.H1 ;  /* 0x0000001cff1c723e */ /* 0x000fc400030006ff */
[----:B------:R-:W-:Y:S01]  /*118b0*/  F2FP.F16.E4M3.UNPACK_B R29, R29.H1 ;  /* 0x0000001dff1d723e */ /* 0x000fe200030006ff */
[----:B--2---:R-:W-:Y:S02]  /*118c0*/  IMAD R23, R23, 0x100, R18 ;  /* 0x0000010017177824 */ /* 0x004fe400078e0212 */
[----:B---3--:R-:W-:Y:S02]  /*118d0*/  IMAD R22, R22, 0x100, R17 ;  /* 0x0000010016167824 */ /* 0x008fe400078e0211 */
[----:B------:R-:W-:Y:S01]  /*118e0*/  IMAD R26, R26, 0x100, R19 ;  /* 0x000001001a1a7824 */ /* 0x000fe200078e0213 */
[----:B------:R-:W2:Y:S04]  /*118f0*/  LDL.LU R17, [R1+0xc4c] ;  /* 0x000c4c0001117983 */ /* 0x000ea80000300800 */
[----:B------:R-:W2:Y:S04]  /*11900*/  LDL.LU R18, [R1+0xc48] ;  /* 0x000c480001127983 */ /* 0x000ea80000300800 */
[----:B------:R-:W2:Y:S01]  /*11910*/  LDL.LU R19, [R1+0xc44] ;  /* 0x000c440001137983 */ /* 0x000ea20000300800 */
[----:B------:R-:W-:Y:S01]  /*11920*/  IMAD R27, R0, 0x100, R27 ;  /* 0x00000100001b7824 */ /* 0x000fe200078e021b */
[----:B--2---:R-:W-:-:S15]  /*11930*/  HMMA.16816.F32 R12, R12, R28, R16 ;  /* 0x0000001c0c0c723c */ /* 0x004fde0000001810 */
[----:B------:R-:W-:-:S04]  /*11940*/  NOP ;  /* 0x0000000000007918 */ /* 0x000fc80000000000 */
[----:B------:R-:W-:Y:S02]  /*11950*/  IMAD.MOV.U32 R19, RZ, RZ, R12 ;  /* 0x000000ffff137224 */ /* 0x000fe400078e000c */
[----:B------:R-:W-:Y:S02]  /*11960*/  IMAD.MOV.U32 R18, RZ, RZ, R13 ;  /* 0x000000ffff127224 */ /* 0x000fe400078e000d */
[----:B------:R-:W-:Y:S02]  /*11970*/  IMAD.MOV.U32 R17, RZ, RZ, R14 ;  /* 0x000000ffff117224 */ /* 0x000fe400078e000e */
[----:B------:R-:W-:Y:S01]  /*11980*/  IMAD.MOV.U32 R16, RZ, RZ, R15 ;  /* 0x000000ffff107224 */ /* 0x000fe200078e000f */
[----:B------:R-:W-:Y:S02]  /*11990*/  F2FP.F16.E4M3.UNPACK_B R12, R22 ;  /* 0x00000016ff0c723e */ /* 0x000fe400020006ff */
[----:B------:R-:W-:Y:S02]  /*119a0*/  F2FP.F16.E4M3.UNPACK_B R13, R23 ;  /* 0x00000017ff0d723e */ /* 0x000fe400020006ff */
[----:B------:R-:W-:-:S02]  /*119b0*/  F2FP.F16.E4M3.UNPACK_B R14, R26 ;  /* 0x0000001aff0e723e */ /* 0x000fc400020006ff */
[----:B------:R-:W-:-:S07]  /*119c0*/  F2FP.F16.E4M3.UNPACK_B R15, R27 ;  /* 0x0000001bff0f723e */ /* 0x000fce00020006ff */
[----:B------:R-:W-:-:S15]  /*119d0*/  HMMA.16816.F32 R4, R12, R24, R4 ;  /* 0x000000180c04723c */ /* 0x000fde0000001804 */
[----:B------:R-:W-:-:S04]  /*119e0*/  NOP ;  /* 0x0000000000007918 */ /* 0x000fc80000000000 */
[----:B------:R0:W-:Y:S04]  /*119f0*/  STL.64 [R1+0x20], R4 ;  /* 0x0000200401007387 */ /* 0x0001e80000100a00 */
[----:B------:R1:W-:Y:S01]  /*11a00*/  STL [R1+0x28], R6 ;  /* 0x0000280601007387 */ /* 0x0003e20000100800 */
[----:B------:R-:W-:-:S03]  /*11a10*/  IMAD.MOV.U32 R0, RZ, RZ, R7 ;  /* 0x000000ffff007224 */ /* 0x000fc600078e0007 */
[----:B0-----:R-:W2:Y:S04]  /*11a20*/  LDL.LU R4, [R1+0x10] ;  /* 0x0000100001047983 */ /* 0x001ea80000300800 */
[----:B------:R-:W2:Y:S04]  /*11a30*/  LDL.LU R5, [R1+0x14] ;  /* 0x0000140001057983 */ /* 0x000ea80000300800 */
[----:B-1----:R-:W2:Y:S04]  /*11a40*/  LDL.LU R6, [R1+0x18] ;  /* 0x0000180001067983 */ /* 0x002ea80000300800 */
[----:B------:R-:W2:Y:S01]  /*11a50*/  LDL.LU R7, [R1+0x1c] ;  /* 0x00001c0001077983 */ /* 0x000ea20000300800 */
[----:B------:R-:W-:-:S15]  /*11a60*/  HMMA.16816.F32 R24, R12, R2, R8 ;  /* 0x000000020c18723c */ /* 0x000fde0000001808 */
[----:B------:R-:W-:-:S04]  /*11a70*/  NOP ;  /* 0x0000000000007918 */ /* 0x000fc80000000000 */
[----:B------:R-:W-:Y:S04]  /*11a80*/  STL.64 [R1+0xbd8], R26 ;  /* 0x000bd81a01007387 */ /* 0x000fe80000100a00 */
[----:B------:R-:W-:Y:S01]  /*11a90*/  STL.64 [R1+0xbd0], R24 ;  /* 0x000bd01801007387 */ /* 0x000fe20000100a00 */
[----:B--2---:R-:W-:-:S15]  /*11aa0*/  HMMA.16816.F32 R20, R12, R20, R4 ;  /* 0x000000140c14723c */ /* 0x004fde0000001804 */
[----:B------:R-:W-:-:S04]  /*11ab0*/  NOP ;  /* 0x0000000000007918 */ /* 0x000fc80000000000 */
[----:B------:R-:W-:Y:S04]  /*11ac0*/  STL.64 [R1+0xbe8], R22 ;  /* 0x000be81601007387 */ /* 0x000fe80000100a00 */
[----:B------:R0:W-:Y:S02]  /*11ad0*/  STL.64 [R1+0xbe0], R20 ;  /* 0x000be01401007387 */ /* 0x0001e40000100a00 */
[----:B0-----:R-:W-:Y:S02]  /*11ae0*/  IMAD.MOV.U32 R20, RZ, RZ, R19 ;  /* 0x000000ffff147224 */ /* 0x001fe400078e0013 */
[----:B------:R-:W-:Y:S02]  /*11af0*/  IMAD.MOV.U32 R21, RZ, RZ, R18 ;  /* 0x000000ffff157224 */ /* 0x000fe400078e0012 */
[----:B------:R-:W-:Y:S01]  /*11b00*/  IMAD.MOV.U32 R22, RZ, RZ, R17 ;  /* 0x000000ffff167224 */ /* 0x000fe200078e0011 */
[----:B------:R-:W-:Y:S04]  /*11b10*/  STL [R1+0xbf0], R20 ;  /* 0x000bf01401007387 */ /* 0x000fe80000100800 */
[----:B------:R-:W-:Y:S04]  /*11b20*/  STL [R1+0xbf4], R21 ;  /* 0x000bf41501007387 */ /* 0x000fe80000100800 */
[----:B------:R0:W-:Y:S04]  /*11b30*/  STL [R1+0xbf8], R22 ;  /* 0x000bf81601007387 */ /* 0x0001e80000100800 */
[----:B------:R-:W2:Y:S04]  /*11b40*/  LDL.LU R25, [R1+0x1a0] ;  /* 0x0001a00001197983 */ /* 0x000ea80000300800 */
[----:B------:R-:W2:Y:S04]  /*11b50*/  LDL.LU R8, [R1+0x19c] ;  /* 0x00019c0001087983 */ /* 0x000ea80000300800 */
[----:B------:R-:W3:Y:S04]  /*11b60*/  LDL.LU R26, [R1+0x1a8] ;  /* 0x0001a800011a7983 */ /* 0x000ee80000300800 */
[----:B------:R-:W3:Y:S04]  /*11b70*/  LDL.LU R9, [R1+0x1a4] ;  /* 0x0001a40001097983 */ /* 0x000ee80000300800 */
[----:B------:R-:W4:Y:S04]  /*11b80*/  LDL.LU R27, [R1+0x1b0] ;  /* 0x0001b000011b7983 */ /* 0x000f280000300800 */
[----:B------:R-:W4:Y:S04]  /*11b90*/  LDL.LU R10, [R1+0x1ac] ;  /* 0x0001ac00010a7983 */ /* 0x000f280000300800 */
[----:B------:R-:W2:Y:S01]  /*11ba0*/  LDL.LU R2, [R1+0x1b8] ;  /* 0x0001b80001027983 */ /* 0x000ea20000300800 */
[----:B------:R-:W-:-:S03]  /*11bb0*/  IMAD.MOV.U32 R23, RZ, RZ, R16 ;  /* 0x000000ffff177224 */ /* 0x000fc600078e0010 */
[----:B------:R-:W2:Y:S04]  /*11bc0*/  LDL.LU R11, [R1+0x1b4] ;  /* 0x0001b400010b7983 */ /* 0x000ea80000300800 */
[----:B------:R-:W2:Y:S04]  /*11bd0*/  LDL R6, [R1+0x8c] ;  /* 0x00008c0001067983 */ /* 0x000ea80000100800 */
[----:B------:R-:W2:Y:S04]  /*11be0*/  LDL R7, [R1+0x98] ;  /* 0x0000980001077983 */ /* 0x000ea80000100800 */
[----:B------:R-:W2:Y:S04]  /*11bf0*/  LDL R16, [R1+0x9c] ;  /* 0x00009c0001107983 */ /* 0x000ea80000100800 */
[----:B------:R-:W2:Y:S04]  /*11c00*/  LDL R17, [R1+0xac] ;  /* 0x0000ac0001117983 */ /* 0x000ea80000100800 */
[----:B0-----:R-:W2:Y:S04]  /*11c10*/  LDL.LU R22, [R1+0x1c0] ;  /* 0x0001c00001167983 */ /* 0x001ea80000300800 */
[----:B------:R-:W2:Y:S04]  /*11c20*/  LDL.LU R18, [R1+0x1bc] ;  /* 0x0001bc0001127983 */ /* 0x000ea80000300800 */
[----:B------:R-:W2:Y:S04]  /*11c30*/  LDL.LU R21, [R1+0x1c8] ;  /* 0x0001c80001157983 */ /* 0x000ea80000300800 */
[----:B------:R-:W2:Y:S04]  /*11c40*/  LDL.LU R19, [R1+0x1c4] ;  /* 0x0001c40001137983 */ /* 0x000ea80000300800 */
[----:B--2---:R-:W-:Y:S04]  /*11c50*/  STL.64 [R1+0xc18], R18 ;  /* 0x000c181201007387 */ /* 0x004fe80000100a00 */
[----:B------:R0:W-:Y:S04]  /*11c60*/  STL.64 [R1+0xc10], R16 ;  /* 0x000c101001007387 */ /* 0x0001e80000100a00 */
[----:B0-----:R-:W2:Y:S04]  /*11c70*/  LDL.LU R16, [R1+0x50] ;  /* 0x0000500001107983 */ /* 0x001ea80000300800 */
[----:B------:R-:W2:Y:S04]  /*11c80*/  LDL.LU R17, [R1+0x54] ;  /* 0x0000540001117983 */ /* 0x000ea80000300800 */
[----:B------:R-:W2:Y:S04]  /*11c90*/  LDL.LU R18, [R1+0x58] ;  /* 0x0000580001127983 */ /* 0x000ea80000300800 */
[----:B------:R-:W2:Y:S04]  /*11ca0*/  LDL.LU R19, [R1+0x5c] ;  /* 0x00005c0001137983 */ /* 0x000ea80000300800 */
[----:B------:R-:W2:Y:S04]  /*11cb0*/  LDL R4, [R1+0x7c] ;  /* 0x00007c0001047983 */ /* 0x000ea80000100800 */
[----:B------:R-:W2:Y:S04]  /*11cc0*/  LDL R5, [R1+0x88] ;  /* 0x0000880001057983 */ /* 0x000ea80000100800 */
[----:B------:R-:W3:Y:S04]  /*11cd0*/  LDL R3, [R1+0x78] ;  /* 0x0000780001037983 */ /* 0x000ee80000100800 */
[----:B------:R-:W-:Y:S04]  /*11ce0*/  STL.64 [R1+0xc38], R6 ;  /* 0x000c380601007387 */ /* 0x000fe80000100a00 */
[----:B--2---:R0:W-:Y:S04]  /*11cf0*/  STL.64 [R1+0xc30], R4 ;  /* 0x000c300401007387 */ /* 0x0041e80000100a00 */
[----:B0-----:R-:W2:Y:S04]  /*11d00*/  LDL.LU R4, [R1] ;  /* 0x0000000001047983 */ /* 0x001ea80000300800 */
[----:B------:R-:W2:Y:S04]  /*11d10*/  LDL.LU R5, [R1+0x4] ;  /* 0x0000040001057983 */ /* 0x000ea80000300800 */
[----:B------:R-:W2:Y:S04]  /*11d20*/  LDL.LU R6, [R1+0x8] ;  /* 0x0000080001067983 */ /* 0x000ea80000300800 */
[----:B------:R-:W2:Y:S04]  /*11d30*/  LDL.LU R7, [R1+0xc] ;  /* 0x00000c0001077983 */ /* 0x000ea80000300800 */
[----:B------:R-:W-:Y:S04]  /*11d40*/  STL.64 [R1+0xc28], R18 ;  /* 0x000c281201007387 */ /* 0x000fe80000100a00 */
[----:B------:R0:W-:Y:S04]  /*11d50*/  STL.64 [R1+0xc20], R16 ;  /* 0x000c201001007387 */ /* 0x0001e80000100a00 */
[----:B0-----:R-:W2:Y:S04]  /*11d60*/  LDL.LU R16, [R1+0x40] ;  /* 0x0000400001107983 */ /* 0x001ea80000300800 */
[----:B------:R-:W2:Y:S04]  /*11d70*/  LDL.LU R17, [R1+0x44] ;  /* 0x0000440001117983 */ /* 0x000ea80000300800 */
[----:B------:R-:W2:Y:S04]  /*11d80*/  LDL.LU R18, [R1+0x48] ;  /* 0x0000480001127983 */ /* 0x000ea80000300800 */
[----:B------:R-:W2:Y:S04]  /*11d90*/  LDL.LU R19, [R1+0x4c] ;  /* 0x00004c0001137983 */ /* 0x000ea80000300800 */
[----:B------:R-:W2:Y:S04]  /*11da0*/  LDL.LU R20, [R1+0x1d0] ;  /* 0x0001d00001147983 */ /* 0x000ea80000300800 */
[----:B------:R-:W-:Y:S01]  /*11db0*/  STL.64 [R1+0xc08], R22 ;  /* 0x000c081601007387 */ /* 0x000fe20000100a00 */
[----:B------:R-:W-:-:S02]  /*11dc0*/  IMAD R8, R8, 0x100, R25 ;  /* 0x0000010008087824 */ /* 0x000fc400078e0219 */
[----:B---3--:R-:W-:Y:S02]  /*11dd0*/  IMAD R9, R9, 0x100, R26 ;  /* 0x0000010009097824 */ /* 0x008fe400078e021a */
[----:B----4-:R-:W-:Y:S02]  /*11de0*/  IMAD R10, R10, 0x100, R27 ;  /* 0x000001000a0a7824 */ /* 0x010fe400078e021b */
[----:B------:R-:W-:Y:S01]  /*11df0*/  IMAD.MOV.U32 R27, RZ, RZ, R0 ;  /* 0x000000ffff1b7224 */ /* 0x000fe200078e0000 */
[----:B--2---:R-:W-:Y:S01]  /*11e00*/  HMMA.16816.F32 R12, R12, R28, R4 ;  /* 0x0000001c0c0c723c */ /* 0x004fe20000001804 */
[----:B------:R0:W-:Y:S04]  /*11e10*/  STL.64 [R1+0xc00], R20 ;  /* 0x000c001401007387 */ /* 0x0001e80000100a00 */
[----:B0-----:R-:W2:Y:S04]  /*11e20*/  LDL.LU R20, [R1+0x60] ;  /* 0x0000600001147983 */ /* 0x001ea80000300800 */
[----:B------:R-:W2:Y:S04]  /*11e30*/  LDL.LU R21, [R1+0x64] ;  /* 0x0000640001157983 */ /* 0x000ea80000300800 */
[----:B------:R-:W2:Y:S04]  /*11e40*/  LDL.LU R22, [R1+0x68] ;  /* 0x0000680001167983 */ /* 0x000ea80000300800 */
[----:B------:R-:W2:Y:S04]  /*11e50*/  LDL.LU R23, [R1+0x6c] ;  /* 0x00006c0001177983 */ /* 0x000ea80000300800 */
[----:B------:R-:W3:Y:S04]  /*11e60*/  LDL.LU R24, [R1+0x20] ;  /* 0x0000200001187983 */ /* 0x000ee80000300800 */
[----:B------:R-:W3:Y:S04]  /*11e70*/  LDL.LU R25, [R1+0x24] ;  /* 0x0000240001197983 */ /* 0x000ee80000300800 */
[----:B------:R-:W3:Y:S04]  /*11e80*/  LDL.LU R26, [R1+0x28] ;  /* 0x00002800011a7983 */ /* 0x000ee80000300800 */
[----:B------:R-:W4:Y:S04]  /*11e90*/  LDL.LU R0, [R1+0xc40] ;  /* 0x000c400001007983 */ /* 0x000f280000300800 */
[----:B------:R-:W2:Y:S04]  /*11ea0*/  LDL.LU.64 R6, [R1+0xc38] ;  /* 0x000c380001067983 */ /* 0x000ea80000300a00 */
[----:B------:R-:W2:Y:S01]  /*11eb0*/  LDL.LU.64 R4, [R1+0xc30] ;  /* 0x000c300001047983 */ /* 0x000ea20000300a00 */
[----:B------:R-:W-:Y:S01]  /*11ec0*/  IMAD R11, R11, 0x100, R2 ;  /* 0x000001000b0b7824 */ /* 0x000fe200078e0202 */
[----:B------:R-:W-:-:S02]  /*11ed0*/  F2FP.F16.E4M3.UNPACK_B R2, R3 ;  /* 0x00000003ff02723e */ /* 0x000fc400020006ff */
[----:B------:R-:W-:Y:S02]  /*11ee0*/  F2FP.F16.E4M3.UNPACK_B R8, R8 ;  /* 0x00000008ff08723e */ /* 0x000fe400020006ff */
[----:B------:R-:W-:Y:S02]  /*11ef0*/  F2FP.F16.E4M3.UNPACK_B R9, R9 ;  /* 0x00000009ff09723e */ /* 0x000fe400020006ff */
[----:B------:R-:W-:Y:S02]  /*11f00*/  F2FP.F16.E4M3.UNPACK_B R10, R10 ;  /* 0x0000000aff0a723e */ /* 0x000fe400020006ff */
[----:B------:R-:W-:Y:S01]  /*11f10*/  F2FP.F16.E4M3.UNPACK_B R11, R11 ;  /* 0x0000000bff0b723e */ /* 0x000fe200020006ff */
[----:B------:R-:W3:Y:S04]  /*11f20*/  LDL.LU R28, [R1+0x1cc] ;  /* 0x0001cc00011c7983 */ /* 0x000ee80000300800 */
[----:B------:R-:W3:Y:S01]  /*11f30*/  LDL.LU R29, [R1+0x1d4] ;  /* 0x0001d400011d7983 */ /* 0x000ee20000300800 */
[----:B--2---:R-:W-:-:S07]  /*11f40*/  F2FP.F16.E4M3.UNPACK_B R3, R4 ;  /* 0x00000004ff03723e */ /* 0x004fce00020006ff */
[----:B------:R-:W-:-:S15]  /*11f50*/  HMMA.16816.F32 R16, R8, R2, R16 ;  /* 0x000000020810723c */ /* 0x000fde0000001810 */
[----:B------:R-:W-:-:S04]  /*11f60*/  NOP ;  /* 0x0000000000007918 */ /* 0x000fc80000000000 */
[----:B------:R-:W-:Y:S04]  /*11f70*/  STL.64 [R1], R16 ;  /* 0x0000001001007387 */ /* 0x000fe80000100a00 */
[----:B------:R0:W-:Y:S04]  /*11f80*/  STL.64 [R1+0x8], R18 ;  /* 0x0000081201007387 */ /* 0x0001e80000100a00 */
[----:B0-----:R-:W2:Y:S04]  /*11f90*/  LDL.LU.64 R18, [R1+0xc28] ;  /* 0x000c280001127983 */ /* 0x001ea80000300a00 */
[----:B------:R-:W2:Y:S01]  /*11fa0*/  LDL.LU.64 R16, [R1+0xc20] ;  /* 0x000c200001107983 */ /* 0x000ea20000300a00 */
[----:B------:R-:W-:-:S02]  /*11fb0*/  F2FP.F16.E4M3.UNPACK_B R4, R5 ;  /* 0x00000005ff04723e */ /* 0x000fc400020006ff */
[----:B------:R-:W-:-:S07]  /*11fc0*/  F2FP.F16.E4M3.UNPACK_B R5, R6 ;  /* 0x00000006ff05723e */ /* 0x000fce00020006ff */
[----:B--2---:R-:W-:-:S15]  /*11fd0*/  HMMA.16816.F32 R16, R8, R4, R16 ;  /* 0x000000040810723c */ /* 0x004fde0000001810 */
[----:B------:R-:W-:-:S04]  /*11fe0*/  NOP ;  /* 0x0000000000007918 */ /* 0x000fc80000000000 */
[----:B------:R-:W-:Y:S04]  /*11ff0*/  STL.64 [R1+0x40], R16 ;  /* 0x0000401001007387 */ /* 0x000fe80000100a00 */
[----:B------:R0:W-:Y:S04]  /*12000*/  STL.64 [R1+0x48], R18 ;  /* 0x0000481201007387 */ /* 0x0001e80000100a00 */
[----:B0-----:R-:W2:Y:S04]  /*12010*/  LDL.LU.64 R18, [R1+0xc18] ;  /* 0x000c180001127983 */ /* 0x001ea80000300a00 */
[----:B------:R-:W2:Y:S01]  /*12020*/  LDL.LU.64 R16, [R1+0xc10] ;  /* 0x000c100001107983 */ /* 0x000ea20000300a00 */
[----:B------:R-:W-:-:S03]  /*12030*/  F2FP.F16.E4M3.UNPACK_B R6, R7 ;  /* 0x00000007ff06723e */ /* 0x000fc600020006ff */
[----:B----4-:R0:W-:Y:S01]  /*12040*/  STL [R1+0xbc8], R0 ;  /* 0x000bc80001007387 */ /* 0x0101e20000100800 */
[----:B--2---:R-:W-:-:S07]  /*12050*/  F2FP.F16.E4M3.UNPACK_B R7, R16 ;  /* 0x00000010ff07723e */ /* 0x004fce00020006ff */
[----:B------:R-:W-:Y:S01]  /*12060*/  HMMA.16816.F32 R20, R8, R6, R20 ;  /* 0x000000060814723c */ /* 0x000fe20000001814 */
[----:B------:R-:W-:Y:S02]  /*12070*/  F2FP.F16.E4M3.UNPACK_B R16, R0 ;  /* 0x00000000ff10723e */ /* 0x000fe400020006ff */
[----:B0-----:R-:W2:-:S15]  /*12080*/  LDL.LU R0, [R1+0x1d8] ;  /* 0x0001d80001007983 */ /* 0x001e9e0000300800 */
[----:B------:R-:W-:Y:S01]  /*12090*/  NOP ;  /* 0x0000000000007918 */ /* 0x000fe20000000000 */
[----:B------:R-:W-:Y:S04]  /*120a0*/  STL.64 [R1+0x50], R20 ;  /* 0x0000501401007387 */ /* 0x000fe80000100a00 */
[----:B------:R0:W-:Y:S04]  /*120b0*/  STL.64 [R1+0x58], R22 ;  /* 0x0000581601007387 */ /* 0x0001e80000100a00 */
[----:B0-----:R-:W4:Y:S04]  /*120c0*/  LDL.LU.64 R22, [R1+0xc08] ;  /* 0x000c080001167983 */ /* 0x001f280000300a00 */
[----:B------:R-:W2:Y:S01]  /*120d0*/  LDL.LU.64 R20, [R1+0xc00] ;  /* 0x000c000001147983 */ /* 0x000ea20000300a00 */
[----:B------:R-:W-:Y:S01]  /*120e0*/  F2FP.F16.E4M3.UNPACK_B R17, R17 ;  /* 0x00000011ff11723e */ /* 0x000fe200020006ff */
[----:B----4-:R-:W-:-:S02]  /*120f0*/  IMAD R18, R18, 0x100, R22 ;  /* 0x0000010012127824 */ /* 0x010fc400078e0216 */
[----:B--2---:R-:W-:Y:S01]  /*12100*/  IMAD R19, R19, 0x100, R21 ;  /* 0x0000010013137824 */ /* 0x004fe200078e0215 */
[----:B------:R-:W2:Y:S04]  /*12110*/  LDL.LU R22, [R1+0xbf8] ;  /* 0x000bf80001167983 */ /* 0x000ea80000300800 */
[----:B------:R-:W2:Y:S01]  /*12120*/  LDL.LU R21, [R1+0xbf4] ;  /* 0x000bf40001157983 */ /* 0x000ea20000300800 */
[----:B---3--:R-:W-:-:S03]  /*12130*/  IMAD R28, R28, 0x100, R20 ;  /* 0x000001001c1c7824 */ /* 0x008fc600078e0214 */
[----:B------:R-:W2:Y:S01]  /*12140*/  LDL.LU R20, [R1+0xbf0] ;  /* 0x000bf00001147983 */ /* 0x000ea20000300800 */
[----:B------:R-:W-:Y:S01]  /*12150*/  IMAD R29, R29, 0x100, R0 ;  /* 0x000001001d1d7824 */ /* 0x000fe200078e0200 */
[----:B--2---:R-:W-:Y:S02]  /*12160*/  HMMA.16816.F32 R8, R8, R16, R20 ;  /* 0x000000100808723c */ /* 0x004fe40000001814 */
[----:B------:R-:W2:Y:S04]  /*12170*/  LDL.LU.64 R22, [R1+0xbe8] ;  /* 0x000be80001167983 */ /* 0x000ea80000300a00 */
[----:B------:R-:W2:-:S13]  /*12180*/  LDL.LU.64 R20, [R1+0xbe0] ;  /* 0x000be00001147983 */ /* 0x000e9a0000300a00 */
[----:B------:R0:W-:Y:S04]  /*12190*/  STL.64 [R1+0x30], R8 ;  /* 0x0000300801007387 */ /* 0x0001e80000100a00 */
[----:B------:R1:W-:Y:S01]  /*121a0*/  STL.64 [R1+0x38], R10 ;  /* 0x0000380a01007387 */ /* 0x0003e20000100a00 */
[----:B0-----:R-:W-:Y:S02]  /*121b0*/  F2FP.F16.E4M3.UNPACK_B R8, R18 ;  /* 0x00000012ff08723e */ /* 0x001fe400020006ff */
[----:B------:R-:W-:Y:S02]  /*121c0*/  F2FP.F16.E4M3.UNPACK_B R9, R19 ;  /* 0x00000013ff09723e */ /* 0x000fe400020006ff */
[----:B-1----:R-:W-:Y:S02]  /*121d0*/  F2FP.F16.E4M3.UNPACK_B R10, R28 ;  /* 0x0000001cff0a723e */ /* 0x002fe400020006ff */
[----:B------:R-:W-:Y:S01]  /*121e0*/  F2FP.F16.E4M3.UNPACK_B R11, R29 ;  /* 0x0000001dff0b723e */ /* 0x000fe200020006ff */
[----:B------:R-:W3:Y:S04]  /*121f0*/  LDL.LU R18, [R1+0x1f4] ;  /* 0x0001f40001127983 */ /* 0x000ee80000300800 */
[----:B------:R-:W3:Y:S04]  /*12200*/  LDL.LU R19, [R1+0x1f8] ;  /* 0x0001f80001137983 */ /* 0x000ee80000300800 */
[----:B------:R-:W4:Y:S04]  /*12210*/  LDL.LU R28, [R1+0x1ec] ;  /* 0x0001ec00011c7983 */ /* 0x000f280000300800 */
[----:B------:R-:W4:Y:S01]  /*12220*/  LDL.LU R29, [R1+0x1f0] ;  /* 0x0001f000011d7983 */ /* 0x000f220000300800 */
[----:B------:R-:W-:-:S15]  /*12230*/  HMMA.16816.F32 R24, R8, R2, R24 ;  /* 0x000000020818723c */ /* 0x000fde0000001818 */
[----:B------:R-:W-:-:S04]  /*12240*/  NOP ;  /* 0x0000000000007918 */ /* 0x000fc80000000000 */
[----:B------:R-:W-:Y:S04]  /*12250*/  STL.64 [R1+0x20], R24 ;  /* 0x0000201801007387 */ /* 0x000fe80000100a00 */
[----:B------:R0:W-:Y:S01]  /*12260*/  STL [R1+0x28], R26 ;  /* 0x0000281a01007387 */ /* 0x0001e20000100800 */
[----:B------:R-:W-:-:S03]  /*12270*/  IMAD.MOV.U32 R0, RZ, RZ, R27 ;  /* 0x000000ffff007224 */ /* 0x000fc600078e001b */
[----:B0-----:R-:W2:Y:S04]  /*12280*/  LDL.LU.64 R26, [R1+0xbd8] ;  /* 0x000bd800011a7983 */ /* 0x001ea80000300a00 */
[----:B------:R-:W2:Y:S04]  /*12290*/  LDL.LU.64 R24, [R1+0xbd0] ;  /* 0x000bd00001187983 */ /* 0x000ea80000300a00 */
[----:B------:R-:W3:Y:S04]  /*122a0*/  LDL.LU R2, [R1+0x1e8] ;  /* 0x0001e80001027983 */ /* 0x000ee80000300800 */
[----:B------:R-:W3:Y:S01]  /*122b0*/  LDL.LU R3, [R1+0x1e4] ;  /* 0x0001e40001037983 */ /* 0x000ee20000300800 */
[C---:B--2---:R-:W-:Y:S03]  /*122c0*/  HMMA.16816.F32 R24, R8.reuse, R4, R24 ;  /* 0x000000040818723c */ /* 0x044fe60000001818 */
[----:B------:R-:W2:Y:S04]  /*122d0*/  LDL.LU R4, [R1+0x1e0] ;  /* 0x0001e00001047983 */ /* 0x000ea80000300800 */
[----:B------:R-:W2:Y:S01]  /*122e0*/  LDL.LU R5, [R1+0x1dc] ;  /* 0x0001dc0001057983 */ /* 0x000ea20000300800 */
[----:B------:R-:W-:Y:S01]  /*122f0*/  HMMA.16816.F32 R20, R8, R6, R20 ;  /* 0x000000060814723c */ /* 0x000fe20000001814 */
[----:B---3--:R-:W-:-:S02]  /*12300*/  IMAD R7, R18, 0x100, R19 ;  /* 0x0000010012077824 */ /* 0x008fc400078e0213 */
[----:B----4-:R-:W-:-:S08]  /*12310*/  IMAD R6, R28, 0x100, R29 ;  /* 0x000001001c067824 */ /* 0x010fd000078e021d */
[----:B------:R0:W-:Y:S04]  /*12320*/  STL.64 [R1+0xb68], R26 ;  /* 0x000b681a01007387 */ /* 0x0001e80000100a00 */
[----:B------:R-:W-:Y:S04]  /*12330*/  STL.64 [R1+0xb60], R24 ;  /* 0x000b601801007387 */ /* 0x000fe80000100a00 */
[----:B------:R1:W-:Y:S04]  /*12340*/  STL [R1+0xb70], R23 ;  /* 0x000b701701007387 */ /* 0x0003e80000100800 */
[----:B0-----:R-:W3:Y:S04]  /*12350*/  LDL.LU R26, [R1+0x78] ;  /* 0x00007800011a7983 */ /* 0x001ee80000300800 */
[----:B------:R-:W4:Y:S01]  /*12360*/  LDL.LU R27, [R1+0x7c] ;  /* 0x00007c00011b7983 */ /* 0x000f220000300800 */
[----:B--2---:R-:W-:-:S02]  /*12370*/  IMAD R4, R5, 0x100, R4 ;  /* 0x0000010005047824 */ /* 0x004fc400078e0204 */
[----:B------:R-:W-:Y:S02]  /*12380*/  IMAD R5, R3, 0x100, R2 ;  /* 0x0000010003057824 */ /* 0x000fe400078e0202 */
[----:B------:R-:W2:Y:S04]  /*12390*/  LDL.LU R2, [R1+0x9c] ;  /* 0x00009c0001027983 */ /* 0x000ea80000300800 */
[----:B------:R-:W2:Y:S04]  /*123a0*/  LDL.LU R3, [R1+0xac] ;  /* 0x0000ac0001037983 */ /* 0x000ea80000300800 */
[----:B------:R-:W2:Y:S04]  /*123b0*/  LDL.LU R18, [R1+0x1fc] ;  /* 0x0001fc0001127983 */ /* 0x000ea80000300800 */
[----:B------:R-:W2:Y:S04]  /*123c0*/  LDL.LU R19, [R1+0x204] ;  /* 0x0002040001137983 */ /* 0x000ea80000300800 */
[----:B------:R-:W2:Y:S04]  /*123d0*/  LDL.LU R28, [R1+0x20c] ;  /* 0x00020c00011c7983 */ /* 0x000ea80000300800 */
[----:B-1----:R-:W2:Y:S01]  /*123e0*/  LDL.LU R23, [R1+0x218] ;  /* 0x0002180001177983 */ /* 0x002ea20000300800 */
[----:B------:R-:W-:Y:S03]  /*123f0*/  HMMA.16816.F32 R12, R8, R16, R12 ;  /* 0x00000010080c723c */ /* 0x000fe6000000180c */
[----:B--2---:R0:W-:Y:S04]  /*12400*/  STL.64 [R1+0xb90], R22 ;  /* 0x000b901601007387 */ /* 0x0041e80000100a00 */
[----:B0-----:R-:W2:Y:S04]  /*12410*/  LDL.LU R22, [R1+0x208] ;  /* 0x0002080001167983 */ /* 0x001ea80000300800 */
[----:B------:R-:W2:Y:S04]  /*12420*/  LDL.LU R23, [R1+0x210] ;  /* 0x0002100001177983 */ /* 0x000ea80000300800 */
[----:B------:R0:W-:Y:S04]  /*12430*/  STL.64 [R1+0xb88], R20 ;  /* 0x000b881401007387 */ /* 0x0001e80000100a00 */
[----:B0-----:R-:W3:Y:S04]  /*12440*/  LDL.LU R20, [R1+0x98] ;  /* 0x0000980001147983 */ /* 0x001ee80000300800 */
[----:B------:R-:W3:Y:S04]  /*12450*/  LDL.LU R21, [R1+0x200] ;  /* 0x0002000001157983 */ /* 0x000ee80000300800 */
[----:B--2---:R-:W-:Y:S04]  /*12460*/  STL.64 [R1+0xbc0], R22 ;  /* 0x000bc01601007387 */ /* 0x004fe80000100a00 */
[----:B---3--:R0:W-:Y:S04]  /*12470*/  STL.64 [R1+0xbb8], R20 ;  /* 0x000bb81401007387 */ /* 0x0081e80000100a00 */
[----:B0-----:R-:W2:Y:S04]  /*12480*/  LDL.LU R20, [R1] ;  /* 0x0000000001147983 */ /* 0x001ea80000300800 */
[----:B------:R-:W2:Y:S04]  /*12490*/  LDL.LU R21, [R1+0x4] ;  /* 0x0000040001157983 */ /* 0x000ea80000300800 */
[----:B------:R-:W2:Y:S04]  /*124a0*/  LDL.LU R22, [R1+0x8] ;  /* 0x0000080001167983 */ /* 0x000ea80000300800 */
[----:B------:R-:W2:Y:S04]  /*124b0*/  LDL.LU R23, [R1+0xc] ;  /* 0x00000c0001177983 */ /* 0x000ea80000300800 */
[----:B------:R-:W3:Y:S04]  /*124c0*/  LDL.LU R29, [R1+0x214] ;  /* 0x00021400011d7983 */ /* 0x000ee80000300800 */
        /* <DEDUP_REMOVED lines=13> */
[----:B------:R-:W2:Y:S01]  /*125a0*/  LDL.LU R15, [R1+0x5c] ;  /* 0x00005c00010f7983 */ /* 0x000ea20000300800 */
[----:B------:R-:W-:-:S02]  /*125b0*/  F2FP.F16.E4M3.UNPACK_B R8, R26.H1 ;  /* 0x0000001aff08723e */ /* 0x000fc400030006ff */
[----:B----4-:R-:W-:Y:S02]  /*125c0*/  F2FP.F16.E4M3.UNPACK_B R9, R27.H1 ;  /* 0x0000001bff09723e */ /* 0x010fe400030006ff */
[----:B------:R-:W-:Y:S02]  /*125d0*/  F2FP.F16.E4M3.UNPACK_B R4, R4 ;  /* 0x00000004ff04723e */ /* 0x000fe400020006ff */
[----:B------:R-:W-:Y:S02]  /*125e0*/  F2FP.F16.E4M3.UNPACK_B R5, R5 ;  /* 0x00000005ff05723e */ /* 0x000fe400020006ff */
[----:B------:R-:W-:Y:S02]  /*125f0*/  F2FP.F16.E4M3.UNPACK_B R6, R6 ;  /* 0x00000006ff06723e */ /* 0x000fe400020006ff */
[----:B------:R-:W-:Y:S01]  /*12600*/  F2FP.F16.E4M3.UNPACK_B R7, R7 ;  /* 0x00000007ff07723e */ /* 0x000fe200020006ff */
[----:B--2---:R-:W-:Y:S04]  /*12610*/  STL.64 [R1+0xbb0], R14 ;  /* 0x000bb00e01007387 */ /* 0x004fe80000100a00 */
[----:B------:R0:W-:Y:S04]  /*12620*/  STL.64 [R1+0xba8], R12 ;  /* 0x000ba80c01007387 */ /* 0x0001e80000100a00 */
[----:B0-----:R-:W2:Y:S04]  /*12630*/  LDL.LU R12, [R1+0x40] ;  /* 0x00004000010c7983 */ /* 0x001ea80000300800 */
[----:B------:R-:W2:Y:S04]  /*12640*/  LDL.LU R13, [R1+0x44] ;  /* 0x00004400010d7983 */ /* 0x000ea80000300800 */
[----:B------:R-:W2:Y:S04]  /*12650*/  LDL.LU R14, [R1+0x48] ;  /* 0x00004800010e7983 */ /* 0x000ea80000300800 */
[----:B------:R-:W2:Y:S01]  /*12660*/  LDL.LU R15, [R1+0x4c] ;  /* 0x00004c00010f7983 */ /* 0x000ea20000300800 */
[----:B------:R-:W-:Y:S01]  /*12670*/  HMMA.16816.F32 R20, R4, R8, R20 ;  /* 0x000000080414723c */ /* 0x000fe20000001814 */
[----:B------:R-:W-:-:S02]  /*12680*/  F2FP.F16.E4M3.UNPACK_B R10, R16.H1 ;  /* 0x00000010ff0a723e */ /* 0x000fc400030006ff */
[----:B------:R-:W-:Y:S01]  /*12690*/  F2FP.F16.E4M3.UNPACK_B R11, R17.H1 ;  /* 0x00000011ff0b723e */ /* 0x000fe200030006ff */
[----:B------:R-:W4:Y:S04]  /*126a0*/  LDL.LU R24, [R1+0x20] ;  /* 0x0000200001187983 */ /* 0x000f280000300800 */
[----:B------:R-:W4:Y:S04]  /*126b0*/  LDL.LU R25, [R1+0x24] ;  /* 0x0000240001197983 */ /* 0x000f280000300800 */
[----:B------:R-:W4:Y:S01]  /*126c0*/  LDL.LU R26, [R1+0x28] ;  /* 0x00002800011a7983 */ /* 0x000f220000300800 */
[----:B------:R-:W-:-:S03]  /*126d0*/  IMAD.MOV.U32 R27, RZ, RZ, R0 ;  /* 0x000000ffff1b7224 */ /* 0x000fc600078e0000 */
[----:B------:R-:W3:Y:S04]  /*126e0*/  LDL.LU R0, [R1+0xbc8] ;  /* 0x000bc80001007983 */ /* 0x000ee80000300800 */
[----:B------:R-:W-:Y:S04]  /*126f0*/  STL.64 [R1+0x10], R20 ;  /* 0x0000101401007387 */ /* 0x000fe80000100a00 */
[----:B------:R0:W-:Y:S04]  /*12700*/  STL.64 [R1+0x18], R22 ;  /* 0x0000181601007387 */ /* 0x0001e80000100a00 */
[----:B0-----:R-:W3:Y:S04]  /*12710*/  LDL.LU.64 R22, [R1+0xbc0] ;  /* 0x000bc00001167983 */ /* 0x001ee80000300a00 */
[----:B------:R-:W3:Y:S01]  /*12720*/  LDL.LU.64 R20, [R1+0xbb8] ;  /* 0x000bb80001147983 */ /* 0x000ee20000300a00 */
[----:B--2---:R-:W-:-:S15]  /*12730*/  HMMA.16816.F32 R12, R4, R10, R12 ;  /* 0x0000000a040c723c */ /* 0x004fde000000180c */
[----:B------:R-:W-:-:S04]  /*12740*/  NOP ;  /* 0x0000000000007918 */ /* 0x000fc80000000000 */
[----:B------:R-:W-:Y:S04]  /*12750*/  STL.64 [R1+0x40], R12 ;  /* 0x0000400c01007387 */ /* 0x000fe80000100a00 */
[----:B------:R0:W-:Y:S04]  /*12760*/  STL.64 [R1+0x48], R14 ;  /* 0x0000480e01007387 */ /* 0x0001e80000100a00 */
[----:B0-----:R-:W2:Y:S04]  /*12770*/  LDL.LU.64 R14, [R1+0xbb0] ;  /* 0x000bb000010e7983 */ /* 0x001ea80000300a00 */
[----:B------:R-:W2:Y:S01]  /*12780*/  LDL.LU.64 R12, [R1+0xba8] ;  /* 0x000ba800010c7983 */ /* 0x000ea20000300a00 */
[----:B---3--:R-:W-:-:S02]  /*12790*/  F2FP.F16.E4M3.UNPACK_B R16, R20.H1 ;  /* 0x00000014ff10723e */ /* 0x008fc400030006ff */
[----:B------:R-:W0:Y:S01]  /*127a0*/  S2R R20, SR_TID.X ;  /* 0x0000000000147919 */ /* 0x000e220000002100 */
[----:B------:R-:W-:Y:S02]  /*127b0*/  F2FP.F16.E4M3.UNPACK_B R17, R2.H1 ;  /* 0x00000002ff11723e */ /* 0x000fe400030006ff */
[----:B------:R-:W-:Y:S01]  /*127c0*/  F2FP.F16.E4M3.UNPACK_B R2, R0.H1 ;  /* 0x00000000ff02723e */ /* 0x000fe200030006ff */
[----:B------:R-:W-:Y:S02]  /*127d0*/  IMAD R18, R18, 0x100, R21 ;  /* 0x0000010012127824 */ /* 0x000fe400078e0215 */
[----:B------:R-:W-:Y:S02]  /*127e0*/  IMAD R19, R19, 0x100, R22 ;  /* 0x0000010013137824 */ /* 0x000fe400078e0216 */
[----:B------:R-:W-:Y:S01]  /*127f0*/  IMAD R28, R28, 0x100, R23 ;  /* 0x000001001c1c7824 */ /* 0x000fe200078e0217 */
[C---:B0-----:R-:W-:Y:S01]  /*12800*/  LOP3.LUT R0, R20.reuse, 0x7, RZ, 0xc0, !PT ;  /* 0x0000000714007812 */ /* 0x041fe200078ec0ff */
[----:B------:R-:W-:-:S04]  /*12810*/  IMAD.SHL.U32 R20, R20, 0x2, RZ ;  /* 0x0000000214147824 */ /* 0x000fc800078e00ff */
[----:B------:R-:W-:-:S05]  /*12820*/  IMAD R0, R0, 0x90, RZ ;  /* 0x0000009000007824 */ /* 0x000fca00078e02ff */
[----:B------:R-:W-:-:S04]  /*12830*/  LOP3.LUT R0, R0, 0x30, R20, 0x78, !PT ;  /* 0x0000003000007812 */ /* 0x000fc800078e7814 */
[----:B------:R-:W-:-:S05]  /*12840*/  LOP3.LUT R0, R0, 0x40, RZ, 0x3c, !PT ;  /* 0x0000004000007812 */ /* 0x000fca00078e3cff */
[----:B------:R-:W0:Y:S01]  /*12850*/  LDSM.16.M88.4 R20, [R0+UR5] ;  /* 0x000000050014783b */ /* 0x000e220008000200 */
[----:B--2---:R-:W-:-:S15]  /*12860*/  HMMA.16816.F32 R12, R4, R16, R12 ;  /* 0x00000010040c723c */ /* 0x004fde000000180c */
[----:B------:R-:W-:-:S04]  /*12870*/  NOP ;  /* 0x0000000000007918 */ /* 0x000fc80000000000 */
[----:B------:R-:W-:Y:S04]  /*12880*/  STL.64 [R1+0x50], R12 ;  /* 0x0000500c01007387 */ /* 0x000fe80000100a00 */
[----:B------:R1:W-:Y:S04]  /*12890*/  STL.64 [R1+0x58], R14 ;  /* 0x0000580e01007387 */ /* 0x0003e80000100a00 */
[----:B-1----:R-:W2:Y:S04]  /*128a0*/  LDL.LU.64 R14, [R1+0xba0] ;  /* 0x000ba000010e7983 */ /* 0x002ea80000300a00 */
[----:B------:R-:W2:Y:S04]  /*128b0*/  LDL.LU.64 R12, [R1+0xb98] ;  /* 0x000b9800010c7983 */ /* 0x000ea80000300a00 */
[----:B0-----:R-:W-:Y:S04]  /*128c0*/  STL.64 [R1+0xa0], R20 ;  /* 0x0000a01401007387 */ /* 0x001fe80000100a00 */
[----:B------:R0:W-:Y:S04]  /*128d0*/  STL.64 [R1+0xa8], R22 ;  /* 0x0000a81601007387 */ /* 0x0001e80000100a00 */
[----:B0-----:R-:W3:Y:S01]  /*128e0*/  LDL.LU.64 R22, [R1+0xb90] ;  /* 0x000b900001167983 */ /* 0x001ee20000300a00 */
[----:B------:R-:W-:-:S03]  /*128f0*/  F2FP.F16.E4M3.UNPACK_B R3, R3.H1 ;  /* 0x00000003ff03723e */ /* 0x000fc600030006ff */
[----:B------:R-:W3:Y:S04]  /*12900*/  LDL.LU.64 R20, [R1+0xb88] ;  /* 0x000b880001147983 */ /* 0x000ee80000300a00 */
[----:B--2---:R-:W-:Y:S01]  /*12910*/  HMMA.16816.F32 R12, R4, R2, R12 ;  /* 0x00000002040c723c */ /* 0x004fe2000000180c */
[----:B------:R-:W-:Y:S02]  /*12920*/  F2FP.F16.E4M3.UNPACK_B R4, R18 ;  /* 0x00000012ff04723e */ /* 0x000fe400020006ff */
[----:B------:R-:W2:-:S15]  /*12930*/  LDL.LU R18, [R1+0x22c] ;  /* 0x00022c0001127983 */ /* 0x000e9e0000300800 */
[----:B------:R-:W-:Y:S01]  /*12940*/  NOP ;  /* 0x0000000000007918 */ /* 0x000fe20000000000 */
[----:B------:R-:W-:Y:S04]  /*12950*/  STL.64 [R1+0x30], R12 ;  /* 0x0000300c01007387 */ /* 0x000fe80000100a00 */
[----:B------:R-:W-:Y:S04]  /*12960*/  STL.64 [R1+0x38], R14 ;  /* 0x0000380e01007387 */ /* 0x000fe80000100a00 */
[----:B------:R-:W0:Y:S01]  /*12970*/  LDSM.16.M88.4 R12, [R0+UR5+0x400] ;  /* 0x00040005000c783b */ /* 0x000e220008000200 */
[----:B---3--:R-:W-:Y:S01]  /*12980*/  IMAD R29, R29, 0x100, R23 ;  /* 0x000001001d1d7824 */ /* 0x008fe200078e0217 */
[----:B------:R-:W-:-:S02]  /*12990*/  F2FP.F16.E4M3.UNPACK_B R5, R19 ;  /* 0x00000013ff05723e */ /* 0x000fc400020006ff */
[----:B------:R-:W3:Y:S02]  /*129a0*/  LDL.LU R19, [R1+0x234] ;  /* 0x0002340001137983 */ /* 0x000ee40000300800 */
[----:B------:R-:W-:Y:S02]  /*129b0*/  F2FP.F16.E4M3.UNPACK_B R7, R29 ;  /* 0x0000001dff07723e */ /* 0x000fe400020006ff */
[----:B------:R-:W2:Y:S01]  /*129c0*/  LDL R29, [R1+0xa4] ;  /* 0x0000a400011d7983 */ /* 0x000ea20000100800 */
[----:B------:R-:W-:Y:S01]  /*129d0*/  F2FP.F16.E4M3.UNPACK_B R6, R28 ;  /* 0x0000001cff06723e */ /* 0x000fe200020006ff */
[----:B------:R-:W1:Y:S01]  /*129e0*/  S2R R23, SR_TID.X ;  /* 0x0000000000177919 */ /* 0x000e620000002100 */
[----:B0-----:R-:W-:Y:S01]  /*129f0*/  IMAD.MOV.U32 R0, RZ, RZ, R14 ;  /* 0x000000ffff007224 */ /* 0x001fe200078e000e */
[----:B------:R-:W-:Y:S04]  /*12a00*/  STL.64 [R1+0x90], R12 ;  /* 0x0000900c01007387 */ /* 0x000fe80000100a00 */
[----:B------:R0:W-:Y:S01]  /*12a10*/  STL.64 [R1+0x98], R14 ;  /* 0x0000980e01007387 */ /* 0x0001e20000100a00 */
[----:B------:R-:W-:-:S03]  /*12a20*/  IMAD.MOV.U32 R28, RZ, RZ, R12 ;  /* 0x000000ffff1c7224 */ /* 0x000fc600078e000c */
[----:B0-----:R-:W2:Y:S04]  /*12a30*/  LDL.LU.64 R14, [R1+0xb80] ;  /* 0x000b8000010e7983 */ /* 0x001ea80000300a00 */
[----:B------:R-:W2:Y:S04]  /*12a40*/  LDL.LU.64 R12, [R1+0xb78] ;  /* 0x000b7800010c7983 */ /* 0x000ea80000300a00 */
[----:B------:R0:W-:Y:S02]  /*12a50*/  STL [R1+0xa88], R0 ;  /* 0x000a880001007387 */ /* 0x0001e40000100800 */
[----:B0-----:R-:W0:Y:S01]  /*12a60*/  S2R R0, SR_TID.X ;  /* 0x0000000000007919 */ /* 0x001e220000002100 */
[----:B----4-:R-:W-:Y:S01]  /*12a70*/  HMMA.16816.F32 R24, R4, R8, R24 ;  /* 0x000000080418723c */ /* 0x010fe20000001818 */
[----:B-1----:R-:W-:Y:S01]  /*12a80*/  IMAD.SHL.U32 R23, R23, 0x2, RZ ;  /* 0x0000000217177824 */ /* 0x002fe200078e00ff */
[----:B0-----:R-:W-:-:S05]  /*12a90*/  LOP3.LUT R0, R0, 0x7, RZ, 0xc0, !PT ;  /* 0x0000000700007812 */ /* 0x001fca00078ec0ff */
[----:B------:R-:W-:-:S05]  /*12aa0*/  IMAD R0, R0, 0x90, RZ ;  /* 0x0000009000007824 */ /* 0x000fca00078e02ff */
[----:B------:R-:W-:Y:S02]  /*12ab0*/  LOP3.LUT R0, R0, 0x30, R23, 0x78, !PT ;  /* 0x0000003000007812 */ /* 0x000fe400078e7817 */
[----:B------:R-:W4:Y:S02]  /*12ac0*/  LDL.LU R23, [R1+0xb70] ;  /* 0x000b700001177983 */ /* 0x000f240000300800 */
[----:B------:R-:W-:-:S03]  /*12ad0*/  LOP3.LUT R0, R0, 0x40, RZ, 0x3c, !PT ;  /* 0x0000004000007812 */ /* 0x000fc600078e3cff */
[----:B------:R-:W-:Y:S04]  /*12ae0*/  STL.64 [R1+0x20], R24 ;  /* 0x0000201801007387 */ /* 0x000fe80000100a00 */
[----:B------:R-:W-:Y:S04]  /*12af0*/  STL.64 [R1+0x28], R26 ;  /* 0x0000281a01007387 */ /* 0x000fe80000100a00 */
[----:B------:R-:W0:Y:S04]  /*12b00*/  LDSM.16.M88.4 R24, [R0+UR5+0x800] ;  /* 0x000800050018783b */ /* 0x000e280008000200 */
[----:B0-----:R-:W-:Y:S04]  /*12b10*/  STL.64 [R1+0x80], R24 ;  /* 0x0000801801007387 */ /* 0x001fe80000100a00 */
[----:B------:R0:W-:Y:S04]  /*12b20*/  STL.64 [R1+0x88], R26 ;  /* 0x0000881a01007387 */ /* 0x0001e80000100a00 */
[----:B0-----:R-:W2:Y:S04]  /*12b30*/  LDL.LU.64 R26, [R1+0xb68] ;  /* 0x000b6800011a7983 */ /* 0x001ea80000300a00 */
[----:B------:R-:W2:Y:S02]  /*12b40*/  LDL.LU.64 R24, [R1+0xb60] ;  /* 0x000b600001187983 */ /* 0x000ea40000300a00 */
[----:B--2---:R-:W-:Y:S02]  /*12b50*/  HMMA.16816.F32 R8, R4, R10, R24 ;  /* 0x0000000a0408723c */ /* 0x004fe40000001818 */
[----:B------:R-:W2:-:S15]  /*12b60*/  LDL.LU R24, [R1+0x10] ;  /* 0x0000100001187983 */ /* 0x000e9e0000300800 */
[----:B------:R-:W-:Y:S02]  /*12b70*/  NOP ;  /* 0x0000000000007918 */ /* 0x000fe40000000000 */
[----:B------:R-:W-:Y:S04]  /*12b80*/  STL.64 [R1], R8 ;  /* 0x0000000801007387 */ /* 0x000fe80000100a00 */
[----:B------:R-:W-:Y:S04]  /*12b90*/  STL.64 [R1+0x8], R10 ;  /* 0x0000080a01007387 */ /* 0x000fe80000100a00 */
[----:B------:R-:W0:Y:S04]  /*12ba0*/  LDSM.16.M88.4 R8, [R0+UR5+0xc00] ;  /* 0x000c00050008783b */ /* 0x000e280008000200 */
[----:B------:R-:W2:Y:S04]  /*12bb0*/  LDL.LU R25, [R1+0x14] ;  /* 0x0000140001197983 */ /* 0x000ea80000300800 */
[----:B------:R-:W2:Y:S04]  /*12bc0*/  LDL.LU R26, [R1+0x18] ;  /* 0x00001800011a7983 */ /* 0x000ea80000300800 */
[----:B------:R-:W2:Y:S04]  /*12bd0*/  LDL.LU R27, [R1+0x1c] ;  /* 0x00001c00011b7983 */ /* 0x000ea80000300800 */
[----:B0-----:R-:W-:Y:S04]  /*12be0*/  STL [R1+0x74], R9 ;  /* 0x0000740901007387 */ /* 0x001fe80000100800 */
[----:B------:R4:W-:Y:S01]  /*12bf0*/  STL.64 [R1+0x78], R10 ;  /* 0x0000780a01007387 */ /* 0x0009e20000100a00 */
[----:B------:R-:W-:-:S02]  /*12c00*/  IMAD.MOV.U32 R0, RZ, RZ, R8 ;  /* 0x000000ffff007224 */ /* 0x000fc400078e0008 */
[C---:B----4-:R-:W-:Y:S01]  /*12c10*/  HMMA.16816.F32 R8, R4.reuse, R16, R20 ;  /* 0x000000100408723c */ /* 0x050fe20000001814 */
[----:B------:R-:W4:Y:S04]  /*12c20*/  LDL.LU R16, [R1+0x21c] ;  /* 0x00021c0001107983 */ /* 0x000f280000300800 */
[----:B------:R-:W2:Y:S04]  /*12c30*/  LDL.LU R17, [R1+0x228] ;  /* 0x0002280001117983 */ /* 0x000ea80000300800 */
[----:B------:R-:W2:Y:S04]  /*12c40*/  LDL.LU R20, [R1+0x224] ;  /* 0x0002240001147983 */ /* 0x000ea80000300800 */
[----:B------:R-:W3:Y:S04]  /*12c50*/  LDL.LU R21, [R1+0x230] ;  /* 0x0002300001157983 */ /* 0x000ee80000300800 */
[----:B------:R-:W4:Y:S04]  /*12c60*/  LDL.LU R22, [R1+0x238] ;  /* 0x0002380001167983 */ /* 0x000f280000300800 */
[----:B------:R-:W4:Y:S04]  /*12c70*/  LDL R23, [R1+0xa0] ;  /* 0x0000a00001177983 */ /* 0x000f280000100800 */
[----:B------:R0:W-:Y:S04]  /*12c80*/  STL.64 [R1+0xb18], R10 ;  /* 0x000b180a01007387 */ /* 0x0001e80000100a00 */
[----:B0-----:R-:W4:Y:S01]  /*12c90*/  LDL.LU R11, [R1+0x220] ;  /* 0x00022000010b7983 */ /* 0x001f220000300800 */
[----:B------:R-:W-:Y:S01]  /*12ca0*/  HMMA.16816.F32 R12, R4, R2, R12 ;  /* 0x00000002040c723c */ /* 0x000fe2000000180c */
[----:B------:R-:W-:-:S02]  /*12cb0*/  F2FP.F16.E4M3.UNPACK_B R7, R29 ;  /* 0x0000001dff07723e */ /* 0x000fc400020006ff */
[----:B------:R-:W-:-:S15]  /*12cc0*/  STL.64 [R1+0xb10], R8 ;  /* 0x000b100801007387 */ /* 0x000fde0000100a00 */
[----:B------:R-:W-:Y:S01]  /*12cd0*/  NOP ;  /* 0x0000000000007918 */ /* 0x000fe20000000000 */
[----:B------:R-:W-:Y:S04]  /*12ce0*/  STL.64 [R1+0xb28], R14 ;  /* 0x000b280e01007387 */ /* 0x000fe80000100a00 */
[----:B------:R-:W-:Y:S04]  /*12cf0*/  STL.64 [R1+0xb20], R12 ;  /* 0x000b200c01007387 */ /* 0x000fe80000100a00 */
[----:B------:R-:W4:Y:S04]  /*12d00*/  LDL R2, [R1+0x94] ;  /* 0x0000940001027983 */ /* 0x000f280000100800 */
[----:B------:R-:W4:Y:S01]  /*12d10*/  LDL R3, [R1+0x74] ;  /* 0x0000740001037983 */ /* 0x000f220000100800 */
[----:B--2---:R-:W-:-:S02]  /*12d20*/  IMAD R17, R20, 0x100, R17 ;  /* 0x0000010014117824 */ /* 0x004fc400078e0211 */
[----:B---3--:R-:W-:Y:S02]  /*12d30*/  IMAD R18, R18, 0x100, R21 ;  /* 0x0000010012127824 */ /* 0x008fe400078e0215 */
[----:B----4-:R-:W-:Y:S01]  /*12d40*/  IMAD R19, R19, 0x100, R22 ;  /* 0x0000010013137824 */ /* 0x010fe200078e0216 */
[----:B------:R-:W-:Y:S01]  /*12d50*/  F2FP.F16.E4M3.UNPACK_B R6, R23 ;  /* 0x00000017ff06723e */ /* 0x000fe200020006ff */
[----:B------:R-:W2:Y:S01]  /*12d60*/  LDL R20, [R1+0x80] ;  /* 0x0000800001147983 */ /* 0x000ea20000100800 */
[----:B------:R-:W-:Y:S02]  /*12d70*/  F2FP.F16.E4M3.UNPACK_B R17, R17 ;  /* 0x00000011ff11723e */ /* 0x000fe400020006ff */
[----:B------:R-:W-:Y:S02]  /*12d80*/  F2FP.F16.E4M3.UNPACK_B R18, R18 ;  /* 0x00000012ff12723e */ /* 0x000fe400020006ff */
[----:B------:R-:W-:Y:S01]  /*12d90*/  F2FP.F16.E4M3.UNPACK_B R19, R19 ;  /* 0x00000013ff13723e */ /* 0x000fe200020006ff */
[----:B------:R-:W3:Y:S04]  /*12da0*/  LDL R21, [R1+0x84] ;  /* 0x0000840001157983 */ /* 0x000ee80000100800 */
[----:B------:R-:W4:Y:S04]  /*12db0*/  LDL.LU R22, [R1+0x23c] ;  /* 0x00023c0001167983 */ /* 0x000f280000300800 */
[----:B------:R0:W-:Y:S01]  /*12dc0*/  STL [R1+0xb44], R6 ;  /* 0x000b440601007387 */ /* 0x0001e20000100800 */
[----:B------:R-:W-:-:S05]  /*12dd0*/  IMAD R16, R16, 0x100, R11 ;  /* 0x0000010010107824 */ /* 0x000fca00078e020b */
[----:B------:R-:W-:-:S07]  /*12de0*/  F2FP.F16.E4M3.UNPACK_B R16, R16 ;  /* 0x00000010ff10723e */ /* 0x000fce00020006ff */
[----:B------:R-:W-:Y:S01]  /*12df0*/  HMMA.16816.F32 R24, R16, R6, R24 ;  /* 0x000000061018723c */ /* 0x000fe20000001818 */
[----:B0-----:R-:W2:Y:S01]  /*12e00*/  LDL.LU R6, [R1+0x248] ;  /* 0x0002480001067983 */ /* 0x001ea20000300800 */
[----:B------:R-:W-:-:S03]  /*12e10*/  F2FP.F16.E4M3.UNPACK_B R4, R28 ;  /* 0x0000001cff04723e */ /* 0x000fc600020006ff */
[----:B--2---:R0:W-:Y:S04]  /*12e20*/  STL [R1+0xb48], R6 ;  /* 0x000b480601007387 */ /* 0x0041e80000100800 */
[----:B0-----:R-:W4:Y:S04]  /*12e30*/  LDL.LU R6, [R1+0x240] ;  /* 0x0002400001067983 */ /* 0x001f280000300800 */
[----:B------:R-:W2:Y:S04]  /*12e40*/  LDL.LU R23, [R1+0x244] ;  /* 0x0002440001177983 */ /* 0x000ea80000300800 */
[----:B------:R0:W-:Y:S04]  /*12e50*/  STL [R1+0xb40], R7 ;  /* 0x000b400701007387 */ /* 0x0001e80000100800 */
[----:B0-----:R-:W2:Y:S04]  /*12e60*/  LDL.LU R7, [R1+0x250] ;  /* 0x0002500001077983 */ /* 0x001ea80000300800 */
[----:B------:R-:W2:Y:S04]  /*12e70*/  LDL.LU R28, [R1+0x24c] ;  /* 0x00024c00011c7983 */ /* 0x000ea80000300800 */
[----:B------:R-:W2:Y:S04]  /*12e80*/  LDL.LU R29, [R1+0x254] ;  /* 0x00025400011d7983 */ /* 0x000ea80000300800 */
[----:B------:R-:W2:Y:S04]  /*12e90*/  LDL.LU R12, [R1+0x20] ;  /* 0x00002000010c7983 */ /* 0x000ea80000300800 */
        /* <DEDUP_REMOVED lines=15> */
[----:B------:R-:W2:Y:S04]  /*12f90*/  LDL.LU R8, [R1] ;  /* 0x0000000001087983 */ /* 0x000ea80000300800 */
[----:B------:R-:W2:Y:S04]  /*12fa0*/  LDL.LU R9, [R1+0x4] ;  /* 0x0000040001097983 */ /* 0x000ea80000300800 */
[----:B------:R-:W2:Y:S04]  /*12fb0*/  LDL.LU R10, [R1+0x8] ;  /* 0x00000800010a7983 */ /* 0x000ea80000300800 */
[----:B------:R-:W2:Y:S04]  /*12fc0*/  LDL.LU R11, [R1+0xc] ;  /* 0x00000c00010b7983 */ /* 0x000ea80000300800 */
[----:B------:R0:W-:Y:S04]  /*12fd0*/  STL [R1+0xb08], R24 ;  /* 0x000b081801007387 */ /* 0x0001e80000100800 */
[----:B------:R1:W-:Y:S04]  /*12fe0*/  STL [R1+0xb04], R25 ;  /* 0x000b041901007387 */ /* 0x0003e80000100800 */
[----:B------:R1:W-:Y:S04]  /*12ff0*/  STL [R1+0xb00], R26 ;  /* 0x000b001a01007387 */ /* 0x0003e80000100800 */
[----:B------:R3:W-:Y:S04]  /*13000*/  STL [R1+0xafc], R27 ;  /* 0x000afc1b01007387 */ /* 0x0007e80000100800 */
[----:B0-----:R-:W2:Y:S04]  /*13010*/  LDL.LU R24, [R1+0x40] ;  /* 0x0000400001187983 */ /* 0x001ea80000300800 */
[----:B-1----:R-:W2:Y:S04]  /*13020*/  LDL.LU R25, [R1+0x44] ;  /* 0x0000440001197983 */ /* 0x002ea80000300800 */
[----:B------:R-:W2:Y:S04]  /*13030*/  LDL.LU R26, [R1+0x48] ;  /* 0x00004800011a7983 */ /* 0x000ea80000300800 */
[----:B---3--:R-:W3:Y:S01]  /*13040*/  LDL.LU R27, [R1+0x4c] ;  /* 0x00004c00011b7983 */ /* 0x008ee20000300800 */
[----:B------:R-:W-:-:S02]  /*13050*/  F2FP.F16.E4M3.UNPACK_B R5, R2 ;  /* 0x00000002ff05723e */ /* 0x000fc400020006ff */
[----:B------:R-:W-:Y:S02]  /*13060*/  F2FP.F16.E4M3.UNPACK_B R20, R20 ;  /* 0x00000014ff14723e */ /* 0x000fe400020006ff */
[----:B------:R-:W-:Y:S02]  /*13070*/  F2FP.F16.E4M3.UNPACK_B R21, R21 ;  /* 0x00000015ff15723e */ /* 0x000fe400020006ff */
[----:B------:R-:W-:Y:S01]  /*13080*/  F2FP.F16.E4M3.UNPACK_B R2, R0 ;  /* 0x00000000ff02723e */ /* 0x000fe200020006ff */
[----:B----4-:R-:W-:-:S04]  /*13090*/  IMAD R22, R22, 0x100, R6 ;  /* 0x0000010016167824 */ /* 0x010fc800078e0206 */
[C---:B--2---:R-:W-:Y:S08]  /*130a0*/  HMMA.16816.F32 R12, R16.reuse, R20, R12 ;  /* 0x00000014100c723c */ /* 0x044ff0000000180c */
[----:B---3--:R-:W-:-:S15]  /*130b0*/  HMMA.16816.F32 R24, R16, R4, R24 ;  /* 0x000000041018723c */ /* 0x008fde0000001818 */
[----:B------:R-:W-:-:S04]  /*130c0*/  NOP ;  /* 0x0000000000007918 */ /* 0x000fc80000000000 */
[----:B------:R-:W-:Y:S04]  /*130d0*/  STL.64 [R1+0x40], R24 ;  /* 0x0000401801007387 */ /* 0x000fe80000100a00 */
[----:B------:R-:W-:Y:S04]  /*130e0*/  STL.64 [R1+0x48], R26 ;  /* 0x0000481a01007387 */ /* 0x000fe80000100a00 */
[----:B------:R0:W-:Y:S04]  /*130f0*/  STL [R1+0xaf8], R0 ;  /* 0x000af80001007387 */ /* 0x0001e80000100800 */
[----:B0-----:R-:W2:Y:S01]  /*13100*/  LDL.LU R0, [R1+0x258] ;  /* 0x0002580001007983 */ /* 0x001ea20000300800 */
[----:B------:R-:W-:-:S02]  /*13110*/  IMAD.MOV.U32 R26, RZ, RZ, R14 ;  /* 0x000000ffff1a7224 */ /* 0x000fc400078e000e */
[----:B------:R-:W-:Y:S02]  /*13120*/  IMAD.MOV.U32 R27, RZ, RZ, R15 ;  /* 0x000000ffff1b7224 */ /* 0x000fe400078e000f */
[----:B------:R-:W-:Y:S02]  /*13130*/  IMAD.MOV.U32 R24, RZ, RZ, R12 ;  /* 0x000000ffff187224 */ /* 0x000fe400078e000c */
[----:B------:R-:W-:Y:S01]  /*13140*/  IMAD.MOV.U32 R25, RZ, RZ, R13 ;  /* 0x000000ffff197224 */ /* 0x000fe200078e000d */
[----:B------:R-:W3:Y:S04]  /*13150*/  LDL.LU.64 R14, [R1+0xb58] ;  /* 0x000b5800010e7983 */ /* 0x000ee80000300a00 */
[----:B------:R-:W3:Y:S04]  /*13160*/  LDL.LU.64 R12, [R1+0xb50] ;  /* 0x000b5000010c7983 */ /* 0x000ee80000300a00 */
[----:B------:R-:W4:Y:S01]  /*13170*/  LDL.LU R6, [R1+0xb48] ;  /* 0x000b480001067983 */ /* 0x000f220000300800 */
[----:B------:R-:W-:Y:S01]  /*13180*/  F2FP.F16.E4M3.UNPACK_B R3, R3 ;  /* 0x00000003ff03723e */ /* 0x000fe200020006ff */
[----:B------:R-:W-:-:S02]  /*13190*/  IMAD R28, R28, 0x100, R7 ;  /* 0x000001001c1c7824 */ /* 0x000fc400078e0207 */
[----:B----4-:R-:W-:-:S04]  /*131a0*/  IMAD R23, R23, 0x100, R6 ;  /* 0x0000010017177824 */ /* 0x010fc800078e0206 */
[----:B---3--:R-:W-:Y:S01]  /*131b0*/  HMMA.16816.F32 R16, R16, R2, R12 ;  /* 0x000000021010723c */ /* 0x008fe2000000180c */
[----:B------:R-:W3:Y:S04]  /*131c0*/  LDL.LU R6, [R1+0xb44] ;  /* 0x000b440001067983 */ /* 0x000ee80000300800 */
[----:B------:R-:W3:Y:S04]  /*131d0*/  LDL.LU R7, [R1+0xb40] ;  /* 0x000b400001077983 */ /* 0x000ee80000300800 */
[----:B------:R-:W3:Y:S04]  /*131e0*/  LDL.LU.64 R14, [R1+0xb38] ;  /* 0x000b3800010e7983 */ /* 0x000ee80000300a00 */
[----:B------:R-:W3:Y:S01]  /*131f0*/  LDL.LU.64 R12, [R1+0xb30] ;  /* 0x000b3000010c7983 */ /* 0x000ee20000300a00 */
[----:B--2---:R-:W-:-:S05]  /*13200*/  IMAD R29, R29, 0x100, R0 ;  /* 0x000001001d1d7824 */ /* 0x004fca00078e0200 */
[----:B------:R0:W-:Y:S04]  /*13210*/  STL.64 [R1+0x30], R16 ;  /* 0x0000301001007387 */ /* 0x0001e80000100a00 */
[----:B------:R1:W-:Y:S01]  /*13220*/  STL.64 [R1+0x38], R18 ;  /* 0x0000381201007387 */ /* 0x0003e20000100a00 */
[----:B0-----:R-:W-:Y:S02]  /*13230*/  F2FP.F16.E4M3.UNPACK_B R16, R22 ;  /* 0x00000016ff10723e */ /* 0x001fe400020006ff */
[----:B------:R-:W-:Y:S02]  /*13240*/  F2FP.F16.E4M3.UNPACK_B R17, R23 ;  /* 0x00000017ff11723e */ /* 0x000fe400020006ff */
[----:B-1----:R-:W-:Y:S02]  /*13250*/  F2FP.F16.E4M3.UNPACK_B R18, R28 ;  /* 0x0000001cff12723e */ /* 0x002fe400020006ff */
[----:B------:R-:W-:Y:S01]  /*13260*/  F2FP.F16.E4M3.UNPACK_B R19, R29 ;  /* 0x0000001dff13723e */ /* 0x000fe200020006ff */
[----:B------:R-:W2:Y:S04]  /*13270*/  LDL.LU R22, [R1+0xa4] ;  /* 0x0000a40001167983 */ /* 0x000ea80000300800 */
[----:B------:R-:W4:Y:S04]  /*13280*/  LDL.LU R23, [R1+0xa0] ;  /* 0x0000a00001177983 */ /* 0x000f280000300800 */
[----:B------:R-:W2:Y:S04]  /*13290*/  LDL.LU R28, [R1+0x274] ;  /* 0x00027400011c7983 */ /* 0x000ea80000300800 */
[----:B------:R-:W2:Y:S01]  /*132a0*/  LDL.LU R29, [R1+0x278] ;  /* 0x00027800011d7983 */ /* 0x000ea20000300800 */
[C---:B------:R-:W-:Y:S08]  /*132b0*/  HMMA.16816.F32 R8, R16.reuse, R4, R8 ;  /* 0x000000041008723c */ /* 0x040ff00000001808 */
[----:B---3--:R-:W-:-:S15]  /*132c0*/  HMMA.16816.F32 R12, R16, R6, R12 ;  /* 0x00000006100c723c */ /* 0x008fde000000180c */
[----:B------:R-:W-:-:S04]  /*132d0*/  NOP ;  /* 0x0000000000007918 */ /* 0x000fc80000000000 */
[----:B------:R-:W-:Y:S04]  /*132e0*/  STL [R1+0x20], R12 ;  /* 0x0000200c01007387 */ /* 0x000fe80000100800 */
[----:B------:R0:W-:Y:S01]  /*132f0*/  STL.64 [R1+0x28], R14 ;  /* 0x0000280e01007387 */ /* 0x0001e20000100a00 */
[----:B------:R-:W-:-:S03]  /*13300*/  IMAD.MOV.U32 R0, RZ, RZ, R13 ;  /* 0x000000ffff007224 */ /* 0x000fc600078e000d */
[----:B0-----:R-:W3:Y:S04]  /*13310*/  LDL.LU.64 R14, [R1+0xb28] ;  /* 0x000b2800010e7983 */ /* 0x001ee80000300a00 */
[----:B------:R-:W3:Y:S04]  /*13320*/  LDL.LU.64 R12, [R1+0xb20] ;  /* 0x000b2000010c7983 */ /* 0x000ee80000300a00 */
[----:B------:R-:W2:Y:S04]  /*13330*/  LDL.LU R6, [R1+0x270] ;  /* 0x0002700001067983 */ /* 0x000ea80000300800 */
[----:B------:R-:W2:Y:S04]  /*13340*/  LDL.LU R7, [R1+0x26c] ;  /* 0x00026c0001077983 */ /* 0x000ea80000300800 */
[----:B------:R-:W-:Y:S04]  /*13350*/  STL.64 [R1+0x10], R8 ;  /* 0x0000100801007387 */ /* 0x000fe80000100a00 */
[----:B------:R0:W-:Y:S04]  /*13360*/  STL.64 [R1+0x18], R10 ;  /* 0x0000180a01007387 */ /* 0x0001e80000100a00 */
[----:B0-----:R-:W2:Y:S04]  /*13370*/  LDL.LU.64 R10, [R1+0xb18] ;  /* 0x000b1800010a7983 */ /* 0x001ea80000300a00 */
[----:B------:R-:W2:Y:S04]  /*13380*/  LDL.LU.64 R8, [R1+0xb10] ;  /* 0x000b100001087983 */ /* 0x000ea80000300a00 */
[----:B------:R-:W4:Y:S04]  /*13390*/  LDL.LU R4, [R1+0x25c] ;  /* 0x00025c0001047983 */ /* 0x000f280000300800 */
[----:B------:R-:W4:Y:S01]  /*133a0*/  LDL.LU R5, [R1+0x264] ;  /* 0x0002640001057983 */ /* 0x000f220000300800 */
[C---:B---3--:R-:W-:Y:S08]  /*133b0*/  HMMA.16816.F32 R12, R16.reuse, R2, R12 ;  /* 0x00000002100c723c */ /* 0x048ff0000000180c */
[----:B--2---:R-:W-:Y:S01]  /*133c0*/  HMMA.16816.F32 R8, R16, R20, R8 ;  /* 0x000000141008723c */ /* 0x004fe20000001808 */
[----:B------:R-:W4:Y:S04]  /*133d0*/  LDL.LU R20, [R1+0x260] ;  /* 0x0002600001147983 */ /* 0x000f280000300800 */
[----:B------:R-:W2:-:S14]  /*133e0*/  LDL.LU R21, [R1+0x268] ;  /* 0x0002680001157983 */ /* 0x000e9c0000300800 */
[----:B------:R0:W-:Y:S04]  /*133f0*/  STL.64 [R1+0xab8], R10 ;  /* 0x000ab80a01007387 */ /* 0x0001e80000100a00 */
[----:B------:R-:W-:Y:S04]  /*13400*/  STL.64 [R1+0xab0], R8 ;  /* 0x000ab00801007387 */ /* 0x000fe80000100a00 */
[----:B0-----:R-:W3:Y:S04]  /*13410*/  LDL.LU R10, [R1+0x90] ;  /* 0x00009000010a7983 */ /* 0x001ee80000300800 */
[----:B------:R0:W-:Y:S04]  /*13420*/  STL [R1+0xaa4], R12 ;  /* 0x000aa40c01007387 */ /* 0x0001e80000100800 */
[----:B------:R1:W-:Y:S04]  /*13430*/  STL [R1+0xaa0], R13 ;  /* 0x000aa00d01007387 */ /* 0x0003e80000100800 */
[----:B------:R0:W-:Y:S04]  /*13440*/  STL [R1+0xa9c], R14 ;  /* 0x000a9c0e01007387 */ /* 0x0001e80000100800 */
[----:B------:R1:W-:Y:S04]  /*13450*/  STL [R1+0xa98], R15 ;  /* 0x000a980f01007387 */ /* 0x0003e80000100800 */
[----:B------:R-:W2:Y:S04]  /*13460*/  LDL.LU R11, [R1+0x94] ;  /* 0x00009400010b7983 */ /* 0x000ea80000300800 */
[----:B0-----:R-:W2:Y:S04]  /*13470*/  LDL.LU R12, [R1+0x30] ;  /* 0x00003000010c7983 */ /* 0x001ea80000300800 */
[----:B--2---:R-:W-:Y:S04]  /*13480*/  STL [R1+0xad0], R12 ;  /* 0x000ad00c01007387 */ /* 0x004fe80000100800 */
[----:B-1----:R-:W2:Y:S01]  /*13490*/  LDL.LU R13, [R1+0x34] ;  /* 0x00003400010d7983 */ /* 0x002ea20000300800 */
[----:B------:R-:W-:-:S02]  /*134a0*/  IMAD R6, R7, 0x100, R6 ;  /* 0x0000010007067824 */ /* 0x000fc400078e0206 */
[----:B------:R-:W-:Y:S02]  /*134b0*/  IMAD R7, R28, 0x100, R29 ;  /* 0x000001001c077824 */ /* 0x000fe400078e021d */
[----:B----4-:R-:W-:Y:S02]  /*134c0*/  IMAD R4, R4, 0x100, R20 ;  /* 0x0000010004047824 */ /* 0x010fe400078e0214 */
[----:B------:R-:W-:Y:S01]  /*134d0*/  IMAD R5, R5, 0x100, R21 ;  /* 0x0000010005057824 */ /* 0x000fe200078e0215 */
[----:B------:R-:W-:Y:S02]  /*134e0*/  F2FP.F16.E4M3.UNPACK_B R19, R7 ;  /* 0x00000007ff13723e */ /* 0x000fe400020006ff */
[----:B------:R-:W-:Y:S01]  /*134f0*/  F2FP.F16.E4M3.UNPACK_B R7, R22.H1 ;  /* 0x00000016ff07723e */ /* 0x000fe200030006ff */
[----:B--2---:R0:W-:Y:S04]  /*13500*/  STL [R1+0xad4], R13 ;  /* 0x000ad40d01007387 */ /* 0x0041e80000100800 */
[----:B------:R-:W2:Y:S04]  /*13510*/  LDL.LU R14, [R1+0x38] ;  /* 0x00003800010e7983 */ /* 0x000ea80000300800 */
[----:B------:R-:W2:Y:S04]  /*13520*/  LDL.LU R15, [R1+0x3c] ;  /* 0x00003c00010f7983 */ /* 0x000ea80000300800 */
[----:B------:R-:W4:Y:S04]  /*13530*/  LDL.LU R20, [R1+0x80] ;  /* 0x0000800001147983 */ /* 0x000f280000300800 */
[----:B------:R-:W3:Y:S04]  /*13540*/  LDL.LU R21, [R1+0x84] ;  /* 0x0000840001157983 */ /* 0x000ee80000300800 */
[----:B------:R-:W3:Y:S04]  /*13550*/  LDL.LU R3, [R1+0x74] ;  /* 0x0000740001037983 */ /* 0x000ee80000300800 */
[----:B0-----:R-:W3:Y:S04]  /*13560*/  LDL.LU R13, [R1+0x280] ;  /* 0x00028000010d7983 */ /* 0x001ee80000300800 */
[----:B------:R-:W3:Y:S04]  /*13570*/  LDL.LU R22, [R1+0x27c] ;  /* 0x00027c0001167983 */ /* 0x000ee80000300800 */
[----:B------:R-:W3:Y:S04]  /*13580*/  LDL.LU R12, [R1+0x288] ;  /* 0x00028800010c7983 */ /* 0x000ee80000300800 */
[----:B--2---:R0:W-:Y:S04]  /*13590*/  STL.64 [R1+0xae0], R14 ;  /* 0x000ae00e01007387 */ /* 0x0041e80000100a00 */
[----:B---3--:R1:W-:Y:S01]  /*135a0*/  STL.64 [R1+0xad8], R12 ;  /* 0x000ad80c01007387 */ /* 0x0083e20000100a00 */
[----:B0-----:R-:W-:-:S02]  /*135b0*/  IMAD.MOV.U32 R14, RZ, RZ, R26 ;  /* 0x000000ffff0e7224 */ /* 0x001fc400078e001a */
[----:B------:R-:W-:Y:S02]  /*135c0*/  IMAD.MOV.U32 R15, RZ, RZ, R27 ;  /* 0x000000ffff0f7224 */ /* 0x000fe400078e001b */
[----:B-1----:R-:W-:Y:S02]  /*135d0*/  IMAD.MOV.U32 R12, RZ, RZ, R24 ;  /* 0x000000ffff0c7224 */ /* 0x002fe400078e0018 */
[----:B------:R-:W-:Y:S01]  /*135e0*/  IMAD.MOV.U32 R13, RZ, RZ, R25 ;  /* 0x000000ffff0d7224 */ /* 0x000fe200078e0019 */
[----:B------:R-:W2:Y:S04]  /*135f0*/  LDL.LU R24, [R1+0xb08] ;  /* 0x000b080001187983 */ /* 0x000ea80000300800 */
[----:B------:R-:W2:Y:S04]  /*13600*/  LDL.LU R25, [R1+0xb04] ;  /* 0x000b040001197983 */ /* 0x000ea80000300800 */
[----:B------:R-:W2:Y:S04]  /*13610*/  LDL.LU R26, [R1+0xb00] ;  /* 0x000b0000011a7983 */ /* 0x000ea80000300800 */
[----:B------:R-:W2:Y:S01]  /*13620*/  LDL.LU R27, [R1+0xafc] ;  /* 0x000afc00011b7983 */ /* 0x000ea20000300800 */
[----:B------:R-:W-:-:S02]  /*13630*/  F2FP.F16.E4M3.UNPACK_B R18, R6 ;  /* 0x00000006ff12723e */ /* 0x000fc400020006ff */
[----:B------:R-:W-:Y:S02]  /*13640*/  F2FP.F16.E4M3.UNPACK_B R16, R4 ;  /* 0x00000004ff10723e */ /* 0x000fe400020006ff */
[----:B------:R-:W-:Y:S02]  /*13650*/  F2FP.F16.E4M3.UNPACK_B R17, R5 ;  /* 0x00000005ff11723e */ /* 0x000fe400020006ff */
[----:B------:R-:W-:Y:S01]  /*13660*/  F2FP.F16.E4M3.UNPACK_B R6, R23.H1 ;  /* 0x00000017ff06723e */ /* 0x000fe200030006ff */
[----:B------:R-:W-:Y:S04]  /*13670*/  STL.64 [R1+0xaf0], R14 ;  /* 0x000af00e01007387 */ /* 0x000fe80000100a00 */
[----:B------:R0:W-:Y:S04]  /*13680*/  STL.64 [R1+0xae8], R12 ;  /* 0x000ae80c01007387 */ /* 0x0001e80000100a00 */
[----:B0-----:R-:W3:Y:S04]  /*13690*/  LDL.LU R12, [R1+0x40] ;  /* 0x00004000010c7983 */ /* 0x001ee80000300800 */
[----:B------:R-:W3:Y:S04]  /*136a0*/  LDL.LU R13, [R1+0x44] ;  /* 0x00004400010d7983 */ /* 0x000ee80000300800 */
[----:B------:R-:W3:Y:S04]  /*136b0*/  LDL.LU R14, [R1+0x48] ;  /* 0x00004800010e7983 */ /* 0x000ee80000300800 */
[----:B------:R-:W3:Y:S04]  /*136c0*/  LDL.LU R15, [R1+0x4c] ;  /* 0x00004c00010f7983 */ /* 0x000ee80000300800 */
[----:B------:R-:W3:Y:S04]  /*136d0*/  LDL.LU R23, [R1+0x284] ;  /* 0x0002840001177983 */ /* 0x000ee80000300800 */
[----:B------:R-:W3:Y:S04]  /*136e0*/  LDL.LU R28, [R1+0x28c] ;  /* 0x00028c00011c7983 */ /* 0x000ee80000300800 */
[----:B------:R-:W3:Y:S01]  /*136f0*/  LDL.LU R29, [R1+0x294] ;  /* 0x00029400011d7983 */ /* 0x000ee20000300800 */
[----:B------:R-:W-:-:S02]  /*13700*/  F2FP.F16.E4M3.UNPACK_B R4, R10.H1 ;  /* 0x0000000aff04723e */ /* 0x000fc400030006ff */
[----:B------:R-:W-:Y:S01]  /*13710*/  F2FP.F16.E4M3.UNPACK_B R5, R11.H1 ;  /* 0x0000000bff05723e */ /* 0x000fe200030006ff */
[----:B--2---:R-:W-:-:S15]  /*13720*/  HMMA.16816.F32 R24, R16, R6, R24 ;  /* 0x000000061018723c */ /* 0x004fde0000001818 */
[----:B------:R-:W-:-:S04]  /*13730*/  NOP ;  /* 0x0000000000007918 */ /* 0x000fc80000000000 */
[----:B------:R0:W-:Y:S04]  /*13740*/  STL [R1+0xaa8], R24 ;  /* 0x000aa81801007387 */ /* 0x0001e80000100800 */
[----:B0-----:R-:W2:Y:S04]  /*13750*/  LDL.LU R24, [R1+0x298] ;  /* 0x0002980001187983 */ /* 0x001ea80000300800 */
[----:B------:R-:W-:Y:S04]  /*13760*/  STL [R1+0xa94], R25 ;  /* 0x000a941901007387 */ /* 0x000fe80000100800 */
[----:B------:R-:W-:Y:S04]  /*13770*/  STL [R1+0xa90], R26 ;  /* 0x000a901a01007387 */ /* 0x000fe80000100800 */
[----:B------:R-:W-:Y:S04]  /*13780*/  STL [R1+0xa8c], R27 ;  /* 0x000a8c1b01007387 */ /* 0x000fe80000100800 */
[----:B------:R-:W2:Y:S04]  /*13790*/  LDL.LU R8, [R1+0x10] ;  /* 0x0000100001087983 */ /* 0x000ea80000300800 */
[----:B------:R-:W2:Y:S04]  /*137a0*/  LDL.LU R9, [R1+0x14] ;  /* 0x0000140001097983 */ /* 0x000ea80000300800 */
[----:B------:R-:W2:Y:S04]  /*137b0*/  LDL.LU R10, [R1+0x18] ;  /* 0x00001800010a7983 */ /* 0x000ea80000300800 */
[----:B------:R-:W2:Y:S01]  /*137c0*/  LDL.LU R11, [R1+0x1c] ;  /* 0x00001c00010b7983 */ /* 0x000ea20000300800 */
[----:B---3--:R-:W-:Y:S03]  /*137d0*/  HMMA.16816.F32 R12, R16, R4, R12 ;  /* 0x00000004100c723c */ /* 0x008fe6000000180c */
[----:B--2---:R-:W-:Y:S04]  /*137e0*/  STL.64 [R1+0xac8], R10 ;  /* 0x000ac80a01007387 */ /* 0x004fe80000100a00 */
[----:B------:R0:W-:Y:S04]  /*137f0*/  STL.64 [R1+0xac0], R8 ;  /* 0x000ac00801007387 */ /* 0x0001e80000100a00 */
[----:B0-----:R-:W2:Y:S01]  /*13800*/  LDL.LU R8, [R1+0x20] ;  /* 0x0000200001087983 */ /* 0x001ea20000300800 */
[----:B------:R-:W-:-:S03]  /*13810*/  IMAD.MOV.U32 R9, RZ, RZ, R0 ;  /* 0x000000ffff097224 */ /* 0x000fc600078e0000 */
[----:B------:R-:W3:Y:S04]  /*13820*/  LDL.LU R0, [R1+0xaf8] ;  /* 0x000af80001007983 */ /* 0x000ee80000300800 */
[----:B------:R-:W2:Y:S04]  /*13830*/  LDL.LU R10, [R1+0x28] ;  /* 0x00002800010a7983 */ /* 0x000ea80000300800 */
[----:B------:R-:W2:Y:S04]  /*13840*/  LDL.LU R11, [R1+0x2c] ;  /* 0x00002c00010b7983 */ /* 0x000ea80000300800 */
[----:B------:R-:W-:Y:S04]  /*13850*/  STL.64 [R1], R12 ;  /* 0x0000000c01007387 */ /* 0x000fe80000100a00 */
[----:B------:R0:W-:Y:S04]  /*13860*/  STL.64 [R1+0x8], R14 ;  /* 0x0000080e01007387 */ /* 0x0001e80000100a00 */
[----:B0-----:R-:W2:Y:S04]  /*13870*/  LDL.LU.64 R14, [R1+0xaf0] ;  /* 0x000af000010e7983 */ /* 0x001ea80000300a00 */
[----:B------:R-:W2:Y:S01]  /*13880*/  LDL.LU.64 R12, [R1+0xae8] ;  /* 0x000ae800010c7983 */ /* 0x000ea20000300a00 */
[----:B----4-:R-:W-:-:S02]  /*13890*/  F2FP.F16.E4M3.UNPACK_B R20, R20.H1 ;  /* 0x00000014ff14723e */ /* 0x010fc400030006ff */
[----:B------:R-:W-:-:S07]  /*138a0*/  F2FP.F16.E4M3.UNPACK_B R21, R21.H1 ;  /* 0x00000015ff15723e */ /* 0x000fce00030006ff */
[----:B--2---:R-:W-:Y:S01]  /*138b0*/  HMMA.16816.F32 R12, R16, R20, R12 ;  /* 0x00000014100c723c */ /* 0x004fe2000000180c */
[----:B---3--:R-:W-:-:S15]  /*138c0*/  F2FP.F16.E4M3.UNPACK_B R2, R0.H1 ;  /* 0x00000000ff02723e */ /* 0x008fde00030006ff */
[----:B------:R-:W-:-:S03]  /*138d0*/  NOP ;  /* 0x0000000000007918 */ /* 0x000fc60000000000 */
[----:B------:R-:W-:Y:S02]  /*138e0*/  IMAD.MOV.U32 R27, RZ, RZ, R14 ;  /* 0x000000ffff1b7224 */ /* 0x000fe400078e000e */
[----:B------:R-:W-:Y:S02]  /*138f0*/  IMAD.MOV.U32 R0, RZ, RZ, R15 ;  /* 0x000000ffff007224 */ /* 0x000fe400078e000f */
[----:B------:R-:W-:Y:S02]  /*13900*/  IMAD.MOV.U32 R25, RZ, RZ, R12 ;  /* 0x000000ffff197224 */ /* 0x000fe400078e000c */
[----:B------:R-:W-:Y:S01]  /*13910*/  IMAD.MOV.U32 R26, RZ, RZ, R13 ;  /* 0x000000ffff1a7224 */ /* 0x000fe200078e000d */
[----:B------:R-:W2:Y:S04]  /*13920*/  LDL.LU.64 R14, [R1+0xae0] ;  /* 0x000ae000010e7983 */ /* 0x000ea80000300a00 */
[----:B------:R-:W3:Y:S04]  /*13930*/  LDL.LU.64 R12, [R1+0xad8] ;  /* 0x000ad800010c7983 */ /* 0x000ee80000300a00 */
[----:B------:R0:W-:Y:S04]  /*13940*/  STL [R1+0xaac], R25 ;  /* 0x000aac1901007387 */ /* 0x0001e80000100800 */
[----:B0-----:R-:W4:Y:S01]  /*13950*/  LDL.LU R25, [R1+0x290] ;  /* 0x0002900001197983 */ /* 0x001f220000300800 */
[----:B---3--:R-:W-:-:S02]  /*13960*/  IMAD R22, R22, 0x100, R13 ;  /* 0x0000010016167824 */ /* 0x008fc400078e020d */
[----:B------:R-:W-:Y:S01]  /*13970*/  IMAD R23, R23, 0x100, R12 ;  /* 0x0000010017177824 */ /* 0x000fe200078e020c */
[----:B------:R-:W2:Y:S04]  /*13980*/  LDL.LU R13, [R1+0xad4] ;  /* 0x000ad400010d7983 */ /* 0x000ea80000300800 */
[----:B------:R-:W2:Y:S01]  /*13990*/  LDL.LU R12, [R1+0xad0] ;  /* 0x000ad000010c7983 */ /* 0x000ea20000300800 */
[----:B------:R-:W-:Y:S01]  /*139a0*/  F2FP.F16.E4M3.UNPACK_B R3, R3.H1 ;  /* 0x00000003ff03723e */ /* 0x000fe200030006ff */
[----:B------:R-:W-:Y:S02]  /*139b0*/  IMAD R29, R29, 0x100, R24 ;  /* 0x000001001d1d7824 */ /* 0x000fe400078e0218 */
[----:B----4-:R-:W-:-:S04]  /*139c0*/  IMAD R28, R28, 0x100, R25 ;  /* 0x000001001c1c7824 */ /* 0x010fc800078e0219 */
        /* <DEDUP_REMOVED lines=12> */
[----:B------:R-:W-:Y:S02]  /*13a90*/  IMAD.MOV.U32 R29, RZ, RZ, R10 ;  /* 0x000000ffff1d7224 */ /* 0x000fe400078e000a */
[----:B------:R-:W-:Y:S02]  /*13aa0*/  IMAD.MOV.U32 R28, RZ, RZ, R11 ;  /* 0x000000ffff1c7224 */ /* 0x000fe400078e000b */
[----:B------:R-:W-:Y:S02]  /*13ab0*/  IMAD.MOV.U32 R25, RZ, RZ, R8 ;  /* 0x000000ffff197224 */ /* 0x000fe400078e0008 */
[----:B------:R-:W-:Y:S01]  /*13ac0*/  IMAD.MOV.U32 R24, RZ, RZ, R9 ;  /* 0x000000ffff187224 */ /* 0x000fe200078e0009 */
[----:B------:R-:W2:Y:S04]  /*13ad0*/  LDL.LU.64 R10, [R1+0xac8] ;  /* 0x000ac800010a7983 */ /* 0x000ea80000300a00 */
[----:B------:R-:W2:Y:S04]  /*13ae0*/  LDL.LU.64 R8, [R1+0xac0] ;  /* 0x000ac00001087983 */ /* 0x000ea80000300a00 */
[----:B------:R-:W3:Y:S04]  /*13af0*/  LDL.LU R6, [R1+0x2b4] ;  /* 0x0002b40001067983 */ /* 0x000ee80000300800 */
[----:B------:R-:W4:Y:S01]  /*13b00*/  LDL.LU R7, [R1+0x2bc] ;  /* 0x0002bc0001077983 */ /* 0x000f220000300800 */
[----:B--2---:R-:W-:-:S15]  /*13b10*/  HMMA.16816.F32 R8, R16, R4, R8 ;  /* 0x000000041008723c */ /* 0x004fde0000001808 */
[----:B------:R-:W-:-:S04]  /*13b20*/  NOP ;  /* 0x0000000000007918 */ /* 0x000fc80000000000 */
[----:B------:R-:W-:Y:S04]  /*13b30*/  STL.64 [R1+0x30], R8 ;  /* 0x0000300801007387 */ /* 0x000fe80000100a00 */
[----:B------:R0:W-:Y:S04]  /*13b40*/  STL.64 [R1+0x38], R10 ;  /* 0x0000380a01007387 */ /* 0x0001e80000100a00 */
[----:B0-----:R-:W2:Y:S04]  /*13b50*/  LDL.LU.64 R10, [R1+0xab8] ;  /* 0x000ab800010a7983 */ /* 0x001ea80000300a00 */
[----:B------:R-:W2:Y:S04]  /*13b60*/  LDL.LU.64 R8, [R1+0xab0] ;  /* 0x000ab00001087983 */ /* 0x000ea80000300a00 */
[----:B------:R-:W3:Y:S04]  /*13b70*/  LDL.LU R4, [R1+0x2a4] ;  /* 0x0002a40001047983 */ /* 0x000ee80000300800 */
[----:B------:R-:W3:Y:S01]  /*13b80*/  LDL.LU R5, [R1+0x2ac] ;  /* 0x0002ac0001057983 */ /* 0x000ee20000300800 */
[----:B--2---:R-:W-:Y:S03]  /*13b90*/  HMMA.16816.F32 R20, R16, R20, R8 ;  /* 0x000000141014723c */ /* 0x004fe60000001808 */
[----:B------:R-:W2:Y:S04]  /*13ba0*/  LDL.LU R8, [R1+0x2a8] ;  /* 0x0002a80001087983 */ /* 0x000ea80000300800 */
[----:B------:R-:W3:Y:S04]  /*13bb0*/  LDL.LU R9, [R1+0x2b0] ;  /* 0x0002b00001097983 */ /* 0x000ee80000300800 */
[----:B------:R-:W2:Y:S04]  /*13bc0*/  LDL.LU R10, [R1+0x2b8] ;  /* 0x0002b800010a7983 */ /* 0x000ea80000300800 */
[----:B------:R-:W4:Y:S04]  /*13bd0*/  LDL.LU R11, [R1+0x2c0] ;  /* 0x0002c000010b7983 */ /* 0x000f280000300800 */
[----:B------:R0:W-:Y:S04]  /*13be0*/  STL.64 [R1+0xa50], R22 ;  /* 0x000a501601007387 */ /* 0x0001e80000100a00 */
[----:B------:R1:W-:Y:S01]  /*13bf0*/  STL.64 [R1+0xa48], R20 ;  /* 0x000a481401007387 */ /* 0x0003e20000100a00 */
[----:B0-----:R-:W-:-:S02]  /*13c00*/  IMAD.MOV.U32 R22, RZ, RZ, R29 ;  /* 0x000000ffff167224 */ /* 0x001fc400078e001d */
[----:B------:R-:W-:Y:S02]  /*13c10*/  IMAD.MOV.U32 R23, RZ, RZ, R28 ;  /* 0x000000ffff177224 */ /* 0x000fe400078e001c */
[----:B-1----:R-:W-:Y:S02]  /*13c20*/  IMAD.MOV.U32 R20, RZ, RZ, R25 ;  /* 0x000000ffff147224 */ /* 0x002fe400078e0019 */
[----:B------:R-:W-:Y:S01]  /*13c30*/  IMAD.MOV.U32 R21, RZ, RZ, R24 ;  /* 0x000000ffff157224 */ /* 0x000fe200078e0018 */
[----:B------:R-:W4:Y:S04]  /*13c40*/  LDL.LU R25, [R1+0xaac] ;  /* 0x000aac0001197983 */ /* 0x000f280000300800 */
[----:B------:R-:W4:Y:S01]  /*13c50*/  LDL.LU R24, [R1+0xaa8] ;  /* 0x000aa80001187983 */ /* 0x000f220000300800 */
[----:B---3--:R-:W-:-:S02]  /*13c60*/  IMAD R5, R5, 0x100, R9 ;  /* 0x0000010005057824 */ /* 0x008fc400078e0209 */
[----:B--2---:R-:W-:Y:S01]  /*13c70*/  IMAD R6, R6, 0x100, R10 ;  /* 0x0000010006067824 */ /* 0x004fe200078e020a */
[----:B------:R-:W2:Y:S04]  /*13c80*/  LDL R9, [R1+0xa8] ;  /* 0x0000a80001097983 */ /* 0x000ea80000100800 */
[----:B------:R-:W3:Y:S04]  /*13c90*/  LDL R10, [R1+0xac] ;  /* 0x0000ac00010a7983 */ /* 0x000ee80000100800 */
[----:B------:R-:W-:Y:S04]  /*13ca0*/  STL.64 [R1+0xa60], R22 ;  /* 0x000a601601007387 */ /* 0x000fe80000100a00 */
[----:B------:R0:W-:Y:S01]  /*13cb0*/  STL.64 [R1+0xa58], R20 ;  /* 0x000a581401007387 */ /* 0x0001e20000100a00 */
[----:B----4-:R-:W-:-:S02]  /*13cc0*/  IMAD R7, R7, 0x100, R11 ;  /* 0x0000010007077824 */ /* 0x010fc400078e020b */
[----:B0-----:R-:W-:Y:S02]  /*13cd0*/  IMAD.MOV.U32 R20, RZ, RZ, R12 ;  /* 0x000000ffff147224 */ /* 0x001fe400078e000c */
[----:B------:R-:W-:Y:S01]  /*13ce0*/  IMAD.MOV.U32 R21, RZ, RZ, R13 ;  /* 0x000000ffff157224 */ /* 0x000fe200078e000d */
[----:B------:R-:W4:Y:S01]  /*13cf0*/  LDL.LU R12, [R1+0xaa4] ;  /* 0x000aa400010c7983 */ /* 0x000f220000300800 */
[----:B------:R-:W-:-:S03]  /*13d00*/  IMAD.MOV.U32 R22, RZ, RZ, R14 ;  /* 0x000000ffff167224 */ /* 0x000fc600078e000e */
[----:B------:R-:W-:Y:S04]  /*13d10*/  STL [R1+0xa68], R20 ;  /* 0x000a681401007387 */ /* 0x000fe80000100800 */
[----:B------:R-:W4:Y:S04]  /*13d20*/  LDL.LU R13, [R1+0xaa0] ;  /* 0x000aa000010d7983 */ /* 0x000f280000300800 */
[----:B------:R-:W-:Y:S04]  /*13d30*/  STL [R1+0xa6c], R21 ;  /* 0x000a6c1501007387 */ /* 0x000fe80000100800 */
[----:B------:R-:W4:Y:S04]  /*13d40*/  LDL.LU R14, [R1+0xa9c] ;  /* 0x000a9c00010e7983 */ /* 0x000f280000300800 */
[----:B------:R0:W-:Y:S01]  /*13d50*/  STL [R1+0xa70], R22 ;  /* 0x000a701601007387 */ /* 0x0001e20000100800 */
[----:B------:R-:W-:-:S03]  /*13d60*/  IMAD.MOV.U32 R23, RZ, RZ, R15 ;  /* 0x000000ffff177224 */ /* 0x000fc600078e000f */
[----:B------:R-:W4:Y:S04]  /*13d70*/  LDL.LU R15, [R1+0xa98] ;  /* 0x000a9800010f7983 */ /* 0x000f280000300800 */
[----:B------:R-:W2:Y:S04]  /*13d80*/  LDL R11, [R1+0x9c] ;  /* 0x00009c00010b7983 */ /* 0x000ea80000100800 */
[----:B0-----:R-:W2:Y:S04]  /*13d90*/  LDL.LU R22, [R1+0x2c8] ;  /* 0x0002c80001167983 */ /* 0x001ea80000300800 */
[----:B------:R-:W3:Y:S04]  /*13da0*/  LDL.LU R21, [R1+0x2d0] ;  /* 0x0002d00001157983 */ /* 0x000ee80000300800 */
[----:B------:R-:W3:Y:S01]  /*13db0*/  LDL.LU R20, [R1+0x2d8] ;  /* 0x0002d80001147983 */ /* 0x000ee20000300800 */
[----:B------:R-:W-:-:S03]  /*13dc0*/  IMAD R4, R4, 0x100, R8 ;  /* 0x0000010004047824 */ /* 0x000fc600078e0208 */
[----:B--2---:R-:W-:Y:S04]  /*13dd0*/  STL.64 [R1+0xa80], R22 ;  /* 0x000a801601007387 */ /* 0x004fe80000100a00 */
[----:B---3--:R0:W-:Y:S02]  /*13de0*/  STL.64 [R1+0xa78], R20 ;  /* 0x000a781401007387 */ /* 0x0081e40000100a00 */
[----:B0-----:R-:W-:Y:S02]  /*13df0*/  IMAD.MOV.U32 R20, RZ, RZ, R25 ;  /* 0x000000ffff147224 */ /* 0x001fe400078e0019 */
[----:B------:R-:W-:Y:S01]  /*13e00*/  IMAD.MOV.U32 R21, RZ, RZ, R26 ;  /* 0x000000ffff157224 */ /* 0x000fe200078e001a */
[----:B------:R-:W2:Y:S04]  /*13e10*/  LDL.LU R25, [R1+0xa94] ;  /* 0x000a940001197983 */ /* 0x000ea80000300800 */
[----:B------:R-:W2:Y:S01]  /*13e20*/  LDL.LU R26, [R1+0xa90] ;  /* 0x000a9000011a7983 */ /* 0x000ea20000300800 */
[----:B------:R-:W-:-:S03]  /*13e30*/  IMAD.MOV.U32 R22, RZ, RZ, R27 ;  /* 0x000000ffff167224 */ /* 0x000fc600078e001b */
[----:B------:R-:W2:Y:S01]  /*13e40*/  LDL.LU R27, [R1+0xa8c] ;  /* 0x000a8c00011b7983 */ /* 0x000ea20000300800 */
[----:B------:R-:W-:-:S03]  /*13e50*/  IMAD.MOV.U32 R23, RZ, RZ, R0 ;  /* 0x000000ffff177224 */ /* 0x000fc600078e0000 */
[----:B------:R-:W3:Y:S01]  /*13e60*/  LDL.LU R0, [R1+0xa88] ;  /* 0x000a880001007983 */ /* 0x000ee20000300800 */
[----:B------:R-:W-:Y:S02]  /*13e70*/  F2FP.F16.E4M3.UNPACK_B R8, R9 ;  /* 0x00000009ff08723e */ /* 0x000fe400020006ff */
[----:B------:R-:W-:Y:S02]  /*13e80*/  F2FP.F16.E4M3.UNPACK_B R4, R4 ;  /* 0x00000004ff04723e */ /* 0x000fe400020006ff */
[----:B------:R-:W-:Y:S02]  /*13e90*/  F2FP.F16.E4M3.UNPACK_B R5, R5 ;  /* 0x00000005ff05723e */ /* 0x000fe400020006ff */
[----:B------:R-:W-:Y:S02]  /*13ea0*/  F2FP.F16.E4M3.UNPACK_B R6, R6 ;  /* 0x00000006ff06723e */ /* 0x000fe400020006ff */
[----:B------:R-:W-:Y:S02]  /*13eb0*/  F2FP.F16.E4M3.UNPACK_B R7, R7 ;  /* 0x00000007ff07723e */ /* 0x000fe400020006ff */
[----:B------:R-:W-:Y:S01]  /*13ec0*/  F2FP.F16.E4M3.UNPACK_B R9, R10 ;  /* 0x0000000aff09723e */ /* 0x000fe200020006ff */
[----:B----4-:R-:W-:Y:S01]  /*13ed0*/  HMMA.16816.F32 R16, R16, R2, R12 ;  /* 0x000000021010723c */ /* 0x010fe2000000180c */
[----:B------:R-:W4:Y:S04]  /*13ee0*/  LDL.LU R28, [R1+0x2d4] ;  /* 0x0002d400011c7983 */ /* 0x000f280000300800 */
[----:B------:R-:W4:Y:S04]  /*13ef0*/  LDL.LU R29, [R1+0x2dc] ;  /* 0x0002dc00011d7983 */ /* 0x000f280000300800 */
[----:B------:R-:W4:Y:S04]  /*13f00*/  LDL R12, [R1+0x88] ;  /* 0x00008800010c7983 */ /* 0x000f280000100800 */
[----:B------:R-:W4:Y:S04]  /*13f10*/  LDL R13, [R1+0x8c] ;  /* 0x00008c00010d7983 */ /* 0x000f280000100800 */
[----:B------:R-:W4:Y:S04]  /*13f20*/  LDL R2, [R1+0x78] ;  /* 0x0000780001027983 */ /* 0x000f280000100800 */
[----:B------:R-:W4:Y:S04]  /*13f30*/  LDL R3, [R1+0x7c] ;  /* 0x00007c0001037983 */ /* 0x000f280000100800 */
[----:B------:R-:W4:Y:S04]  /*13f40*/  LDL.LU R14, [R1+0x2c4] ;  /* 0x0002c400010e7983 */ /* 0x000f280000300800 */
[----:B------:R-:W4:Y:S04]  /*13f50*/  LDL.LU R15, [R1+0x2cc] ;  /* 0x0002cc00010f7983 */ /* 0x000f280000300800 */
[----:B------:R-:W-:Y:S04]  /*13f60*/  STL [R1+0xa44], R16 ;  /* 0x000a441001007387 */ /* 0x000fe80000100800 */
[----:B------:R0:W-:Y:S04]  /*13f70*/  STL [R1+0xa40], R17 ;  /* 0x000a401101007387 */ /* 0x0001e80000100800 */
[----:B0-----:R-:W4:Y:S04]  /*13f80*/  LDL.LU R17, [R1+0x2e0] ;  /* 0x0002e00001117983 */ /* 0x001f280000300800 */
[----:B------:R-:W-:Y:S04]  /*13f90*/  STL [R1+0xa3c], R18 ;  /* 0x000a3c1201007387 */ /* 0x000fe80000100800 */
[----:B------:R0:W-:Y:S01]  /*13fa0*/  STL [R1+0xa38], R19 ;  /* 0x000a381301007387 */ /* 0x0001e20000100800 */
[----:B--2---:R-:W-:Y:S01]  /*13fb0*/  HMMA.16816.F32 R24, R4, R8, R24 ;  /* 0x000000080418723c */ /* 0x004fe20000001818 */
[----:B---3--:R-:W-:-:S15]  /*13fc0*/  F2FP.F16.E4M3.UNPACK_B R10, R0 ;  /* 0x00000000ff0a723e */ /* 0x008fde00020006ff */
[----:B------:R-:W-:-:S03]  /*13fd0*/  NOP ;  /* 0x0000000000007918 */ /* 0x000fc60000000000 */
[----:B------:R1:W-:Y:S01]  /*13fe0*/  STL [R1+0x20], R24 ;  /* 0x0000201801007387 */ /* 0x0003e20000100800 */
[----:B0-----:R-:W-:Y:S02]  /*13ff0*/  IMAD.MOV.U32 R19, RZ, RZ, R25 ;  /* 0x000000ffff137224 */ /* 0x001fe400078e0019 */
[----:B------:R-:W-:Y:S02]  /*14000*/  IMAD.MOV.U32 R18, RZ, RZ, R26 ;  /* 0x000000ffff127224 */ /* 0x000fe400078e001a */
[----:B------:R-:W-:Y:S01]  /*14010*/  IMAD.MOV.U32 R0, RZ, RZ, R27 ;  /* 0x000000ffff007224 */ /* 0x000fe200078e001b */
[----:B-1----:R-:W2:Y:S04]  /*14020*/  LDL.LU R24, [R1] ;  /* 0x0000000001187983 */ /* 0x002ea80000300800 */
[----:B------:R-:W2:Y:S04]  /*14030*/  LDL.LU R25, [R1+0x4] ;  /* 0x0000040001197983 */ /* 0x000ea80000300800 */
[----:B------:R-:W2:Y:S04]  /*14040*/  LDL.LU R26, [R1+0x8] ;  /* 0x00000800011a7983 */ /* 0x000ea80000300800 */
[----:B------:R-:W2:Y:S01]  /*14050*/  LDL.LU R27, [R1+0xc] ;  /* 0x00000c00011b7983 */ /* 0x000ea20000300800 */
[----:B------:R-:W-:-:S02]  /*14060*/  F2FP.F16.E4M3.UNPACK_B R11, R11 ;  /* 0x0000000bff0b723e */ /* 0x000fc400020006ff */
[----:B----4-:R-:W-:Y:S02]  /*14070*/  F2FP.F16.E4M3.UNPACK_B R12, R12 ;  /* 0x0000000cff0c723e */ /* 0x010fe400020006ff */
[----:B------:R-:W-:-:S07]  /*14080*/  F2FP.F16.E4M3.UNPACK_B R13, R13 ;  /* 0x0000000dff0d723e */ /* 0x000fce00020006ff */
[----:B------:R-:W-:-:S15]  /*14090*/  HMMA.16816.F32 R20, R4, R12, R20 ;  /* 0x0000000c0414723c */ /* 0x000fde0000001814 */
[----:B------:R-:W-:-:S04]  /*140a0*/  NOP ;  /* 0x0000000000007918 */ /* 0x000fc80000000000 */
[----:B------:R-:W-:Y:S01]  /*140b0*/  IMAD.MOV.U32 R16, RZ, RZ, R23 ;  /* 0x000000ffff107224 */ /* 0x000fe200078e0017 */
[----:B--2---:R-:W-:-:S15]  /*140c0*/  HMMA.16816.F32 R24, R4, R10, R24 ;  /* 0x0000000a0418723c */ /* 0x004fde0000001818 */
[----:B------:R-:W-:-:S04]  /*140d0*/  NOP ;  /* 0x0000000000007918 */ /* 0x000fc80000000000 */
[----:B------:R-:W-:Y:S04]  /*140e0*/  STL.64 [R1+0xa30], R26 ;  /* 0x000a301a01007387 */ /* 0x000fe80000100a00 */
[----:B------:R0:W-:Y:S04]  /*140f0*/  STL.64 [R1+0xa28], R24 ;  /* 0x000a281801007387 */ /* 0x0001e80000100a00 */
[----:B0-----:R-:W2:Y:S04]  /*14100*/  LDL.LU R24, [R1+0x30] ;  /* 0x0000300001187983 */ /* 0x001ea80000300800 */
[----:B------:R-:W2:Y:S04]  /*14110*/  LDL.LU R25, [R1+0x34] ;  /* 0x0000340001197983 */ /* 0x000ea80000300800 */
[----:B------:R-:W2:Y:S04]  /*14120*/  LDL.LU R26, [R1+0x38] ;  /* 0x00003800011a7983 */ /* 0x000ea80000300800 */
[----:B------:R-:W2:Y:S04]  /*14130*/  LDL.LU R27, [R1+0x3c] ;  /* 0x00003c00011b7983 */ /* 0x000ea80000300800 */
[----:B------:R-:W-:Y:S04]  /*14140*/  STL.64 [R1+0x40], R20 ;  /* 0x0000401401007387 */ /* 0x000fe80000100a00 */
[----:B------:R0:W-:Y:S04]  /*14150*/  STL [R1+0x48], R22 ;  /* 0x0000481601007387 */ /* 0x0001e80000100800 */
[----:B0-----:R-:W3:Y:S04]  /*14160*/  LDL.LU.64 R22, [R1+0xa80] ;  /* 0x000a800001167983 */ /* 0x001ee80000300a00 */
[----:B------:R-:W4:Y:S01]  /*14170*/  LDL.LU.64 R20, [R1+0xa78] ;  /* 0x000a780001147983 */ /* 0x000f220000300a00 */
[----:B------:R-:W-:-:S02]  /*14180*/  F2FP.F16.E4M3.UNPACK_B R2, R2 ;  /* 0x00000002ff02723e */ /* 0x000fc400020006ff */
[----:B------:R-:W-:Y:S01]  /*14190*/  F2FP.F16.E4M3.UNPACK_B R3, R3 ;  /* 0x00000003ff03723e */ /* 0x000fe200020006ff */
[----:B---3--:R-:W-:Y:S02]  /*141a0*/  IMAD R14, R14, 0x100, R22 ;  /* 0x000001000e0e7824 */ /* 0x008fe400078e0216 */
[----:B----4-:R-:W-:Y:S01]  /*141b0*/  IMAD R15, R15, 0x100, R21 ;  /* 0x000001000f0f7824 */ /* 0x010fe200078e0215 */
[----:B------:R-:W3:Y:S04]  /*141c0*/  LDL.LU R22, [R1+0xa70] ;  /* 0x000a700001167983 */ /* 0x000ee80000300800 */
[----:B------:R-:W3:Y:S01]  /*141d0*/  LDL.LU R21, [R1+0xa6c] ;  /* 0x000a6c0001157983 */ /* 0x000ee20000300800 */
[----:B------:R-:W-:-:S03]  /*141e0*/  IMAD R28, R28, 0x100, R20 ;  /* 0x000001001c1c7824 */ /* 0x000fc600078e0214 */
[----:B------:R-:W3:Y:S01]  /*141f0*/  LDL.LU R20, [R1+0xa68] ;  /* 0x000a680001147983 */ /* 0x000ee20000300800 */
[----:B------:R-:W-:Y:S01]  /*14200*/  IMAD R29, R29, 0x100, R17 ;  /* 0x000001001d1d7824 */ /* 0x000fe200078e0211 */
[----:B---3--:R-:W-:Y:S02]  /*14210*/  HMMA.16816.F32 R4, R4, R2, R20 ;  /* 0x000000020404723c */ /* 0x008fe40000001814 */
[----:B------:R-:W3:Y:S04]  /*14220*/  LDL.LU.64 R22, [R1+0xa60] ;  /* 0x000a600001167983 */ /* 0x000ee80000300a00 */
[----:B------:R-:W3:-:S13]  /*14230*/  LDL.LU.64 R20, [R1+0xa58] ;  /* 0x000a580001147983 */ /* 0x000eda0000300a00 */
[----:B------:R0:W-:Y:S04]  /*14240*/  STL.64 [R1+0x10], R4 ;  /* 0x0000100401007387 */ /* 0x0001e80000100a00 */
[----:B------:R1:W-:Y:S01]  /*14250*/  STL.64 [R1+0x18], R6 ;  /* 0x0000180601007387 */ /* 0x0003e20000100a00 */
[----:B0-----:R-:W-:Y:S02]  /*14260*/  F2FP.F16.E4M3.UNPACK_B R4, R14 ;  /* 0x0000000eff04723e */ /* 0x001fe400020006ff */
[----:B------:R-:W-:Y:S02]  /*14270*/  F2FP.F16.E4M3.UNPACK_B R5, R15 ;  /* 0x0000000fff05723e */ /* 0x000fe400020006ff */
[----:B-1----:R-:W-:Y:S02]  /*14280*/  F2FP.F16.E4M3.UNPACK_B R6, R28 ;  /* 0x0000001cff06723e */ /* 0x002fe400020006ff */
[----:B------:R-:W-:-:S07]  /*14290*/  F2FP.F16.E4M3.UNPACK_B R7, R29 ;  /* 0x0000001dff07723e */ /* 0x000fce00020006ff */
[C---:B---3--:R-:W-:Y:S08]  /*142a0*/  HMMA.16816.F32 R20, R4.reuse, R8, R20 ;  /* 0x000000080414723c */ /* 0x048ff00000001814 */
[----:B--2---:R-:W-:Y:S01]  /*142b0*/  HMMA.16816.F32 R8, R4, R10, R24 ;  /* 0x0000000a0408723c */ /* 0x004fe20000001818 */
[----:B------:R-:W-:Y:S02]  /*142c0*/  IMAD.MOV.U32 R26, RZ, RZ, R18 ;  /* 0x000000ffff1a7224 */ /* 0x000fe400078e0012 */
[----:B------:R-:W-:-:S02]  /*142d0*/  IMAD.MOV.U32 R25, RZ, RZ, R19 ;  /* 0x000000ffff197224 */ /* 0x000fc400078e0013 */
[----:B------:R-:W-:-:S06]  /*142e0*/  IMAD.MOV.U32 R27, RZ, RZ, R0 ;  /* 0x000000ffff1b7224 */ /* 0x000fcc00078e0000 */
[----:B------:R-:W-:Y:S04]  /*142f0*/  STL [R1+0x4], R21 ;  /* 0x0000041501007387 */ /* 0x000fe80000100800 */
[----:B------:R0:W-:Y:S01]  /*14300*/  STL.64 [R1+0x8], R22 ;  /* 0x0000081601007387 */ /* 0x0001e20000100a00 */
[----:B------:R-:W-:-:S03]  /*14310*/  IMAD.MOV.U32 R17, RZ, RZ, R20 ;  /* 0x000000ffff117224 */ /* 0x000fc600078e0014 */
[----:B0-----:R-:W2:Y:S04]  /*14320*/  LDL.LU.64 R22, [R1+0xa50] ;  /* 0x000a500001167983 */ /* 0x001ea80000300a00 */
[----:B------:R-:W2:Y:S04]  /*14330*/  LDL.LU.64 R20, [R1+0xa48] ;  /* 0x000a480001147983 */ /* 0x000ea80000300a00 */
[----:B------:R-:W3:Y:S04]  /*14340*/  LDL.LU R24, [R1+0x20] ;  /* 0x0000200001187983 */ /* 0x000ee80000300800 */
[----:B------:R-:W4:Y:S04]  /*14350*/  LDL.LU R18, [R1+0x2f8] ;  /* 0x0002f80001127983 */ /* 0x000f280000300800 */
[----:B------:R-:W2:Y:S04]  /*14360*/  LDL.LU R19, [R1+0x300] ;  /* 0x0003000001137983 */ /* 0x000ea80000300800 */
[----:B------:R-:W2:Y:S04]  /*14370*/  LDL.LU R0, [R1+0x914] ;  /* 0x0009140001007983 */ /* 0x000ea80000300800 */
[----:B--2---:R0:W-:Y:S04]  /*14380*/  STL [R1+0xa0c], R0 ;  /* 0x000a0c0001007387 */ /* 0x0041e80000100800 */
[----:B0-----:R-:W2:Y:S01]  /*14390*/  LDL.LU R0, [R1+0x90c] ;  /* 0x00090c0001007983 */ /* 0x001ea20000300800 */
[----:B------:R-:W-:Y:S03]  /*143a0*/  HMMA.16816.F32 R12, R4, R12, R20 ;  /* 0x0000000c040c723c */ /* 0x000fe60000001814 */
[----:B--2---:R0:W-:Y:S04]  /*143b0*/  STL [R1+0xa10], R0 ;  /* 0x000a100001007387 */ /* 0x0041e80000100800 */
[----:B0-----:R-:W2:Y:S04]  /*143c0*/  LDL.LU R0, [R1+0x904] ;  /* 0x0009040001007983 */ /* 0x001ea80000300800 */
[----:B------:R-:W2:Y:S04]  /*143d0*/  LDL.LU R28, [R1+0x910] ;  /* 0x00091000011c7983 */ /* 0x000ea80000300800 */
[----:B------:R-:W2:Y:S04]  /*143e0*/  LDL.LU R29, [R1+0x91c] ;  /* 0x00091c00011d7983 */ /* 0x000ea80000300800 */
[----:B------:R0:W-:Y:S04]  /*143f0*/  STL.64 [R1+0x9f0], R10 ;  /* 0x0009f00a01007387 */ /* 0x0001e80000100a00 */
[----:B0-----:R-:W2:Y:S04]  /*14400*/  LDL.LU R10, [R1+0x2f0] ;  /* 0x0002f000010a7983 */ /* 0x001ea80000300800 */
[----:B------:R-:W2:Y:S04]  /*14410*/  LDL.LU R11, [R1+0x2ec] ;  /* 0x0002ec00010b7983 */ /* 0x000ea80000300800 */
[----:B------:R0:W-:Y:S04]  /*14420*/  STL.64 [R1+0x9e8], R8 ;  /* 0x0009e80801007387 */ /* 0x0001e80000100a00 */
[----:B0-----:R-:W3:Y:S04]  /*14430*/  LDL.LU R8, [R1+0x2e8] ;  /* 0x0002e80001087983 */ /* 0x001ee80000300800 */
[----:B------:R-:W3:Y:S04]  /*14440*/  LDL.LU R9, [R1+0x2e4] ;  /* 0x0002e40001097983 */ /* 0x000ee80000300800 */
[----:B------:R-:W4:Y:S04]  /*14450*/  LDL.LU R22, [R1+0x2f4] ;  /* 0x0002f40001167983 */ /* 0x000f280000300800 */
[----:B------:R-:W4:Y:S04]  /*14460*/  LDL.LU R23, [R1+0x2fc] ;  /* 0x0002fc0001177983 */ /* 0x000f280000300800 */
[----:B------:R-:W-:Y:S04]  /*14470*/  STL.64 [R1+0xa00], R14 ;  /* 0x000a000e01007387 */ /* 0x000fe80000100a00 */
[----:B------:R0:W-:Y:S04]  /*14480*/  STL.64 [R1+0x9f8], R12 ;  /* 0x0009f80c01007387 */ /* 0x0001e80000100a00 */
[----:B0-----:R-:W4:Y:S04]  /*14490*/  LDL.LU R12, [R1+0x10] ;  /* 0x00001000010c7983 */ /* 0x001f280000300800 */
[----:B------:R-:W4:Y:S04]  /*144a0*/  LDL.LU R13, [R1+0x14] ;  /* 0x00001400010d7983 */ /* 0x000f280000300800 */
[----:B------:R-:W4:Y:S04]  /*144b0*/  LDL.LU R14, [R1+0x18] ;  /* 0x00001800010e7983 */ /* 0x000f280000300800 */
[----:B------:R-:W4:Y:S01]  /*144c0*/  LDL.LU R15, [R1+0x1c] ;  /* 0x00001c00010f7983 */ /* 0x000f220000300800 */
[----:B--2---:R-:W-:-:S02]  /*144d0*/  IMAD R21, R11, 0x100, R10 ;  /* 0x000001000b157824 */ /* 0x004fc400078e020a */
[----:B---3--:R-:W-:Y:S02]  /*144e0*/  IMAD R20, R9, 0x100, R8 ;  /* 0x0000010009147824 */ /* 0x008fe400078e0208 */
[----:B------:R-:W-:Y:S02]  /*144f0*/  IMAD.MOV.U32 R8, RZ, RZ, R17 ;  /* 0x000000ffff087224 */ /* 0x000fe400078e0011 */
[----:B----4-:R-:W-:Y:S02]  /*14500*/  IMAD R22, R22, 0x100, R18 ;  /* 0x0000010016167824 */ /* 0x010fe400078e0212 */
[----:B------:R-:W-:Y:S01]  /*14510*/  IMAD R23, R23, 0x100, R19 ;  /* 0x0000010017177824 */ /* 0x000fe200078e0213 */
[----:B------:R-:W-:Y:S04]  /*14520*/  STL.64 [R1+0xa20], R14 ;  /* 0x000a200e01007387 */ /* 0x000fe80000100a00 */
[----:B------:R0:W-:Y:S04]  /*14530*/  STL.64 [R1+0xa18], R12 ;  /* 0x000a180c01007387 */ /* 0x0001e80000100a00 */
[----:B0-----:R-:W2:Y:S04]  /*14540*/  LDL.LU R12, [R1+0x40] ;  /* 0x00004000010c7983 */ /* 0x001ea80000300800 */
[----:B------:R-:W2:Y:S04]  /*14550*/  LDL.LU R13, [R1+0x44] ;  /* 0x00004400010d7983 */ /* 0x000ea80000300800 */
[----:B------:R-:W2:Y:S01]  /*14560*/  LDL.LU R14, [R1+0x48] ;  /* 0x00004800010e7983 */ /* 0x000ea20000300800 */
[----:B------:R-:W-:-:S03]  /*14570*/  IMAD.MOV.U32 R15, RZ, RZ, R16 ;  /* 0x000000ffff0f7224 */ /* 0x000fc600078e0010 */
[----:B------:R-:W3:Y:S04]  /*14580*/  LDL.LU R16, [R1+0xa44] ;  /* 0x000a440001107983 */ /* 0x000ee80000300800 */
[----:B------:R-:W3:Y:S04]  /*14590*/  LDL.LU R17, [R1+0xa40] ;  /* 0x000a400001117983 */ /* 0x000ee80000300800 */
[----:B------:R-:W4:Y:S04]  /*145a0*/  LDL.LU R9, [R1+0x4] ;  /* 0x0000040001097983 */ /* 0x000f280000300800 */
[----:B------:R-:W4:Y:S04]  /*145b0*/  LDL.LU R10, [R1+0x8] ;  /* 0x00000800010a7983 */ /* 0x000f280000300800 */
[----:B------:R-:W4:Y:S04]  /*145c0*/  LDL.LU R11, [R1+0xc] ;  /* 0x00000c00010b7983 */ /* 0x000f280000300800 */
[----:B------:R-:W3:Y:S04]  /*145d0*/  LDL.LU R18, [R1+0xa3c] ;  /* 0x000a3c0001127983 */ /* 0x000ee80000300800 */
[----:B------:R-:W3:Y:S02]  /*145e0*/  LDL.LU R19, [R1+0xa38] ;  /* 0x000a380001137983 */ /* 0x000ee40000300800 */
[----:B---3--:R-:W-:Y:S02]  /*145f0*/  HMMA.16816.F32 R16, R4, R2, R16 ;  /* 0x000000020410723c */ /* 0x008fe40000001810 */
[----:B------:R-:W3:Y:S04]  /*14600*/  LDL.LU R2, [R1+0xa8] ;  /* 0x0000a80001027983 */ /* 0x000ee80000300800 */
[----:B------:R-:W2:Y:S01]  /*14610*/  LDL.LU R3, [R1+0xac] ;  /* 0x0000ac0001037983 */ /* 0x000ea20000300800 */
[----:B------:R-:W-:-:S02]  /*14620*/  F2FP.F16.E4M3.UNPACK_B R20, R20 ;  /* 0x00000014ff14723e */ /* 0x000fc400020006ff */
[----:B------:R-:W-:Y:S02]  /*14630*/  F2FP.F16.E4M3.UNPACK_B R21, R21 ;  /* 0x00000015ff15723e */ /* 0x000fe400020006ff */
[----:B------:R-:W-:Y:S02]  /*14640*/  F2FP.F16.E4M3.UNPACK_B R22, R22 ;  /* 0x00000016ff16723e */ /* 0x000fe400020006ff */
[----:B------:R-:W-:Y:S01]  /*14650*/  F2FP.F16.E4M3.UNPACK_B R23, R23 ;  /* 0x00000017ff17723e */ /* 0x000fe200020006ff */
[----:B------:R-:W4:Y:S04]  /*14660*/  LDL.LU R4, [R1+0x98] ;  /* 0x0000980001047983 */ /* 0x000f280000300800 */
[----:B------:R-:W4:Y:S04]  /*14670*/  LDL.LU R5, [R1+0x9c] ;  /* 0x00009c0001057983 */ /* 0x000f280000300800 */
[----:B------:R-:W4:Y:S04]  /*14680*/  LDL.LU R6, [R1+0x88] ;  /* 0x0000880001067983 */ /* 0x000f280000300800 */
[----:B------:R-:W4:Y:S01]  /*14690*/  LDL.LU R7, [R1+0x8c] ;  /* 0x00008c0001077983 */ /* 0x000f220000300800 */
[----:B---3--:R-:W-:-:S02]  /*146a0*/  F2FP.F16.E4M3.UNPACK_B R2, R2.H1 ;  /* 0x00000002ff02723e */ /* 0x008fc400030006ff */
[----:B--2---:R-:W-:-:S07]  /*146b0*/  F2FP.F16.E4M3.UNPACK_B R3, R3.H1 ;  /* 0x00000003ff03723e */ /* 0x004fce00030006ff */
[----:B------:R-:W-:-:S15]  /*146c0*/  HMMA.16816.F32 R24, R20, R2, R24 ;  /* 0x000000021418723c */ /* 0x000fde0000001818 */
[----:B------:R-:W-:-:S04]  /*146d0*/  NOP ;  /* 0x0000000000007918 */ /* 0x000fc80000000000 */
[----:B------:R-:W-:Y:S04]  /*146e0*/  STL.64 [R1+0x140], R24 ;  /* 0x0001401801007387 */ /* 0x000fe80000100a00 */
[----:B------:R0:W-:Y:S04]  /*146f0*/  STL.64 [R1+0x148], R26 ;  /* 0x0001481a01007387 */ /* 0x0001e80000100a00 */
[----:B0-----:R-:W2:Y:S04]  /*14700*/  LDL.LU.64 R26, [R1+0xa30] ;  /* 0x000a3000011a7983 */ /* 0x001ea80000300a00 */
[----:B------:R-:W2:Y:S01]  /*14710*/  LDL.LU.64 R24, [R1+0xa28] ;  /* 0x000a280001187983 */ /* 0x000ea20000300a00 */
[----:B----4-:R-:W-:-:S02]  /*14720*/  F2FP.F16.E4M3.UNPACK_B R4, R4.H1 ;  /* 0x00000004ff04723e */ /* 0x010fc400030006ff */
[----:B------:R-:W-:Y:S02]  /*14730*/  F2FP.F16.E4M3.UNPACK_B R5, R5.H1 ;  /* 0x00000005ff05723e */ /* 0x000fe400030006ff */
[----:B------:R-:W-:Y:S02]  /*14740*/  F2FP.F16.E4M3.UNPACK_B R6, R6.H1 ;  /* 0x00000006ff06723e */ /* 0x000fe400030006ff */
[----:B------:R-:W-:-:S03]  /*14750*/  F2FP.F16.E4M3.UNPACK_B R7, R7.H1 ;  /* 0x00000007ff07723e */ /* 0x000fc600030006ff */
[----:B--2---:R-:W-:-:S15]  /*14760*/  HMMA.16816.F32 R24, R20, R4, R24 ;  /* 0x000000041418723c */ /* 0x004fde0000001818 */
[----:B------:R-:W-:-:S04]  /*14770*/  NOP ;  /* 0x0000000000007918 */ /* 0x000fc80000000000 */
[----:B------:R0:W-:Y:S04]  /*14780*/  STL.64 [R1+0x130], R24 ;  /* 0x0001301801007387 */ /* 0x0001e80000100a00 */
[----:B------:R1:W-:Y:S04]  /*14790*/  STL.64 [R1+0x138], R26 ;  /* 0x0001381a01007387 */ /* 0x0003e80000100a00 */
[----:B0-----:R-:W2:Y:S04]  /*147a0*/  LDL.LU R24, [R1+0x78] ;  /* 0x0000780001187983 */ /* 0x001ea80000300800 */
[----:B------:R-:W3:Y:S04]  /*147b0*/  LDL.LU R25, [R1+0x7c] ;  /* 0x00007c0001197983 */ /* 0x000ee80000300800 */
[----:B-1----:R-:W4:Y:S01]  /*147c0*/  LDL.LU R26, [R1+0x900] ;  /* 0x00090000011a7983 */ /* 0x002f220000300800 */
[----:B------:R-:W-:Y:S03]  /*147d0*/  HMMA.16816.F32 R12, R20, R6, R12 ;  /* 0x00000006140c723c */ /* 0x000fe6000000180c */
[----:B------:R-:W2:-:S15]  /*147e0*/  LDL.LU R27, [R1+0x908] ;  /* 0x00090800011b7983 */ /* 0x000e9e0000300800 */
[----:B------:R-:W-:Y:S01]  /*147f0*/  NOP ;  /* 0x0000000000007918 */ /* 0x000fe20000000000 */
[----:B------:R-:W-:Y:S04]  /*14800*/  STL.64 [R1+0x30], R12 ;  /* 0x0000300c01007387 */ /* 0x000fe80000100a00 */
[----:B------:R0:W-:Y:S04]  /*14810*/  STL.64 [R1+0x38], R14 ;  /* 0x0000380e01007387 */ /* 0x0001e80000100a00 */
[----:B0-----:R-:W2:Y:S04]  /*14820*/  LDL.LU.64 R14, [R1+0xa20] ;  /* 0x000a2000010e7983 */ /* 0x001ea80000300a00 */
[----:B------:R-:W2:Y:S01]  /*14830*/  LDL.LU.64 R12, [R1+0xa18] ;  /* 0x000a1800010c7983 */ /* 0x000ea20000300a00 */
[----:B----4-:R-:W-:-:S03]  /*14840*/  IMAD R26, R26, 0x100, R0 ;  /* 0x000001001a1a7824 */ /* 0x010fc600078e0200 */
[----:B------:R-:W2:Y:S02]  /*14850*/  LDL.LU R0, [R1+0xa10] ;  /* 0x000a100001007983 */ /* 0x000ea40000300800 */
[----:B--2---:R-:W-:Y:S02]  /*14860*/  IMAD R27, R27, 0x100, R0 ;  /* 0x000001001b1b7824 */ /* 0x004fe400078e0200 */
[----:B------:R-:W2:Y:S01]  /*14870*/  LDL.LU R0, [R1+0xa0c] ;  /* 0x000a0c0001007983 */ /* 0x000ea20000300800 */
[----:B------:R-:W-:Y:S02]  /*14880*/  F2FP.F16.E4M3.UNPACK_B R24, R24.H1 ;  /* 0x00000018ff18723e */ /* 0x000fe400030006ff */
[----:B---3--:R-:W-:-:S07]  /*14890*/  F2FP.F16.E4M3.UNPACK_B R25, R25.H1 ;  /* 0x00000019ff19723e */ /* 0x008fce00030006ff */
[----:B------:R-:W-:Y:S01]  /*148a0*/  HMMA.16816.F32 R20, R20, R24, R12 ;  /* 0x000000181414723c */ /* 0x000fe2000000180c */
[----:B--2---:R-:W-:Y:S02]  /*148b0*/  IMAD R28, R28, 0x100, R0 ;  /* 0x000001001c1c7824 */ /* 0x004fe400078e0200 */
[----:B------:R-:W2:Y:S04]  /*148c0*/  LDL.LU R0, [R1+0xa08] ;  /* 0x000a080001007983 */ /* 0x000ea80000300800 */
[----:B------:R-:W3:Y:S04]  /*148d0*/  LDL.LU.64 R14, [R1+0xa00] ;  /* 0x000a0000010e7983 */ /* 0x000ee80000300a00 */
[----:B------:R-:W3:Y:S08]  /*148e0*/  LDL.LU.64 R12, [R1+0x9f8] ;  /* 0x0009f800010c7983 */ /* 0x000ef00000300a00 */
[----:B------:R0:W-:Y:S04]  /*148f0*/  STL.64 [R1+0x150], R20 ;  /* 0x0001501401007387 */ /* 0x0001e80000100a00 */
[----:B------:R1:W-:Y:S01]  /*14900*/  STL.64 [R1+0x158], R22 ;  /* 0x0001581601007387 */ /* 0x0003e20000100a00 */
[----:B0-----:R-:W-:-:S02]  /*14910*/  F2FP.F16.E4M3.UNPACK_B R20, R26 ;  /* 0x0000001aff14723e */ /* 0x001fc400020006ff */
[----:B------:R-:W-:Y:S02]  /*14920*/  F2FP.F16.E4M3.UNPACK_B R21, R27 ;  /* 0x0000001bff15723e */ /* 0x000fe400020006ff */
[----:B-1----:R-:W-:Y:S01]  /*14930*/  F2FP.F16.E4M3.UNPACK_B R22, R28 ;  /* 0x0000001cff16723e */ /* 0x002fe200020006ff */
[----:B------:R-:W4:Y:S04]  /*14940*/  LDL.LU R26, [R1+0x6c8] ;  /* 0x0006c800011a7983 */ /* 0x000f280000300800 */
[----:B------:R-:W3:Y:S01]  /*14950*/  LDL.LU R27, [R1+0x6f4] ;  /* 0x0006f400011b7983 */ /* 0x000ee20000300800 */
[----:B------:R-:W0:Y:S01]  /*14960*/  LDC R28, c[0x0][0x3a8] ;  /* 0x0000ea00ff1c7b82 */ /* 0x000e220000000800 */
[----:B--2---:R-:W-:-:S05]  /*14970*/  IMAD R29, R0, 0x100, R29 ;  /* 0x00000100001d7824 */ /* 0x004fca00078e021d */
[----:B------:R-:W-:Y:S02]  /*14980*/  F2FP.F16.E4M3.UNPACK_B R23, R29 ;  /* 0x0000001dff17723e */ /* 0x000fe400020006ff */
[----:B------:R-:W2:Y:S05]  /*14990*/  LDL.LU R29, [R1+0x6d0] ;  /* 0x0006d000011d7983 */ /* 0x000eaa0000300800 */
[----:B------:R-:W-:-:S15]  /*149a0*/  HMMA.16816.F32 R8, R20, R2, R8 ;  /* 0x000000021408723c */ /* 0x000fde0000001808 */
[----:B------:R-:W-:-:S04]  /*149b0*/  NOP ;  /* 0x0000000000007918 */ /* 0x000fc80000000000 */
[----:B------:R-:W-:Y:S04]  /*149c0*/  STL.64 [R1+0x50], R8 ;  /* 0x0000500801007387 */ /* 0x000fe80000100a00 */
[----:B------:R1:W-:Y:S04]  /*149d0*/  STL.64 [R1+0x58], R10 ;  /* 0x0000580a01007387 */ /* 0x0003e80000100a00 */
[----:B-1----:R-:W2:Y:S04]  /*149e0*/  LDL.LU.64 R10, [R1+0x9f0] ;  /* 0x0009f000010a7983 */ /* 0x002ea80000300a00 */
[----:B------:R-:W2:Y:S01]  /*149f0*/  LDL.LU.64 R8, [R1+0x9e8] ;  /* 0x0009e80001087983 */ /* 0x000ea20000300a00 */
[C---:B---3--:R-:W-:Y:S03]  /*14a00*/  HMMA.16816.F32 R12, R20.reuse, R6, R12 ;  /* 0x00000006140c723c */ /* 0x048fe6000000180c */
[----:B------:R-:W3:Y:S04]  /*14a10*/  LDL.LU R2, [R1+0x6d8] ;  /* 0x0006d80001027983 */ /* 0x000ee80000300800 */
[----:B------:R-:W3:Y:S01]  /*14a20*/  LDL.LU R3, [R1+0x6fc] ;  /* 0x0006fc0001037983 */ /* 0x000ee20000300800 */
[----:B--2---:R-:W-:Y:S03]  /*14a30*/  HMMA.16816.F32 R8, R20, R4, R8 ;  /* 0x000000041408723c */ /* 0x004fe60000001808 */
[----:B------:R-:W2:Y:S04]  /*14a40*/  LDL.LU R4, [R1+0x700] ;  /* 0x0007000001047983 */ /* 0x000ea80000300800 */
[----:B------:R-:W3:-:S12]  /*14a50*/  LDL.LU R5, [R1+0x6f8] ;  /* 0x0006f80001057983 */ /* 0x000ed80000300800 */
[----:B------:R1:W-:Y:S04]  /*14a60*/  STL.64 [R1+0x40], R8 ;  /* 0x0000400801007387 */ /* 0x0003e80000100a00 */
[----:B------:R0:W-:Y:S04]  /*14a70*/  STL.64 [R1+0x48], R10 ;  /* 0x0000480a01007387 */ /* 0x0001e80000100a00 */
[----:B-1----:R-:W4:Y:S04]  /*14a80*/  LDL.LU R8, [R1+0x6f0] ;  /* 0x0006f00001087983 */ /* 0x002f280000300800 */
[----:B------:R-:W4:Y:S04]  /*14a90*/  LDL.LU R9, [R1+0x6e8] ;  /* 0x0006e80001097983 */ /* 0x000f280000300800 */
[----:B0-----:R-:W4:Y:S04]  /*14aa0*/  LDL.LU R10, [R1+0x6e0] ;  /* 0x0006e000010a7983 */ /* 0x001f280000300800 */
[----:B------:R-:W4:Y:S04]  /*14ab0*/  LDL.LU R11, [R1+0x160] ;  /* 0x00016000010b7983 */ /* 0x000f280000300800 */
[----:B------:R-:W-:Y:S04]  /*14ac0*/  STL.64 [R1+0x10], R12 ;  /* 0x0000100c01007387 */ /* 0x000fe80000100a00 */
[----:B------:R0:W-:Y:S04]  /*14ad0*/  STL.64 [R1+0x18], R14 ;  /* 0x0000180e01007387 */ /* 0x0001e80000100a00 */
[----:B0-----:R-:W4:Y:S04]  /*14ae0*/  LDL.LU R14, [R1+0x2a0] ;  /* 0x0002a000010e7983 */ /* 0x001f280000300800 */
[----:B------:R-:W4:Y:S01]  /*14af0*/  LDL.LU R15, [R1+0x164] ;  /* 0x00016400010f7983 */ /* 0x000f220000300800 */
[----:B------:R-:W-:Y:S01]  /*14b00*/  HMMA.16816.F32 R16, R20, R24, R16 ;  /* 0x000000181410723c */ /* 0x000fe20000001810 */
[----:B------:R-:W-:-:S02]  /*14b10*/  IMAD.SHL.U32 R0, R28, 0x80, RZ ;  /* 0x000000801c007824 */ /* 0x000fc400078e00ff */
[----:B------:R-:W-:-:S05]  /*14b20*/  IMAD.SHL.U32 R28, R28, 0x80, RZ ;  /* 0x000000801c1c7824 */ /* 0x000fca00078e00ff */
[----:B------:R-:W-:Y:S02]  /*14b30*/  SHF.R.S32.HI R28, RZ, 0x1f, R28 ;  /* 0x0000001fff1c7819 */ /* 0x000fe4000001141c */
[C---:B--2---:R-:W-:Y:S02]  /*14b40*/  IADD3 R4, P5, PT, R0.reuse, R4, RZ ;  /* 0x0000000400047210 */ /* 0x044fe40007fbe0ff */
[----:B---3--:R-:W-:-:S03]  /*14b50*/  IADD3 R5, P6, PT, R0, R5, RZ ;  /* 0x0000000500057210 */ /* 0x008fc60007fde0ff */
[----:B------:R-:W-:Y:S01]  /*14b60*/  IMAD.X R3, R28, 0x1, R3, P5 ;  /* 0x000000011c037824 */ /* 0x000fe200028e0603 */
[----:B------:R-:W-:Y:S01]  /*14b70*/  IADD3 R29, P5, PT, R0, R29, RZ ;  /* 0x0000001d001d7210 */ /* 0x000fe20007fbe0ff */
[----:B------:R-:W-:Y:S01]  /*14b80*/  IMAD.X R27, R28, 0x1, R27, P6 ;  /* 0x000000011c1b7824 */ /* 0x000fe200030e061b */
[C---:B----4-:R-:W-:Y:S02]  /*14b90*/  IADD3 R26, P6, PT, R0.reuse, R26, RZ ;  /* 0x0000001a001a7210 */ /* 0x050fe40007fde0ff */
[C---:B------:R-:W-:Y:S02]  /*14ba0*/  IADD3 R8, P1, PT, R0.reuse, R8, RZ ;  /* 0x0000000800087210 */ /* 0x040fe40007f3e0ff */
[C---:B------:R-:W-:Y:S02]  /*14bb0*/  IADD3 R9, P2, PT, R0.reuse, R9, RZ ;  /* 0x0000000900097210 */ /* 0x040fe40007f5e0ff */
[----:B------:R-:W-:Y:S01]  /*14bc0*/  IADD3 R10, P3, PT, R0, R10, RZ ;  /* 0x0000000a000a7210 */ /* 0x000fe20007f7e0ff */
[----:B------:R-:W-:Y:S01]  /*14bd0*/  VIADD R14, R14, 0x1 ;  /* 0x000000010e0e7836 */ /* 0x000fe20000000000 */
[----:B------:R-:W-:-:S04]  /*14be0*/  IADD3 R15, P4, PT, R0, R15, RZ ;  /* 0x0000000f000f7210 */ /* 0x000fc80007f9e0ff */
[----:B------:R-:W-:Y:S04]  /*14bf0*/  STL [R1+0x2a0], R14 ;  /* 0x0002a00e01007387 */ /* 0x000fe80000100800 */
[----:B------:R-:W-:Y:S04]  /*14c00*/  STL.64 [R1], R16 ;  /* 0x0000001001007387 */ /* 0x000fe80000100a00 */
[----:B------:R-:W-:Y:S04]  /*14c10*/  STL.64 [R1+0x8], R18 ;  /* 0x0000081201007387 */ /* 0x000fe80000100a00 */
[----:B------:R-:W-:Y:S04]  /*14c20*/  STL [R1+0x164], R15 ;  /* 0x0001640f01007387 */ /* 0x000fe80000100800 */
[----:B------:R-:W-:Y:S01]  /*14c30*/  STL [R1+0x700], R4 ;  /* 0x0007000401007387 */ /* 0x000fe20000100800 */
[----:B------:R-:W-:-:S03]  /*14c40*/  IMAD.X R11, R28, 0x1, R11, P4 ;  /* 0x000000011c0b7824 */ /* 0x000fc600020e060b */
[----:B------:R-:W-:Y:S01]  /*14c50*/  STL [R1+0x6f8], R5 ;  /* 0x0006f80501007387 */ /* 0x000fe20000100800 */
[----:B------:R-:W-:-:S03]  /*14c60*/  IADD3 R2, P4, PT, R0, R2, RZ ;  /* 0x0000000200027210 */ /* 0x000fc60007f9e0ff */
        /* <DEDUP_REMOVED lines=8> */
[----:B0-----:R-:W2:Y:S04]  /*14cf0*/  LDL.LU R0, [R1+0x6ec] ;  /* 0x0006ec0001007983 */ /* 0x001ea80000300800 */
[----:B------:R-:W-:Y:S04]  /*14d00*/  STL [R1+0x6f4], R27 ;  /* 0x0006f41b01007387 */ /* 0x000fe80000100800 */
[----:B------:R-:W3:Y:S04]  /*14d10*/  LDL.LU R20, [R1+0x6dc] ;  /* 0x0006dc0001147983 */ /* 0x000ee80000300800 */
[----:B------:R-:W-:Y:S04]  /*14d20*/  STL [R1+0x6c8], R26 ;  /* 0x0006c81a01007387 */ /* 0x000fe80000100800 */
[----:B---3--:R0:W-:Y:S04]  /*14d30*/  STL [R1+0x9d8], R20 ;  /* 0x0009d81401007387 */ /* 0x0081e80000100800 */
[----:B0-----:R-:W3:Y:S04]  /*14d40*/  LDL.LU R20, [R1+0x6b8] ;  /* 0x0006b80001147983 */ /* 0x001ee80000300800 */
[----:B---3--:R0:W-:Y:S04]  /*14d50*/  STL [R1+0x9dc], R20 ;  /* 0x0009dc1401007387 */ /* 0x0081e80000100800 */
[----:B0-----:R-:W3:Y:S01]  /*14d60*/  LDL.LU R20, [R1+0x6e4] ;  /* 0x0006e40001147983 */ /* 0x001ee20000300800 */
[----:B------:R-:W-:Y:S01]  /*14d70*/  ISETP.NE.U32.AND P0, PT, R14, UR7, PT ;  /* 0x000000070e007c0c */ /* 0x000fe2000bf05070 */
[----:B--2---:R-:W-:-:S02]  /*14d80*/  IMAD.X R0, R28, 0x1, R0, P1 ;  /* 0x000000011c007824 */ /* 0x004fc400008e0600 */
[----:B---3--:R0:W-:Y:S04]  /*14d90*/  STL [R1+0x9e0], R20 ;  /* 0x0009e01401007387 */ /* 0x0081e80000100800 */
[----:B0-----:R-:W2:Y:S04]  /*14da0*/  LDL.LU R20, [R1+0x6c0] ;  /* 0x0006c00001147983 */ /* 0x001ea80000300800 */
[----:B------:R-:W3:Y:S04]  /*14db0*/  LDL.LU R21, [R1+0x6b0] ;  /* 0x0006b00001157983 */ /* 0x000ee80000300800 */
[----:B------:R-:W4:Y:S04]  /*14dc0*/  LDL.LU R22, [R1+0x6d4] ;  /* 0x0006d40001167983 */ /* 0x000f280000300800 */
[----:B------:R-:W2:Y:S04]  /*14dd0*/  LDL.LU R23, [R1+0x6a8] ;  /* 0x0006a80001177983 */ /* 0x000ea80000300800 */
        /* <DEDUP_REMOVED lines=23> */
[----:B------:R0:W-:Y:S04]  /*14f50*/  STL [R1+0x6ec], R0 ;  /* 0x0006ec0001007387 */ /* 0x0001e80000100800 */
[----:B0-----:R-:W2:Y:S02]  /*14f60*/  LDL.LU R0, [R1+0x9e4] ;  /* 0x0009e40001007983 */ /* 0x001ea40000300800 */
[----:B--2---:R-:W-:-:S05]  /*14f70*/  IADD3 R20, P1, PT, R0, R20, RZ ;  /* 0x0000001400147210 */ /* 0x004fca0007f3e0ff */
[----:B------:R0:W-:Y:S04]  /*14f80*/  STL [R1+0x6c0], R20 ;  /* 0x0006c01401007387 */ /* 0x0001e80000100800 */
[----:B0-----:R-:W2:Y:S02]  /*14f90*/  LDL.LU R20, [R1+0x9e0] ;  /* 0x0009e00001147983 */ /* 0x001ea40000300800 */
[----:B--2---:R-:W-:-:S05]  /*14fa0*/  IMAD.X R20, R28, 0x1, R20, P2 ;  /* 0x000000011c147824 */ /* 0x004fca00010e0614 */
[----:B------:R0:W-:Y:S04]  /*14fb0*/  STL [R1+0x6e4], R20 ;  /* 0x0006e41401007387 */ /* 0x0001e80000100800 */
[----:B0-----:R-:W2:Y:S02]  /*14fc0*/  LDL.LU R20, [R1+0x9dc] ;  /* 0x0009dc0001147983 */ /* 0x001ea40000300800 */
[----:B--2---:R-:W-:-:S05]  /*14fd0*/  IADD3 R20, P2, PT, R0, R20, RZ ;  /* 0x0000001400147210 */ /* 0x004fca0007f5e0ff */
[----:B------:R0:W-:Y:S04]  /*14fe0*/  STL [R1+0x6b8], R20 ;  /* 0x0006b81401007387 */ /* 0x0001e80000100800 */
[----:B0-----:R-:W2:Y:S01]  /*14ff0*/  LDL.LU R20, [R1+0x9d8] ;  /* 0x0009d80001147983 */ /* 0x001ea20000300800 */
[----:B----4-:R-:W-:Y:S01]  /*15000*/  IMAD.X R22, R28, 0x1, R22, P4 ;  /* 0x000000011c167824 */ /* 0x010fe200020e0616 */
[----:B------:R-:W-:Y:S01]  /*15010*/  IADD3 R23, P4, PT, R0, R23, RZ ;  /* 0x0000001700177210 */ /* 0x000fe20007f9e0ff */
[----:B------:R-:W-:Y:S01]  /*15020*/  IMAD.X R24, R28, 0x1, R24, P5 ;  /* 0x000000011c187824 */ /* 0x000fe200028e0618 */
        /* <DEDUP_REMOVED lines=17> */
[----:B------:R-:W-:-:S02]  /*15140*/  IMAD.X R26, R28, 0x1, R26, P4 ;  /* 0x000000011c1a7824 */ /* 0x000fc400020e061a */
[----:B--2---:R-:W-:Y:S01]  /*15150*/  IMAD.X R20, R28, 0x1, R20, P3 ;  /* 0x000000011c147824 */ /* 0x004fe200018e0614 */
[----:B---3--:R-:W-:-:S04]  /*15160*/  IADD3 R21, P3, PT, R0, R21, RZ ;  /* 0x0000001500157210 */ /* 0x008fc80007f7e0ff */
        /* <DEDUP_REMOVED lines=38> */
[----:B--2---:R-:W-:-:S03]  /*153d0*/  IADD3 R28, P4, PT, R0, R28, RZ ;  /* 0x0000001c001c7210 */ /* 0x004fc60007f9e0ff */
        /* <DEDUP_REMOVED lines=30> */
[----:B--2---:R-:W-:-:S05]  /*155c0*/  IMAD.X R20, R28, 0x1, R20, P5 ;  /* 0x000000011c147824 */ /* 0x004fca00028e0614 */
[----:B------:R0:W-:Y:S04]  /*155d0*/  STL [R1+0x66c], R20 ;  /* 0x00066c1401007387 */ /* 0x0001e80000100800 */
[----:B0-----:R-:W2:Y:S02]  /*155e0*/  LDL.LU R20, [R1+0x9d0] ;  /* 0x0009d00001147983 */ /* 0x001ea40000300800 */
[----:B--2---:R-:W-:-:S05]  /*155f0*/  IADD3 R20, P5, PT, R0, R20, RZ ;  /* 0x0000001400147210 */ /* 0x004fca0007fbe0ff */
[----:B------:R0:W-:Y:S04]  /*15600*/  STL [R1+0x640], R20 ;  /* 0x0006401401007387 */ /* 0x0001e80000100800 */
[----:B0-----:R-:W2:Y:S02]  /*15610*/  LDL.LU R20, [R1+0x9cc] ;  /* 0x0009cc0001147983 */ /* 0x001ea40000300800 */
[----:B--2---:R-:W-:-:S05]  /*15620*/  IMAD.X R20, R28, 0x1, R20, P6 ;  /* 0x000000011c147824 */ /* 0x004fca00030e0614 */
[----:B------:R0:W-:Y:S04]  /*15630*/  STL [R1+0x664], R20 ;  /* 0x0006641401007387 */ /* 0x0001e80000100800 */
[----:B0-----:R-:W2:Y:S01]  /*15640*/  LDL.LU R20, [R1+0x9c8] ;  /* 0x0009c80001147983 */ /* 0x001ea20000300800 */
[----:B---3--:R-:W-:Y:S01]  /*15650*/  IMAD.X R21, R28, 0x1, R21, P1 ;  /* 0x000000011c157824 */ /* 0x008fe200008e0615 */
[----:B----4-:R-:W-:Y:S01]  /*15660*/  IADD3 R22, P1, PT, R0, R22, RZ ;  /* 0x0000001600167210 */ /* 0x010fe20007f3e0ff */
        /* <DEDUP_REMOVED lines=19> */
[----:B------:R-:W-:-:S02]  /*157a0*/  IADD3 R26, P1, PT, R0, R26, RZ ;  /* 0x0000001a001a7210 */ /* 0x000fc40007f3e0ff */
[----:B--2---:R-:W-:-:S05]  /*157b0*/  IADD3 R20, P6, PT, R0, R20, RZ ;  /* 0x0000001400147210 */ /* 0x004fca0007fde0ff */
        /* <DEDUP_REMOVED lines=22> */
[----:B------:R-:W-:Y:S04]  /*15920*/  STL [R1+0x614], R9 ;  /* 0x0006140901007387 */ /* 0x000fe80000100800 */
[----:B------:R-:W-:Y:S01]  /*15930*/  STL [R1+0x5e8], R10 ;  /* 0x0005e80a01007387 */ /* 0x000fe20000100800 */
[----:B------:R-:W-:-:S03]  /*15940*/  IADD3 R29, P6, PT, R0, R29, RZ ;  /* 0x0000001d001d7210 */ /* 0x000fc60007fde0ff */
        /* <DEDUP_REMOVED lines=13> */
[----:B--2---:R-:W-:-:S03]  /*15a20*/  IMAD.X R0, R28, 0x1, R0, P2 ;  /* 0x000000011c007824 */ /* 0x004fc600010e0600 */
        /* <DEDUP_REMOVED lines=559> */
[----:B------:R-:W-:Y:S01]  /*17d20*/  IADD3 R8, P6, PT, R8, UR6, RZ ;  /* 0x0000000608087c10 */ /* 0x000fe2000ffde0ff */
[----:B------:R-:W-:Y:S01]  /*17d30*/  IMAD.X R9, R28, 0x1, R9, P1 ;  /* 0x000000011c097824 */ /* 0x000fe200008e0609 */
[----:B------:R-:W-:Y:S01]  /*17d40*/  IADD3 R10, P1, PT, R10, UR6, RZ ;  /* 0x000000060a0a7c10 */ /* 0x000fe2000ff3e0ff */
[----:B------:R-:W-:Y:S01]  /*17d50*/  IMAD.X R11, R28, 0x1, R11, P2 ;  /* 0x000000011c0b7824 */ /* 0x000fe200010e060b */
[----:B------:R-:W-:-:S02]  /*17d60*/  IADD3 R2, P2, PT, R2, UR6, RZ ;  /* 0x0000000602027c10 */ /* 0x000fc4000ff5e0ff */
[----:B--2---:R-:W-:-:S05]  /*17d70*/  IADD3 R20, P3, PT, R0, R20, RZ ;  /* 0x0000001400147210 */ /* 0x004fca0007f7e0ff */
[----:B------:R0:W-:Y:S04]  /*17d80*/  STL [R1+0x34c], R20 ;  /* 0x00034c1401007387 */ /* 0x0001e80000100800 */
        /* <DEDUP_REMOVED lines=22> */
[----:B------:R-:W-:Y:S04]  /*17ef0*/  STL [R1+0x720], R10 ;  /* 0x0007200a01007387 */ /* 0x000fe80000100800 */
[----:B------:R-:W-:Y:S04]  /*17f00*/  STL [R1+0x320], R11 ;  /* 0x0003200b01007387 */ /* 0x000fe80000100800 */
[----:B------:R-:W-:Y:S04]  /*17f10*/  STL [R1+0x87c], R2 ;  /* 0x00087c0201007387 */ /* 0x000fe80000100800 */
[----:B------:R-:W-:Y:S04]  /*17f20*/  STL [R1+0x318], R3 ;  /* 0x0003180301007387 */ /* 0x000fe80000100800 */
[----:B0-----:R-:W2:Y:S01]  /*17f30*/  LDL.LU R20, [R1+0x304] ;  /* 0x0003040001147983 */ /* 0x001ea20000300800 */
[----:B------:R-:W-:Y:S01]  /*17f40*/  IADD3 R29, P3, PT, R29, UR6, RZ ;  /* 0x000000061d1d7c10 */ /* 0x000fe2000ff7e0ff */
[----:B------:R-:W-:-:S04]  /*17f50*/  IMAD.X R27, R28, 0x1, R27, P4 ;  /* 0x000000011c1b7824 */ /* 0x000fc800020e061b */
[----:B------:R-:W-:Y:S04]  /*17f60*/  STL [R1+0x878], R29 ;  /* 0x0008781d01007387 */ /* 0x000fe80000100800 */
[----:B--2---:R0:W-:Y:S04]  /*17f70*/  STL [R1+0x95c], R20 ;  /* 0x00095c1401007387 */ /* 0x0041e80000100800 */
[----:B------:R-:W-:Y:S04]  /*17f80*/  STL [R1+0x310], R27 ;  /* 0x0003101b01007387 */ /* 0x000fe80000100800 */
[----:B0-----:R-:W2:Y:S01]  /*17f90*/  LDL.LU R20, [R1+0x870] ;  /* 0x0008700001147983 */ /* 0x001ea20000300800 */
[----:B------:R-:W-:-:S05]  /*17fa0*/  IADD3 R26, P4, PT, R26, UR6, RZ ;  /* 0x000000061a1a7c10 */ /* 0x000fca000ff9e0ff */
[----:B------:R-:W-:Y:S04]  /*17fb0*/  STL [R1+0x874], R26 ;  /* 0x0008741a01007387 */ /* 0x000fe80000100800 */
[----:B--2---:R0:W-:Y:S04]  /*17fc0*/  STL [R1+0x960], R20 ;  /* 0x0009601401007387 */ /* 0x0041e80000100800 */
[----:B0-----:R-:W2:Y:S04]  /*17fd0*/  LDL.LU R20, [R1+0x308] ;  /* 0x0003080001147983 */ /* 0x001ea80000300800 */
[----:B------:R-:W3:Y:S04]  /*17fe0*/  LDL.LU R21, [R1+0x86c] ;  /* 0x00086c0001157983 */ /* 0x000ee80000300800 */
[----:B---3--:R0:W-:Y:S04]  /*17ff0*/  STL [R1+0x964], R21 ;  /* 0x0009641501007387 */ /* 0x0081e80000100800 */
[----:B------:R-:W3:Y:S04]  /*18000*/  LDL.LU R22, [R1+0x704] ;  /* 0x0007040001167983 */ /* 0x000ee80000300800 */
[----:B------:R-:W4:Y:S04]  /*18010*/  LDL.LU R23, [R1+0x868] ;  /* 0x0008680001177983 */ /* 0x000f280000300800 */
[----:B------:R-:W3:Y:S04]  /*18020*/  LDL.LU R24, [R1+0x714] ;  /* 0x0007140001187983 */ /* 0x000ee80000300800 */
        /* <DEDUP_REMOVED lines=15> */
[----:B------:R-:W3:Y:S01]  /*18120*/  LDL.LU R10, [R1+0x84c] ;  /* 0x00084c00010a7983 */ /* 0x000ee20000300800 */
[----:B0-----:R-:W-:-:S03]  /*18130*/  SHF.R.S32.HI R21, RZ, 0x1f, R0 ;  /* 0x0000001fff157819 */ /* 0x001fc60000011400 */
[----:B------:R-:W3:Y:S04]  /*18140*/  LDL.LU R11, [R1+0x820] ;  /* 0x00082000010b7983 */ /* 0x000ee80000300800 */
[----:B------:R-:W3:Y:S04]  /*18150*/  LDL.LU R2, [R1+0x844] ;  /* 0x0008440001027983 */ /* 0x000ee80000300800 */
[----:B------:R-:W3:Y:S04]  /*18160*/  LDL.LU R3, [R1+0x818] ;  /* 0x0008180001037983 */ /* 0x000ee80000300800 */
[----:B------:R-:W3:Y:S04]  /*18170*/  LDL.LU R29, [R1+0x83c] ;  /* 0x00083c00011d7983 */ /* 0x000ee80000300800 */
[----:B------:R-:W3:Y:S01]  /*18180*/  LDL.LU R28, [R1+0x810] ;  /* 0x00081000011c7983 */ /* 0x000ee20000300800 */
[----:B--2---:R-:W-:-:S03]  /*18190*/  IMAD.X R20, R21, 0x1, R20, P5 ;  /* 0x0000000115147824 */ /* 0x004fc600028e0614 */
[----:B------:R-:W2:Y:S04]  /*181a0*/  LDL.LU R27, [R1+0x834] ;  /* 0x00083400011b7983 */ /* 0x000ea80000300800 */
[----:B------:R-:W2:Y:S04]  /*181b0*/  LDL.LU R26, [R1+0x808] ;  /* 0x00080800011a7983 */ /* 0x000ea80000300800 */
[----:B------:R-:W2:Y:S04]  /*181c0*/  LDL.LU R0, [R1+0x82c] ;  /* 0x00082c0001007983 */ /* 0x000ea80000300800 */
[----:B------:R-:W2:Y:S04]  /*181d0*/  LDL.LU R21, [R1+0x964] ;  /* 0x0009640001157983 */ /* 0x000ea80000300800 */
[----:B------:R0:W-:Y:S04]  /*181e0*/  STL [R1+0x308], R20 ;  /* 0x0003081401007387 */ /* 0x0001e80000100800 */
[----:B0-----:R-:W2:Y:S02]  /*181f0*/  LDL.LU R20, [R1+0x960] ;  /* 0x0009600001147983 */ /* 0x001ea40000300800 */
[----:B--2---:R-:W-:-:S05]  /*18200*/  IADD3 R20, P5, PT, R20, UR6, RZ ;  /* 0x0000000614147c10 */ /* 0x004fca000ffbe0ff */
[----:B------:R0:W-:Y:S04]  /*18210*/  STL [R1+0x870], R20 ;  /* 0x0008701401007387 */ /* 0x0001e80000100800 */
[----:B0-----:R-:W2:Y:S01]  /*18220*/  LDL.LU R20, [R1+0x95c] ;  /* 0x00095c0001147983 */ /* 0x001ea20000300800 */
[----:B---3--:R-:W-:Y:S02]  /*18230*/  IADD3.X R22, PT, PT, R22, UR4, RZ, P1, !PT ;  /* 0x0000000416167c10 */ /* 0x008fe40008ffe4ff */
[----:B----4-:R-:W-:Y:S02]  /*18240*/  IADD3 R23, P1, PT, R23, UR6, RZ ;  /* 0x0000000617177c10 */ /* 0x010fe4000ff3e0ff */
[----:B------:R-:W-:Y:S02]  /*18250*/  IADD3.X R24, PT, PT, R24, UR4, RZ, P2, !PT ;  /* 0x0000000418187c10 */ /* 0x000fe400097fe4ff */
[----:B------:R-:W-:-:S02]  /*18260*/  IADD3 R25, P2, PT, R25, UR6, RZ ;  /* 0x0000000619197c10 */ /* 0x000fc4000ff5e0ff */
[----:B------:R-:W-:Y:S02]  /*18270*/  IADD3.X R16, PT, PT, R16, UR4, RZ, P3, !PT ;  /* 0x0000000410107c10 */ /* 0x000fe40009ffe4ff */
[----:B------:R-:W-:Y:S02]  /*18280*/  IADD3 R17, P3, PT, R17, UR6, RZ ;  /* 0x0000000611117c10 */ /* 0x000fe4000ff7e0ff */
[----:B------:R-:W-:Y:S02]  /*18290*/  IADD3.X R18, PT, PT, R18, UR4, RZ, P4, !PT ;  /* 0x0000000412127c10 */ /* 0x000fe4000a7fe4ff */
[----:B------:R-:W-:Y:S02]  /*182a0*/  IADD3 R19, P4, PT, R19, UR6, RZ ;  /* 0x0000000613137c10 */ /* 0x000fe4000ff9e0ff */
        /* <DEDUP_REMOVED lines=12> */
[----:B--2---:R-:W-:Y:S02]  /*18370*/  IADD3.X R20, PT, PT, R20, UR4, RZ, P6, !PT ;  /* 0x0000000414147c10 */ /* 0x004fe4000b7fe4ff */
[----:B------:R-:W-:-:S03]  /*18380*/  IADD3 R21, P6, PT, R21, UR6, RZ ;  /* 0x0000000615157c10 */ /* 0x000fc6000ffde0ff */
[----:B------:R0:W-:Y:S04]  /*18390*/  STL [R1+0x304], R20 ;  /* 0x0003041401007387 */ /* 0x0001e80000100800 */
[----:B------:R-:W-:Y:S04]  /*183a0*/  STL [R1+0x86c], R21 ;  /* 0x00086c1501007387 */ /* 0x000fe80000100800 */
[----:B------:R-:W-:Y:S04]  /*183b0*/  STL [R1+0x704], R22 ;  /* 0x0007041601007387 */ /* 0x000fe80000100800 */
[----:B------:R-:W-:Y:S04]  /*183c0*/  STL [R1+0x868], R23 ;  /* 0x0008681701007387 */ /* 0x000fe80000100800 */
[----:B------:R-:W-:Y:S04]  /*183d0*/  STL [R1+0x714], R24 ;  /* 0x0007141801007387 */ /* 0x000fe80000100800 */
[----:B------:R-:W-:Y:S04]  /*183e0*/  STL [R1+0x860], R25 ;  /* 0x0008601901007387 */ /* 0x000fe80000100800 */
[----:B------:R-:W-:Y:S04]  /*183f0*/  STL [R1+0x710], R16 ;  /* 0x0007101001007387 */ /* 0x000fe80000100800 */
[----:B------:R-:W-:Y:S01]  /*18400*/  STL [R1+0x858], R17 ;  /* 0x0008581101007387 */ /* 0x000fe20000100800 */
[----:B------:R-:W-:-:S03]  /*18410*/  IADD3.X R12, PT, PT, R12, UR4, RZ, P6, !PT ;  /* 0x000000040c0c7c10 */ /* 0x000fc6000b7fe4ff */
[----:B------:R-:W-:Y:S01]  /*18420*/  STL [R1+0x70c], R18 ;  /* 0x00070c1201007387 */ /* 0x000fe20000100800 */
[----:B------:R-:W-:-:S03]  /*18430*/  IADD3 R13, P6, PT, R13, UR6, RZ ;  /* 0x000000060d0d7c10 */ /* 0x000fc6000ffde0ff */
        /* <DEDUP_REMOVED lines=19> */
[----:B0-----:R-:W2:Y:S01]  /*18570*/  LDL.LU R20, [R1+0x7f8] ;  /* 0x0007f80001147983 */ /* 0x001ea20000300800 */
[----:B------:R-:W-:-:S02]  /*18580*/  IADD3.X R27, PT, PT, R27, UR4, RZ, P1, !PT ;  /* 0x000000041b1b7c10 */ /* 0x000fc40008ffe4ff */
[----:B------:R-:W-:-:S03]  /*18590*/  IADD3 R26, P1, PT, R26, UR6, RZ ;  /* 0x000000061a1a7c10 */ /* 0x000fc6000ff3e0ff */
[----:B------:R-:W-:Y:S04]  /*185a0*/  STL [R1+0x834], R27 ;  /* 0x0008341b01007387 */ /* 0x000fe80000100800 */
[----:B--2---:R0:W-:Y:S04]  /*185b0*/  STL [R1+0x954], R20 ;  /* 0x0009541401007387 */ /* 0x0041e80000100800 */
[----:B------:R-:W-:Y:S04]  /*185c0*/  STL [R1+0x808], R26 ;  /* 0x0008081a01007387 */ /* 0x000fe80000100800 */
[----:B0-----:R-:W2:Y:S01]  /*185d0*/  LDL.LU R20, [R1+0x824] ;  /* 0x0008240001147983 */ /* 0x001ea20000300800 */
[----:B------:R-:W-:-:S05]  /*185e0*/  IADD3.X R0, PT, PT, R0, UR4, RZ, P2, !PT ;  /* 0x0000000400007c10 */ /* 0x000fca00097fe4ff */
[----:B------:R-:W-:Y:S04]  /*185f0*/  STL [R1+0x82c], R0 ;  /* 0x00082c0001007387 */ /* 0x000fe80000100800 */
[----:B--2---:R0:W-:Y:S04]  /*18600*/  STL [R1+0x958], R20 ;  /* 0x0009581401007387 */ /* 0x0041e80000100800 */
[----:B0-----:R-:W2:Y:S04]  /*18610*/  LDL.LU R20, [R1+0x800] ;  /* 0x0008000001147983 */ /* 0x001ea80000300800 */
        /* <DEDUP_REMOVED lines=28> */
[----:B--2---:R-:W-:-:S05]  /*187e0*/  IADD3 R20, P2, PT, R20, UR6, RZ ;  /* 0x0000000614147c10 */ /* 0x004fca000ff5e0ff */
[----:B------:R0:W-:Y:S04]  /*187f0*/  STL [R1+0x800], R20 ;  /* 0x0008001401007387 */ /* 0x0001e80000100800 */
[----:B0-----:R-:W2:Y:S02]  /*18800*/  LDL.LU R20, [R1+0x958] ;  /* 0x0009580001147983 */ /* 0x001ea40000300800 */
[----:B--2---:R-:W-:-:S05]  /*18810*/  IADD3.X R20, PT, PT, R20, UR4, RZ, P3, !PT ;  /* 0x0000000414147c10 */ /* 0x004fca0009ffe4ff */
        /* <DEDUP_REMOVED lines=23> */
[----:B--2---:R-:W-:-:S05]  /*18990*/  IADD3 R20, P3, PT, R20, UR6, RZ ;  /* 0x0000000614147c10 */ /* 0x004fca000ff7e0ff */
[----:B------:R0:W-:Y:S04]  /*189a0*/  STL [R1+0x7f8], R20 ;  /* 0x0007f81401007387 */ /* 0x0001e80000100800 */
        /* <DEDUP_REMOVED lines=29> */
[----:B0-----:R-:W2:Y:S01]  /*18b80*/  LDL.LU R20, [R1+0x7a4] ;  /* 0x0007a40001147983 */ /* 0x001ea20000300800 */
[----:B------:R-:W-:-:S02]  /*18b90*/  IADD3 R27, P4, PT, R27, UR6, RZ ;  /* 0x000000061b1b7c10 */ /* 0x000fc4000ff9e0ff */
[----:B------:R-:W-:-:S03]  /*18ba0*/  IADD3.X R26, PT, PT, R26, UR4, RZ, P5, !PT ;  /* 0x000000041a1a7c10 */ /* 0x000fc6000affe4ff */
        /* <DEDUP_REMOVED lines=36> */
[----:B--2---:R-:W-:-:S05]  /*18df0*/  IADD3.X R20, PT, PT, R20, UR4, RZ, P6, !PT ;  /* 0x0000000414147c10 */ /* 0x004fca000b7fe4ff */
[----:B------:R0:W-:Y:S04]  /*18e00*/  STL [R1+0x7ac], R20 ;  /* 0x0007ac1401007387 */ /* 0x0001e80000100800 */
[----:B0-----:R-:W2:Y:S02]  /*18e10*/  LDL.LU R20, [R1+0x950] ;  /* 0x0009500001147983 */ /* 0x001ea40000300800 */
[----:B--2---:R-:W-:-:S05]  /*18e20*/  IADD3 R20, P6, PT, R20, UR6, RZ ;  /* 0x0000000614147c10 */ /* 0x004fca000ffde0ff */
[----:B------:R0:W-:Y:S04]  /*18e30*/  STL [R1+0x884], R20 ;  /* 0x0008841401007387 */ /* 0x0001e80000100800 */
[----:B0-----:R-:W2:Y:S01]  /*18e40*/  LDL.LU R20, [R1+0x94c] ;  /* 0x00094c0001147983 */ /* 0x001ea20000300800 */
[----:B----4-:R-:W-:Y:S02]  /*18e50*/  IADD3.X R22, PT, PT, R22, UR4, RZ, P2, !PT ;  /* 0x0000000416167c10 */ /* 0x010fe400097fe4ff */
[----:B---3--:R-:W-:Y:S02]  /*18e60*/  IADD3 R23, P2, PT, R23, UR6, RZ ;  /* 0x0000000617177c10 */ /* 0x008fe4000ff5e0ff */
        /* <DEDUP_REMOVED lines=19> */
[----:B------:R-:W-:-:S02]  /*18fa0*/  IADD3.X R27, PT, PT, R27, UR4, RZ, P2, !PT ;  /* 0x000000041b1b7c10 */ /* 0x000fc400097fe4ff */
[----:B--2---:R-:W-:Y:S02]  /*18fb0*/  IADD3.X R20, PT, PT, R20, UR4, RZ, P1, !PT ;  /* 0x0000000414147c10 */ /* 0x004fe40008ffe4ff */
        /* <DEDUP_REMOVED lines=31> */
[----:B------:R0:W-:Y:S04]  /*191b0*/  STL [R1+0x740], R0 ;  /* 0x0007400001007387 */ /* 0x0001e80000100800 */
[----:B------:R-:W-:Y:S04]  /*191c0*/  STL [R1+0x748], R27 ;  /* 0x0007481b01007387 */ /* 0x000fe80000100800 */
[----:B0-----:R-:W2:Y:S01]  /*191d0*/  LDL.LU R0, [R1+0x8b4] ;  /* 0x0008b40001007983 */ /* 0x001ea20000300800 */
[----:B------:R-:W-:-:S05]  /*191e0*/  IADD3 R26, P2, PT, R26, UR6, RZ ;  /* 0x000000061a1a7c10 */ /* 0x000fca000ff5e0ff */
[----:B------:R-:W-:Y:S04]  /*191f0*/  STL [R1+0x8a4], R26 ;  /* 0x0008a41a01007387 */ /* 0x000fe80000100800 */
[----:B--2---:R0:W-:Y:S04]  /*19200*/  STL [R1+0x944], R0 ;  /* 0x0009440001007387 */ /* 0x0041e80000100800 */
[----:B0-----:R-:W2:Y:S04]  /*19210*/  LDL.LU R0, [R1+0x738] ;  /* 0x0007380001007983 */ /* 0x001ea80000300800 */
        /* <DEDUP_REMOVED lines=58> */
[----:B------:R-:W-:Y:S02]  /*195c0*/  IADD3.X R28, PT, PT, R28, UR4, RZ, P1, !PT ;  /* 0x000000041c1c7c10 */ /* 0x000fe40008ffe4ff */
[----:B------:R-:W-:Y:S02]  /*195d0*/  IADD3.X R26, PT, PT, R26, UR4, RZ, P3, !PT ;  /* 0x000000041a1a7c10 */ /* 0x000fe40009ffe4ff */
[----:B------:R-:W-:Y:S02]  /*195e0*/  IADD3.X R27, PT, PT, R27, UR4, RZ, P2, !PT ;  /* 0x000000041b1b7c10 */ /* 0x000fe400097fe4ff */
[----:B--2---:R-:W-:-:S05]  /*195f0*/  IADD3 R0, P4, PT, R0, UR6, RZ ;  /* 0x0000000600007c10 */ /* 0x004fca000ff9e0ff */
[----:B------:R0:W-:Y:S01]  /*19600*/  STL [R1+0x8b4], R0 ;  /* 0x0008b40001007387 */ /* 0x0001e20000100800 */
[----:B------:R-:W-:Y:S02]  /*19610*/  IADD3.X R6, PT, PT, R6, UR4, RZ, P4, !PT ;  /* 0x0000000406067c10 */ /* 0x000fe4000a7fe4ff */
[----:B------:R-:W-:Y:S01]  /*19620*/  IADD3 R7, P4, PT, R7, UR6, RZ ;  /* 0x0000000607077c10 */ /* 0x000fe2000ff9e0ff */
[----:B0-----:R0:W5:Y:S04]  /*19630*/  LDL.LU R0, [R1+0x940] ;  /* 0x0009400001007983 */ /* 0x0011680000300800 */
[----:B------:R0:W-:Y:S04]  /*19640*/  STL [R1+0x734], R20 ;  /* 0x0007341401007387 */ /* 0x0001e80000100800 */
        /* <DEDUP_REMOVED lines=16> */
[----:B------:R0:W-:Y:S01]  /*19750*/  STL [R1+0x8f8], R5 ;  /* 0x0008f80501007387 */ /* 0x0001e20000100800 */
[----:B------:R-:W-:-:S03]  /*19760*/  IADD3.X R2, PT, PT, R2, UR4, RZ, P4, !PT ;  /* 0x0000000402027c10 */ /* 0x000fc6000a7fe4ff */
        /* <DEDUP_REMOVED lines=10> */
[----:B------:R-:W-:Y:S05]  /*19810*/  @P0 BRA `(.L_x_1) ;  /* 0xfffffed400640947 */ /* 0x000fea000383ffff */
.L_x_0:
[----:B0-----:R-:W2:Y:S01]  /*19820*/  LDL.LU R6, [R1+0x140] ;  /* 0x0001400001067983 */ /* 0x001ea20000300800 */
[----:B------:R-:W0:Y:S01]  /*19830*/  S2R R11, SR_TID.X ;  /* 0x00000000000b7919 */ /* 0x000e220000002100 */
[----:B------:R-:W3:Y:S01]  /*19840*/  S2UR UR5, SR_CgaCtaId ;  /* 0x00000000000579c3 */ /* 0x000ee20000008800 */
[----:B------:R-:W-:Y:S01]  /*19850*/  UMOV UR4, 0x400 ;  /* 0x0000040000047882 */ /* 0x000fe20000000000 */
[----:B------:R-:W4:Y:S01]  /*19860*/  LDCU.128 UR12, c[0x0][0x390] ;  /* 0x00007200ff0c77ac */ /* 0x000f220008000c00 */
[----:B------:R-:W2:Y:S04]  /*19870*/  LDL.LU R4, [R1+0x144] ;  /* 0x0001440001047983 */ /* 0x000ea80000300800 */
[----:B------:R-:W3:Y:S04]  /*19880*/  LDL.LU R3, [R1+0x148] ;  /* 0x0001480001037983 */ /* 0x000ee80000300800 */
[----:B------:R-:W3:Y:S04]  /*19890*/  LDL.LU R2, [R1+0x14c] ;  /* 0x00014c0001027983 */ /* 0x000ee80000300800 */
[----:B------:R-:W4:Y:S04]  /*198a0*/  LDL.LU R13, [R1+0x130] ;  /* 0x00013000010d7983 */ /* 0x000f280000300800 */
[----:B------:R-:W4:Y:S04]  /*198b0*/  LDL.LU R10, [R1+0x134] ;  /* 0x00013400010a7983 */ /* 0x000f280000300800 */
[----:B------:R-:W4:Y:S04]  /*198c0*/  LDL.LU R12, [R1+0x138] ;  /* 0x00013800010c7983 */ /* 0x000f280000300800 */
[----:B------:R-:W4:Y:S01]  /*198d0*/  LDL.LU R5, [R1+0x13c] ;  /* 0x00013c0001057983 */ /* 0x000f220000300800 */
[----:B------:R-:W-:Y:S01]  /*198e0*/  BAR.SYNC.DEFER_BLOCKING 0x0 ;  /* 0x0000000000007b1d */ /* 0x000fe20000010000 */
[----:B--2---:R-:W-:-:S05]  /*198f0*/  F2FP.SATFINITE.E4M3.F32.PACK_AB_MERGE_C R4, R4, R6, RZ ;  /* 0x000000060404723e */ /* 0x004fca00048070ff */
[----:B------:R-:W2:Y:S04]  /*19900*/  LDL.LU R6, [R1+0x54] ;  /* 0x0000540001067983 */ /* 0x000ea80000300800 */
[----:B------:R-:W2:Y:S01]  /*19910*/  LDL.LU R8, [R1+0x44] ;  /* 0x0000440001087983 */ /* 0x000ea20000300800 */
[----:B---3--:R-:W-:-:S03]  /*19920*/  F2FP.SATFINITE.E4M3.F32.PACK_AB_MERGE_C R3, R2, R3, RZ ;  /* 0x000000030203723e */ /* 0x008fc600048070ff */
[----:B------:R-:W3:Y:S04]  /*19930*/  LDL.LU R22, [R1+0x48] ;  /* 0x0000480001167983 */ /* 0x000ee80000300800 */
[----:B------:R-:W3:Y:S04]  /*19940*/  LDL.LU R9, [R1+0x4c] ;  /* 0x00004c0001097983 */ /* 0x000ee80000300800 */
[----:B------:R-:W2:Y:S04]  /*19950*/  LDL.LU R16, [R1+0x938] ;  /* 0x0009380001107983 */ /* 0x000ea80000300800 */
[----:B------:R-:W2:Y:S01]  /*19960*/  LDL.LU R7, [R1+0x50] ;  /* 0x0000500001077983 */ /* 0x000ea20000300800 */
[----:B----45:R-:W-:Y:S01]  /*19970*/  F2FP.SATFINITE.E4M3.F32.PACK_AB_MERGE_C R0, R10, R13, RZ ;  /* 0x0000000d0a00723e */ /* 0x030fe200048070ff */
[----:B0-----:R-:W-:-:S02]  /*19980*/  IMAD.SHL.U32 R2, R11, 0x20, RZ ;  /* 0x000000200b027824 */ /* 0x001fc400078e00ff */
[----:B------:R-:W4:Y:S01]  /*19990*/  LDL.LU R10, [R1+0x58] ;  /* 0x00005800010a7983 */ /* 0x000f220000300800 */
[----:B------:R-:W-:-:S03]  /*199a0*/  F2FP.SATFINITE.E4M3.F32.PACK_AB_MERGE_C R5, R5, R12, RZ ;  /* 0x0000000c0505723e */ /* 0x000fc600048070ff */
[----:B------:R-:W3:Y:S04]  /*199b0*/  LDL.LU R11, [R1+0x40] ;  /* 0x00004000010b7983 */ /* 0x000ee80000300800 */
[----:B------:R-:W3:Y:S04]  /*199c0*/  LDL.LU R29, [R1+0x30] ;  /* 0x00003000011d7983 */ /* 0x000ee80000300800 */
[----:B------:R-:W3:Y:S04]  /*199d0*/  LDL.LU R12, [R1+0x34] ;  /* 0x00003400010c7983 */ /* 0x000ee80000300800 */
[----:B------:R-:W3:Y:S04]  /*199e0*/  LDL.LU R28, [R1+0x38] ;  /* 0x00003800011c7983 */ /* 0x000ee80000300800 */
[----:B------:R-:W3:Y:S04]  /*199f0*/  LDL.LU R13, [R1+0x3c] ;  /* 0x00003c00010d7983 */ /* 0x000ee80000300800 */
[----:B------:R-:W3:Y:S04]  /*19a00*/  LDL.LU R27, [R1+0x150] ;  /* 0x00015000011b7983 */ /* 0x000ee80000300800 */
[----:B------:R-:W3:Y:S01]  /*19a10*/  LDL.LU R26, [R1+0x154] ;  /* 0x00015400011a7983 */ /* 0x000ee20000300800 */
[----:B------:R-:W-:Y:S01]  /*19a20*/  ULEA UR4, UR5, UR4, 0x18 ;  /* 0x0000000405047291 */ /* 0x000fe2000f8ec0ff */
[----:B------:R-:W-:Y:S01]  /*19a30*/  LOP3.LUT R2, R2, 0x200, RZ, 0xc0, !PT ;  /* 0x0000020002027812 */ /* 0x000fe200078ec0ff */
[----:B------:R-:W0:Y:S01]  /*19a40*/  LDCU UR5, c[0x0][0x3b8] ;  /* 0x00007700ff0577ac */ /* 0x000e220008000800 */
[----:B------:R-:W3:Y:S04]  /*19a50*/  LDL.LU R25, [R1+0x158] ;  /* 0x0001580001197983 */ /* 0x000ee80000300800 */
[----:B------:R-:W3:Y:S04]  /*19a60*/  LDL.LU R24, [R1+0x15c] ;  /* 0x00015c0001187983 */ /* 0x000ee80000300800 */
[----:B------:R-:W3:Y:S04]  /*19a70*/  LDL.LU R23, [R1+0x10] ;  /* 0x0000100001177983 */ /* 0x000ee80000300800 */
[----:B-1----:R-:W4:Y:S04]  /*19a80*/  LDL.LU R14, [R1+0x14] ;  /* 0x00001400010e7983 */ /* 0x002f280000300800 */
[----:B------:R-:W4:Y:S04]  /*19a90*/  LDL.LU R21, [R1+0x18] ;  /* 0x0000180001157983 */ /* 0x000f280000300800 */
[----:B------:R-:W4:Y:S04]  /*19aa0*/  LDL.LU R15, [R1+0x1c] ;  /* 0x00001c00010f7983 */ /* 0x000f280000300800 */
[----:B------:R-:W4:Y:S04]  /*19ab0*/  LDL.LU R20, [R1] ;  /* 0x0000000001147983 */ /* 0x000f280000300800 */
[----:B------:R-:W4:Y:S04]  /*19ac0*/  LDL.LU R19, [R1+0x4] ;  /* 0x0000040001137983 */ /* 0x000f280000300800 */
[----:B------:R-:W4:Y:S04]  /*19ad0*/  LDL.LU R18, [R1+0x8] ;  /* 0x0000080001127983 */ /* 0x000f280000300800 */
[----:B------:R-:W4:Y:S01]  /*19ae0*/  LDL.LU R17, [R1+0xc] ;  /* 0x00000c0001117983 */ /* 0x000f220000300800 */
[----:B--2---:R-:W-:-:S02]  /*19af0*/  F2FP.SATFINITE.E4M3.F32.PACK_AB_MERGE_C R6, R6, R7, RZ ;  /* 0x000000070606723e */ /* 0x004fc400048070ff */
[----:B------:R-:W1:Y:S02]  /*19b00*/  S2R R7, SR_TID.X ;  /* 0x0000000000077919 */ /* 0x000e640000002100 */
[----:B-1----:R-:W-:-:S05]  /*19b10*/  IMAD.SHL.U32 R7, R7, 0x10, RZ ;  /* 0x0000001007077824 */ /* 0x002fca00078e00ff */
[----:B------:R-:W-:-:S04]  /*19b20*/  LOP3.LUT R7, R7, 0xf0, RZ, 0xc0, !PT ;  /* 0x000000f007077812 */ /* 0x000fc800078ec0ff */
[----:B------:R-:W-:Y:S02]  /*19b30*/  IADD3 R2, PT, PT, R2, UR4, R7 ;  /* 0x0000000402027c10 */ /* 0x000fe4000fffe007 */
[----:B------:R-:W2:Y:S01]  /*19b40*/  LDL.LU R7, [R1+0x5c] ;  /* 0x00005c0001077983 */ /* 0x000ea20000300800 */
[----:B---3--:R-:W-:-:S03]  /*19b50*/  F2FP.SATFINITE.E4M3.F32.PACK_AB_MERGE_C R9, R9, R22, RZ ;  /* 0x000000160909723e */ /* 0x008fc600048070ff */
[----:B------:R-:W3:Y:S01]  /*19b60*/  LDL.LU R22, [R1+0x29c] ;  /* 0x00029c0001167983 */ /* 0x000ee20000300800 */
[----:B------:R-:W-:Y:S02]  /*19b70*/  F2FP.SATFINITE.E4M3.F32.PACK_AB_MERGE_C R8, R8, R11, RZ ;  /* 0x0000000b0808723e */ /* 0x000fe400048070ff */
[----:B------:R-:W1:Y:S01]  /*19b80*/  S2R R11, SR_TID.X ;  /* 0x00000000000b7919 */ /* 0x000e620000002100 */
[----:B------:R-:W-:Y:S02]  /*19b90*/  PRMT R4, R4, 0x5410, R0 ;  /* 0x0000541004047816 */ /* 0x000fe40000000000 */
[----:B------:R-:W-:Y:S02]  /*19ba0*/  PRMT R5, R3, 0x5410, R5 ;  /* 0x0000541003057816 */ /* 0x000fe40000000005 */
[----:B------:R-:W-:Y:S02]  /*19bb0*/  PRMT R6, R6, 0x5410, R8 ;  /* 0x0000541006067816 */ /* 0x000fe40000000008 */
[----:B------:R-:W-:-:S02]  /*19bc0*/  F2FP.SATFINITE.E4M3.F32.PACK_AB_MERGE_C R12, R12, R29, RZ ;  /* 0x0000001d0c0c723e */ /* 0x000fc400048070ff */
[----:B-1----:R-:W-:-:S04]  /*19bd0*/  LOP3.LUT R11, R11, 0x3f, RZ, 0xc0, !PT ;  /* 0x0000003f0b0b7812 */ /* 0x002fc800078ec0ff */
[----:B------:R-:W-:Y:S01]  /*19be0*/  LEA R11, R11, UR4, 0x4 ;  /* 0x000000040b0b7c11 */ /* 0x000fe2000f8e20ff */
[----:B------:R-:W1:Y:S01]  /*19bf0*/  LDCU UR4, c[0x0][0x3b4] ;  /* 0x00007680ff0477ac */ /* 0x000e620008000800 */
[----:B------:R-:W-:Y:S02]  /*19c00*/  F2FP.SATFINITE.E4M3.F32.PACK_AB_MERGE_C R13, R13, R28, RZ ;  /* 0x0000001c0d0d723e */ /* 0x000fe400048070ff */
[----:B------:R-:W-:Y:S02]  /*19c10*/  F2FP.SATFINITE.E4M3.F32.PACK_AB_MERGE_C R3, R26, R27, RZ ;  /* 0x0000001b1a03723e */ /* 0x000fe400048070ff */
[----:B------:R-:W-:Y:S02]  /*19c20*/  F2FP.SATFINITE.E4M3.F32.PACK_AB_MERGE_C R8, R24, R25, RZ ;  /* 0x000000191808723e */ /* 0x000fe400048070ff */
[----:B----4-:R-:W-:Y:S02]  /*19c30*/  F2FP.SATFINITE.E4M3.F32.PACK_AB_MERGE_C R14, R14, R23, RZ ;  /* 0x000000170e0e723e */ /* 0x010fe400048070ff */
[----:B------:R-:W-:-:S02]  /*19c40*/  F2FP.SATFINITE.E4M3.F32.PACK_AB_MERGE_C R15, R15, R21, RZ ;  /* 0x000000150f0f723e */ /* 0x000fc400048070ff */
[----:B------:R-:W-:Y:S02]  /*19c50*/  PRMT R12, R12, 0x5410, R3 ;  /* 0x000054100c0c7816 */ /* 0x000fe40000000003 */
[----:B------:R-:W-:Y:S02]  /*19c60*/  PRMT R13, R13, 0x5410, R8 ;  /* 0x000054100d0d7816 */ /* 0x000fe40000000008 */
[C---:B------:R-:W-:Y:S01]  /*19c70*/  ISETP.GE.AND P0, PT, R16.reuse, UR14, PT ;  /* 0x0000000e10007c0c */ /* 0x040fe2000bf06270 */
[----:B-1----:R-:W-:Y:S01]  /*19c80*/  IMAD R16, R16, UR4, RZ ;  /* 0x0000000410107c24 */ /* 0x002fe2000f8e02ff */
[----:B--2---:R-:W-:Y:S02]  /*19c90*/  F2FP.SATFINITE.E4M3.F32.PACK_AB_MERGE_C R7, R7, R10, RZ ;  /* 0x0000000a0707723e */ /* 0x004fe400048070ff */
[----:B------:R-:W1:Y:S02]  /*19ca0*/  S2R R10, SR_TID.X ;  /* 0x00000000000a7919 */ /* 0x000e640000002100 */
[----:B------:R-:W-:Y:S01]  /*19cb0*/  PRMT R7, R7, 0x5410, R9 ;  /* 0x0000541007077816 */ /* 0x000fe20000000009 */
[----:B-1----:R-:W-:-:S05]  /*19cc0*/  IMAD.SHL.U32 R10, R10, 0x8, RZ ;  /* 0x000000080a0a7824 */ /* 0x002fca00078e00ff */
[----:B------:R-:W-:-:S05]  /*19cd0*/  LOP3.LUT R10, R10, 0x100, RZ, 0xc0, !PT ;  /* 0x000001000a0a7812 */ /* 0x000fca00078ec0ff */
[----:B------:R-:W-:-:S05]  /*19ce0*/  IMAD.IADD R2, R10, 0x1, R2 ;  /* 0x000000010a027824 */ /* 0x000fca00078e0202 */
[----:B------:R-:W-:Y:S01]  /*19cf0*/  STSM.16.M88.4 [R2], R4 ;  /* 0x0000000402007844 */ /* 0x000fe20000000200 */
[----:B------:R-:W-:Y:S01]  /*19d00*/  BAR.SYNC.DEFER_BLOCKING 0x0 ;  /* 0x0000000000007b1d */ /* 0x000fe20000010000 */
[----:B------:R-:W-:Y:S02]  /*19d10*/  F2FP.SATFINITE.E4M3.F32.PACK_AB_MERGE_C R9, R19, R20, RZ ;  /* 0x000000141309723e */ /* 0x000fe400048070ff */
[----:B------:R-:W-:-:S03]  /*19d20*/  F2FP.SATFINITE.E4M3.F32.PACK_AB_MERGE_C R10, R17, R18, RZ ;  /* 0x00000012110a723e */ /* 0x000fc600048070ff */
[----:B------:R-:W1:Y:S01]  /*19d30*/  LDS.128 R4, [R11] ;  /* 0x000000000b047984 */ /* 0x000e620000000c00 */
[----:B------:R-:W-:Y:S02]  /*19d40*/  PRMT R14, R14, 0x5410, R9 ;  /* 0x000054100e0e7816 */ /* 0x000fe40000000009 */
[----:B------:R-:W-:Y:S01]  /*19d50*/  PRMT R15, R15, 0x5410, R10 ;  /* 0x000054100f0f7816 */ /* 0x000fe2000000000a */
[----:B------:R-:W-:Y:S01]  /*19d60*/  BAR.SYNC.DEFER_BLOCKING 0x0 ;  /* 0x0000000000007b1d */ /* 0x000fe20000010000 */
[C---:B---3--:R-:W-:Y:S02]  /*19d70*/  VIADD R0, R22.reuse, 0x1 ;  /* 0x0000000116007836 */ /* 0x048fe40000000000 */
[----:B------:R-:W-:-:S03]  /*19d80*/  VIADD R17, R22, 0x3 ;  /* 0x0000000316117836 */ /* 0x000fc60000000000 */
[----:B------:R-:W-:Y:S01]  /*19d90*/  ISETP.LT.AND P5, PT, R0, UR15, !P0 ;  /* 0x0000000f00007c0c */ /* 0x000fe2000c7a1270 */
[C---:B------:R-:W-:Y:S01]  /*19da0*/  VIADD R0, R22.reuse, 0x2 ;  /* 0x0000000216007836 */ /* 0x040fe20000000000 */
[----:B------:R-:W-:Y:S01]  /*19db0*/  ISETP.LT.AND P3, PT, R17, UR15, !P0 ;  /* 0x0000000f11007c0c */ /* 0x000fe2000c761270 */
[C---:B0-----:R-:W-:Y:S01]  /*19dc0*/  IMAD R17, R22.reuse, UR5, RZ ;  /* 0x0000000516117c24 */ /* 0x041fe2000f8e02ff */
[----:B------:R-:W-:Y:S02]  /*19dd0*/  ISETP.LT.AND P1, PT, R22, UR15, !P0 ;  /* 0x0000000f16007c0c */ /* 0x000fe4000c721270 */
[----:B------:R-:W-:Y:S01]  /*19de0*/  ISETP.LT.AND P4, PT, R0, UR15, !P0 ;  /* 0x0000000f00007c0c */ /* 0x000fe2000c781270 */
[----:B------:R0:W-:Y:S01]  /*19df0*/  STSM.16.M88.4 [R2], R12 ;  /* 0x0000000c02007844 */ /* 0x0001e20000000200 */
[----:B------:R-:W-:Y:S01]  /*19e00*/  IADD3 R0, P6, PT, R16, UR12, RZ ;  /* 0x0000000c10007c10 */ /* 0x000fe2000ffde0ff */
[----:B------:R-:W-:-:S03]  /*19e10*/  VIADD R10, R17, UR5 ;  /* 0x00000005110a7c36 */ /* 0x000fc60008000000 */
[----:B------:R-:W-:Y:S02]  /*19e20*/  LEA.HI.X.SX32 R3, R16, UR13, 0x1, P6 ;  /* 0x0000000d10037c11 */ /* 0x000fe4000b0f0eff */
[----:B------:R-:W-:Y:S01]  /*19e30*/  IADD3 R8, P6, PT, R17, R0, RZ ;  /* 0x0000000011087210 */ /* 0x000fe20007fde0ff */
[----:B------:R-:W-:-:S03]  /*19e40*/  VIADD R18, R22, 0x4 ;  /* 0x0000000416127836 */ /* 0x000fc60000000000 */
[----:B------:R-:W-:Y:S01]  /*19e50*/  LEA.HI.X.SX32 R9, R17, R3, 0x1, P6 ;  /* 0x0000000311097211 */ /* 0x000fe200030f0eff */
[----:B------:R-:W-:Y:S01]  /*19e60*/  VIADD R17, R22, 0x5 ;  /* 0x0000000516117836 */ /* 0x000fe20000000000 */
[----:B-1----:R-:W-:Y:S01]  /*19e70*/  PRMT R23, R4, 0x7770, RZ ;  /* 0x0000777004177816 */ /* 0x002fe200000000ff */
[----:B------:R-:W-:Y:S01]  /*19e80*/  BAR.SYNC.DEFER_BLOCKING 0x0 ;  /* 0x0000000000007b1d */ /* 0x000fe20000010000 */
[C---:B------:R-:W-:Y:S01]  /*19e90*/  IADD3 R16, P6, PT, R10.reuse, R0, RZ ;  /* 0x000000000a107210 */ /* 0x040fe20007fde0ff */
[----:B------:R-:W-:Y:S01]  /*19ea0*/  VIADD R19, R10, UR5 ;  /* 0x000000050a137c36 */ /* 0x000fe20008000000 */
[----:B------:R-:W-:Y:S02]  /*19eb0*/  PRMT R21, R4, 0x7771, RZ ;  /* 0x0000777104157816 */ /* 0x000fe400000000ff */
[----:B------:R-:W-:Y:S01]  /*19ec0*/  ISETP.LT.AND P2, PT, R18, UR15, !P0 ;  /* 0x0000000f12007c0c */ /* 0x000fe2000c741270 */
[----:B0-----:R-:W-:Y:S01]  /*19ed0*/  VIADD R2, R19, UR5 ;  /* 0x0000000513027c36 */ /* 0x001fe20008000000 */
[----:B------:R-:W-:Y:S01]  /*19ee0*/  PRMT R13, R5, 0x7770, RZ ;  /* 0x00007770050d7816 */ /* 0x000fe200000000ff */
[----:B------:R0:W-:Y:S01]  /*19ef0*/  @P1 STG.E.U8 desc[UR8][R8.64], R23 ;  /* 0x0000001708001986 */ /* 0x0001e2000c101108 */
[----:B------:R-:W-:-:S02]  /*19f00*/  ISETP.LT.AND P1, PT, R17, UR15, !P0 ;  /* 0x0000000f11007c0c */ /* 0x000fc4000c721270 */
[----:B------:R-:W-:Y:S01]  /*19f10*/  LEA.HI.X.SX32 R17, R10, R3, 0x1, P6 ;  /* 0x000000030a117211 */ /* 0x000fe200030f0eff */
[----:B------:R-:W-:Y:S01]  /*19f20*/  VIADD R10, R22, 0x6 ;  /* 0x00000006160a7836 */ /* 0x000fe20000000000 */
[----:B------:R-:W-:-:S03]  /*19f30*/  IADD3 R18, P6, PT, R19, R0, RZ ;  /* 0x0000000013127210 */ /* 0x000fc60007fde0ff */
[----:B------:R1:W-:Y:S01]  /*19f40*/  @P5 STG.E.U8 desc[UR8][R16.64], R21 ;  /* 0x0000001510005986 */ /* 0x0003e2000c101108 */
[----:B------:R-:W-:Y:S02]  /*19f50*/  LEA.HI.X.SX32 R19, R19, R3, 0x1, P6 ;  /* 0x0000000313137211 */ /* 0x000fe400030f0eff */
[----:B------:R-:W-:Y:S01]  /*19f60*/  ISETP.LT.AND P5, PT, R10, UR15, !P0 ;  /* 0x0000000f0a007c0c */ /* 0x000fe2000c7a1270 */
[C---:B------:R-:W-:Y:S01]  /*19f70*/  VIADD R10, R2.reuse, UR5 ;  /* 0x00000005020a7c36 */ /* 0x040fe20008000000 */
[----:B0-----:R-:W-:-:S04]  /*19f80*/  IADD3 R8, P6, PT, R2, R0, RZ ;  /* 0x0000000002087210 */ /* 0x001fc80007fde0ff */
[-C--:B------:R-:W-:Y:S02]  /*19f90*/  LEA.HI.X.SX32 R9, R2, R3.reuse, 0x1, P6 ;  /* 0x0000000302097211 */ /* 0x080fe400030f0eff */
[-C--:B------:R-:W-:Y:S01]  /*19fa0*/  IADD3 R14, P6, PT, R10, R0.reuse, RZ ;  /* 0x000000000a0e7210 */ /* 0x080fe20007fde0ff */
[C---:B------:R-:W-:Y:S01]  /*19fb0*/  VIADD R12, R22.reuse, 0x7 ;  /* 0x00000007160c7836 */ /* 0x040fe20000000000 */
[----:B------:R-:W-:Y:S01]  /*19fc0*/  PRMT R23, R5, 0x7771, RZ ;  /* 0x0000777105177816 */ /* 0x000fe200000000ff */
[----:B------:R-:W-:Y:S01]  /*19fd0*/  VIADD R2, R22, 0x8 ;  /* 0x0000000816027836 */ /* 0x000fe20000000000 */
[C---:B------:R-:W-:Y:S01]  /*19fe0*/  LEA.HI.X.SX32 R15, R10.reuse, R3, 0x1, P6 ;  /* 0x000000030a0f7211 */ /* 0x040fe200030f0eff */
[----:B------:R-:W-:Y:S01]  /*19ff0*/  VIADD R10, R10, UR5 ;  /* 0x000000050a0a7c36 */ /* 0x000fe20008000000 */
[----:B------:R0:W-:Y:S01]  /*1a000*/  @P4 STG.E.U8 desc[UR8][R18.64], R13 ;  /* 0x0000000d12004986 */ /* 0x0001e2000c101108 */
[----:B-1----:R-:W-:Y:S02]  /*1a010*/  PRMT R21, R6, 0x7770, RZ ;  /* 0x0000777006157816 */ /* 0x002fe400000000ff */
[----:B------:R-:W-:Y:S01]  /*1a020*/  ISETP.LT.AND P4, PT, R12, UR15, !P0 ;  /* 0x0000000f0c007c0c */ /* 0x000fe2000c781270 */
[----:B------:R1:W-:Y:S01]  /*1a030*/  @P3 STG.E.U8 desc[UR8][R8.64], R23 ;  /* 0x0000001708003986 */ /* 0x0003e2000c101108 */
[----:B------:R-:W-:Y:S01]  /*1a040*/  ISETP.LT.AND P3, PT, R2, UR15, !P0 ;  /* 0x0000000f02007c0c */ /* 0x000fe2000c761270 */
[C---:B------:R-:W-:Y:S01]  /*1a050*/  VIADD R2, R10.reuse, UR5 ;  /* 0x000000050a027c36 */ /* 0x040fe20008000000 */
[----:B------:R-:W-:Y:S01]  /*1a060*/  IADD3 R12, P6, PT, R10, R0, RZ ;  /* 0x000000000a0c7210 */ /* 0x000fe20007fde0ff */
[----:B------:R2:W-:Y:S01]  /*1a070*/  @P2 STG.E.U8 desc[UR8][R14.64], R21 ;  /* 0x000000150e002986 */ /* 0x0005e2000c101108 */
[----:B0-----:R-:W-:-:S05]  /*1a080*/  VIADD R13, R22, 0x9 ;  /* 0x00000009160d7836 */ /* 0x001fca0000000000 */
[----:B------:R-:W-:Y:S01]  /*1a090*/  ISETP.LT.AND P2, PT, R13, UR15, !P0 ;  /* 0x0000000f0d007c0c */ /* 0x000fe2000c741270 */
[----:B-1----:R-:W-:Y:S01]  /*1a0a0*/  VIADD R9, R2, UR5 ;  /* 0x0000000502097c36 */ /* 0x002fe20008000000 */
[-C--:B------:R-:W-:Y:S02]  /*1a0b0*/  LEA.HI.X.SX32 R13, R10, R3.reuse, 0x1, P6 ;  /* 0x000000030a0d7211 */ /* 0x080fe400030f0eff */
[-C--:B------:R-:W-:Y:S01]  /*1a0c0*/  IADD3 R16, P6, PT, R2, R0.reuse, RZ ;  /* 0x0000000002107210 */ /* 0x080fe20007fde0ff */
[----:B------:R-:W-:Y:S01]  /*1a0d0*/  VIADD R18, R22, 0xa ;  /* 0x0000000a16127836 */ /* 0x000fe20000000000 */
[----:B------:R-:W-:Y:S02]  /*1a0e0*/  PRMT R25, R6, 0x7771, RZ ;  /* 0x0000777106197816 */ /* 0x000fe400000000ff */
[----:B------:R-:W-:Y:S01]  /*1a0f0*/  LEA.HI.X.SX32 R17, R2, R3, 0x1, P6 ;  /* 0x0000000302117211 */ /* 0x000fe200030f0eff */
[C---:B------:R-:W-:Y:S01]  /*1a100*/  VIADD R2, R9.reuse, UR5 ;  /* 0x0000000509027c36 */ /* 0x040fe20008000000 */
[----:B------:R-:W-:Y:S01]  /*1a110*/  IADD3 R8, P6, PT, R9, R0, RZ ;  /* 0x0000000009087210 */ /* 0x000fe20007fde0ff */
[----:B------:R0:W-:Y:S01]  /*1a120*/  @P1 STG.E.U8 desc[UR8][R12.64], R25 ;  /* 0x000000190c001986 */ /* 0x0001e2000c101108 */
[----:B------:R-:W-:Y:S01]  /*1a130*/  PRMT R23, R7, 0x7770, RZ ;  /* 0x0000777007177816 */ /* 0x000fe200000000ff */
[----:B------:R-:W-:Y:S01]  /*1a140*/  VIADD R10, R22, 0xb ;  /* 0x0000000b160a7836 */ /* 0x000fe20000000000 */
[----:B------:R-:W-:-:S02]  /*1a150*/  ISETP.LT.AND P1, PT, R18, UR15, !P0 ;  /* 0x0000000f12007c0c */ /* 0x000fc4000c721270 */
[-C--:B------:R-:W-:Y:S02]  /*1a160*/  LEA.HI.X.SX32 R9, R9, R3.reuse, 0x1, P6 ;  /* 0x0000000309097211 */ /* 0x080fe400030f0eff */
[-C--:B------:R-:W-:Y:S01]  /*1a170*/  IADD3 R18, P6, PT, R2, R0.reuse, RZ ;  /* 0x0000000002127210 */ /* 0x080fe20007fde0ff */
[----:B------:R1:W-:Y:S01]  /*1a180*/  @P5 STG.E.U8 desc[UR8][R16.64], R23 ;  /* 0x0000001710005986 */ /* 0x0003e2000c101108 */
[----:B--2---:R-:W-:Y:S02]  /*1a190*/  PRMT R21, R7, 0x7771, RZ ;  /* 0x0000777107157816 */ /* 0x004fe400000000ff */
[----:B------:R-:W-:Y:S01]  /*1a1a0*/  ISETP.LT.AND P5, PT, R10, UR15, !P0 ;  /* 0x0000000f0a007c0c */ /* 0x000fe2000c7a1270 */
[----:B------:R-:W-:Y:S01]  /*1a1b0*/  VIADD R10, R22, 0xc ;  /* 0x0000000c160a7836 */ /* 0x000fe20000000000 */
[CC--:B------:R-:W-:Y:S01]  /*1a1c0*/  LEA.HI.X.SX32 R19, R2.reuse, R3.reuse, 0x1, P6 ;  /* 0x0000000302137211 */ /* 0x0c0fe200030f0eff */
[----:B------:R-:W-:Y:S01]  /*1a1d0*/  VIADD R2, R2, UR5 ;  /* 0x0000000502027c36 */ /* 0x000fe20008000000 */
[----:B0-----:R-:W-:Y:S01]  /*1a1e0*/  PRMT R13, R4, 0x7772, RZ ;  /* 0x00007772040d7816 */ /* 0x001fe200000000ff */
[----:B------:R0:W-:Y:S01]  /*1a1f0*/  @P4 STG.E.U8 desc[UR8][R8.64], R21 ;  /* 0x0000001508004986 */ /* 0x0001e2000c101108 */
[----:B------:R-:W-:Y:S01]  /*1a200*/  VIADD R12, R22, 0xd ;  /* 0x0000000d160c7836 */ /* 0x000fe20000000000 */
[----:B------:R-:W-:Y:S01]  /*1a210*/  ISETP.LT.AND P4, PT, R10, UR15, !P0 ;  /* 0x0000000f0a007c0c */ /* 0x000fe2000c781270 */
[C---:B------:R-:W-:Y:S01]  /*1a220*/  VIADD R10, R2.reuse, UR5 ;  /* 0x00000005020a7c36 */ /* 0x040fe20008000000 */
[----:B------:R-:W-:Y:S01]  /*1a230*/  IADD3 R14, P6, PT, R2, R0, RZ ;  /* 0x00000000020e7210 */ /* 0x000fe20007fde0ff */
[----:B------:R2:W-:Y:S01]  /*1a240*/  @P3 STG.E.U8 desc[UR8][R18.64], R13 ;  /* 0x0000000d12003986 */ /* 0x0005e2000c101108 */
[----:B------:R-:W-:Y:S01]  /*1a250*/  ISETP.LT.AND P3, PT, R12, UR15, !P0 ;  /* 0x0000000f0c007c0c */ /* 0x000fe2000c761270 */
[----:B------:R-:W-:Y:S01]  /*1a260*/  VIADD R12, R22, 0xe ;  /* 0x0000000e160c7836 */ /* 0x000fe20000000000 */
[----:B------:R-:W-:-:S02]  /*1a270*/  LEA.HI.X.SX32 R15, R2, R3, 0x1, P6 ;  /* 0x00000003020f7211 */ /* 0x000fc400030f0eff */
[----:B------:R-:W-:Y:S01]  /*1a280*/  PRMT R25, R4, 0x7773, RZ ;  /* 0x0000777304197816 */ /* 0x000fe200000000ff */
[C---:B------:R-:W-:Y:S01]  /*1a290*/  VIADD R2, R10.reuse, UR5 ;  /* 0x000000050a027c36 */ /* 0x040fe20008000000 */
[-C--:B-1----:R-:W-:Y:S01]  /*1a2a0*/  IADD3 R16, P6, PT, R10, R0.reuse, RZ ;  /* 0x000000000a107210 */ /* 0x082fe20007fde0ff */
[----:B------:R-:W-:Y:S01]  /*1a2b0*/  VIADD R4, R22, 0xf ;  /* 0x0000000f16047836 */ /* 0x000fe20000000000 */
[C---:B0-----:R-:W-:Y:S01]  /*1a2c0*/  PRMT R21, R5.reuse, 0x7772, RZ ;  /* 0x0000777205157816 */ /* 0x041fe200000000ff */
[----:B------:R0:W-:Y:S01]  /*1a2d0*/  @P2 STG.E.U8 desc[UR8][R14.64], R25 ;  /* 0x000000190e002986 */ /* 0x0001e2000c101108 */
[-C--:B------:R-:W-:Y:S02]  /*1a2e0*/  LEA.HI.X.SX32 R17, R10, R3.reuse, 0x1, P6 ;  /* 0x000000030a117211 */ /* 0x080fe400030f0eff */
[----:B------:R-:W-:Y:S01]  /*1a2f0*/  ISETP.LT.AND P2, PT, R12, UR15, !P0 ;  /* 0x0000000f0c007c0c */ /* 0x000fe2000c741270 */
[----:B------:R-:W1:Y:S01]  /*1a300*/  LDS.128 R8, [R11] ;  /* 0x000000000b087984 */ /* 0x000e620000000c00 */
[CC--:B------:R-:W-:Y:S01]  /*1a310*/  IADD3 R12, P6, PT, R2.reuse, R0.reuse, RZ ;  /* 0x00000000020c7210 */ /* 0x0c0fe20007fde0ff */
[C---:B--2---:R-:W-:Y:S01]  /*1a320*/  VIADD R18, R2.reuse, UR5 ;  /* 0x0000000502127c36 */ /* 0x044fe20008000000 */
[----:B------:R-:W-:Y:S01]  /*1a330*/  PRMT R23, R5, 0x7773, RZ ;  /* 0x0000777305177816 */ /* 0x000fe200000000ff */
[----:B------:R2:W-:Y:S01]  /*1a340*/  @P1 STG.E.U8 desc[UR8][R16.64], R21 ;  /* 0x0000001510001986 */ /* 0x0005e2000c101108 */
[-C--:B------:R-:W-:Y:S01]  /*1a350*/  LEA.HI.X.SX32 R13, R2, R3.reuse, 0x1, P6 ;  /* 0x00000003020d7211 */ /* 0x080fe200030f0eff */
[----:B------:R-:W-:Y:S01]  /*1a360*/  VIADD R2, R18, UR5 ;  /* 0x0000000512027c36 */ /* 0x000fe20008000000 */
[----:B------:R-:W-:Y:S01]  /*1a370*/  ISETP.LT.AND P1, PT, R4, UR15, !P0 ;  /* 0x0000000f04007c0c */ /* 0x000fe2000c721270 */
[----:B0-----:R-:W-:Y:S01]  /*1a380*/  VIADD R14, R22, 0x10 ;  /* 0x00000010160e7836 */ /* 0x001fe20000000000 */
[C---:B------:R-:W-:Y:S01]  /*1a390*/  IADD3 R4, P6, PT, R18.reuse, R0, RZ ;  /* 0x0000000012047210 */ /* 0x040fe20007fde0ff */
[----:B------:R0:W-:Y:S03]  /*1a3a0*/  @P5 STG.E.U8 desc[UR8][R12.64], R23 ;  /* 0x000000170c005986 */ /* 0x0001e6000c101108 */
[----:B------:R-:W-:-:S02]  /*1a3b0*/  LEA.HI.X.SX32 R5, R18, R3, 0x1, P6 ;  /* 0x0000000312057211 */ /* 0x000fc400030f0eff */
[----:B------:R-:W-:Y:S02]  /*1a3c0*/  ISETP.LT.AND P5, PT, R14, UR15, !P0 ;  /* 0x0000000f0e007c0c */ /* 0x000fe4000c7a1270 */
[-C--:B------:R-:W-:Y:S02]  /*1a3d0*/  IADD3 R14, P6, PT, R2, R0.reuse, RZ ;  /* 0x00000000020e7210 */ /* 0x080fe40007fde0ff */
[----:B------:R-:W-:Y:S02]  /*1a3e0*/  PRMT R19, R6, 0x7772, RZ ;  /* 0x0000777206137816 */ /* 0x000fe400000000ff */
[C---:B------:R-:W-:Y:S01]  /*1a3f0*/  LEA.HI.X.SX32 R15, R2.reuse, R3, 0x1, P6 ;  /* 0x00000003020f7211 */ /* 0x040fe200030f0eff */
[----:B------:R-:W-:Y:S01]  /*1a400*/  VIADD R2, R2, UR5 ;  /* 0x0000000502027c36 */ /* 0x000fe20008000000 */
[----:B--2---:R-:W-:Y:S01]  /*1a410*/  PRMT R21, R6, 0x7773, RZ ;  /* 0x0000777306157816 */ /* 0x004fe200000000ff */
[----:B0-----:R-:W-:Y:S01]  /*1a420*/  VIADD R13, R22, 0x12 ;  /* 0x00000012160d7836 */ /* 0x001fe20000000000 */
[----:B------:R0:W-:Y:S01]  /*1a430*/  @P4 STG.E.U8 desc[UR8][R4.64], R19 ;  /* 0x0000001304004986 */ /* 0x0001e2000c101108 */
[C---:B------:R-:W-:Y:S01]  /*1a440*/  VIADD R6, R2.reuse, UR5 ;  /* 0x0000000502067c36 */ /* 0x040fe20008000000 */
[----:B------:R-:W-:-:S02]  /*1a450*/  IADD3 R12, P6, PT, R2, R0, RZ ;  /* 0x00000000020c7210 */ /* 0x000fc40007fde0ff */
[----:B------:R2:W-:Y:S01]  /*1a460*/  @P3 STG.E.U8 desc[UR8][R14.64], R21 ;  /* 0x000000150e003986 */ /* 0x0005e2000c101108 */
[----:B------:R-:W-:Y:S01]  /*1a470*/  ISETP.LT.AND P3, PT, R13, UR15, !P0 ;  /* 0x0000000f0d007c0c */ /* 0x000fe2000c761270 */
[----:B------:R-:W-:Y:S01]  /*1a480*/  VIADD R16, R22, 0x11 ;  /* 0x0000001116107836 */ /* 0x000fe20000000000 */
[-C--:B------:R-:W-:Y:S01]  /*1a490*/  LEA.HI.X.SX32 R13, R2, R3.reuse, 0x1, P6 ;  /* 0x00000003020d7211 */ /* 0x080fe200030f0eff */
[C---:B------:R-:W-:Y:S01]  /*1a4a0*/  VIADD R2, R6.reuse, UR5 ;  /* 0x0000000506027c36 */ /* 0x040fe20008000000 */
[C---:B------:R-:W-:Y:S02]  /*1a4b0*/  PRMT R17, R7.reuse, 0x7773, RZ ;  /* 0x0000777307117816 */ /* 0x040fe400000000ff */
[-C--:B0-----:R-:W-:Y:S02]  /*1a4c0*/  IADD3 R4, P6, PT, R6, R0.reuse, RZ ;  /* 0x0000000006047210 */ /* 0x081fe40007fde0ff */
[----:B------:R-:W-:Y:S01]  /*1a4d0*/  PRMT R19, R7, 0x7772, RZ ;  /* 0x0000777207137816 */ /* 0x000fe200000000ff */
[----:B------:R-:W-:Y:S01]  /*1a4e0*/  VIADD R7, R22, 0x13 ;  /* 0x0000001316077836 */ /* 0x000fe20000000000 */
[----:B------:R-:W-:Y:S01]  /*1a4f0*/  LEA.HI.X.SX32 R5, R6, R3, 0x1, P6 ;  /* 0x0000000306057211 */ /* 0x000fe200030f0eff */
[----:B--2---:R-:W-:Y:S01]  /*1a500*/  VIADD R14, R22, 0x14 ;  /* 0x00000014160e7836 */ /* 0x004fe20000000000 */
[----:B------:R-:W-:Y:S01]  /*1a510*/  ISETP.LT.AND P4, PT, R16, UR15, !P0 ;  /* 0x0000000f10007c0c */ /* 0x000fe2000c781270 */
[C---:B------:R-:W-:Y:S01]  /*1a520*/  VIADD R16, R2.reuse, UR5 ;  /* 0x0000000502107c36 */ /* 0x040fe20008000000 */
[----:B------:R-:W-:Y:S01]  /*1a530*/  IADD3 R6, P6, PT, R2, R0, RZ ;  /* 0x0000000002067210 */ /* 0x000fe20007fde0ff */
[----:B------:R0:W-:Y:S01]  /*1a540*/  @P2 STG.E.U8 desc[UR8][R12.64], R19 ;  /* 0x000000130c002986 */ /* 0x0001e2000c101108 */
[----:B------:R-:W-:-:S02]  /*1a550*/  ISETP.LT.AND P2, PT, R7, UR15, !P0 ;  /* 0x0000000f07007c0c */ /* 0x000fc4000c741270 */
[-C--:B------:R-:W-:Y:S01]  /*1a560*/  LEA.HI.X.SX32 R7, R2, R3.reuse, 0x1, P6 ;  /* 0x0000000302077211 */ /* 0x080fe200030f0eff */
[----:B------:R2:W-:Y:S01]  /*1a570*/  @P1 STG.E.U8 desc[UR8][R4.64], R17 ;  /* 0x0000001104001986 */ /* 0x0005e2000c101108 */
[----:B------:R-:W-:Y:S02]  /*1a580*/  ISETP.LT.AND P1, PT, R14, UR15, !P0 ;  /* 0x0000000f0e007c0c */ /* 0x000fe4000c721270 */
[-C--:B------:R-:W-:Y:S01]  /*1a590*/  IADD3 R14, P6, PT, R16, R0.reuse, RZ ;  /* 0x00000000100e7210 */ /* 0x080fe20007fde0ff */
[----:B------:R-:W-:Y:S01]  /*1a5a0*/  VIADD R2, R22, 0x15 ;  /* 0x0000001516027836 */ /* 0x000fe20000000000 */
[----:B-1----:R-:W-:Y:S02]  /*1a5b0*/  PRMT R21, R8, 0x7770, RZ ;  /* 0x0000777008157816 */ /* 0x002fe400000000ff */
[C---:B------:R-:W-:Y:S01]  /*1a5c0*/  LEA.HI.X.SX32 R15, R16.reuse, R3, 0x1, P6 ;  /* 0x00000003100f7211 */ /* 0x040fe200030f0eff */
[----:B------:R-:W-:Y:S01]  /*1a5d0*/  VIADD R16, R16, UR5 ;  /* 0x0000000510107c36 */ /* 0x000fe20008000000 */
[----:B0-----:R-:W-:Y:S01]  /*1a5e0*/  PRMT R19, R8, 0x7771, RZ ;  /* 0x0000777108137816 */ /* 0x001fe200000000ff */
[----:B------:R0:W-:Y:S01]  /*1a5f0*/  @P5 STG.E.U8 desc[UR8][R6.64], R21 ;  /* 0x0000001506005986 */ /* 0x0001e2000c101108 */
[----:B------:R-:W-:Y:S01]  /*1a600*/  ISETP.LT.AND P5, PT, R2, UR15, !P0 ;  /* 0x0000000f02007c0c */ /* 0x000fe2000c7a1270 */
[----:B--2---:R-:W-:Y:S01]  /*1a610*/  VIADD R5, R22, 0x16 ;  /* 0x0000001616057836 */ /* 0x004fe20000000000 */
[C---:B------:R-:W-:Y:S01]  /*1a620*/  IADD3 R4, P6, PT, R16.reuse, R0, RZ ;  /* 0x0000000010047210 */ /* 0x040fe20007fde0ff */
[----:B------:R-:W-:Y:S01]  /*1a630*/  VIADD R2, R16, UR5 ;  /* 0x0000000510027c36 */ /* 0x000fe20008000000 */
[----:B------:R1:W-:Y:S01]  /*1a640*/  @P4 STG.E.U8 desc[UR8][R14.64], R19 ;  /* 0x000000130e004986 */ /* 0x0003e2000c101108 */
[----:B------:R-:W-:-:S02]  /*1a650*/  PRMT R17, R9, 0x7770, RZ ;  /* 0x0000777009117816 */ /* 0x000fc400000000ff */
[----:B------:R-:W-:Y:S01]  /*1a660*/  ISETP.LT.AND P4, PT, R5, UR15, !P0 ;  /* 0x0000000f05007c0c */ /* 0x000fe2000c781270 */
[----:B------:R-:W-:Y:S01]  /*1a670*/  VIADD R12, R22, 0x17 ;  /* 0x00000017160c7836 */ /* 0x000fe20000000000 */
[-C--:B------:R-:W-:Y:S01]  /*1a680*/  LEA.HI.X.SX32 R5, R16, R3.reuse, 0x1, P6 ;  /* 0x0000000310057211 */ /* 0x080fe200030f0eff */
[C---:B------:R-:W-:Y:S01]  /*1a690*/  VIADD R13, R2.reuse, UR5 ;  /* 0x00000005020d7c36 */ /* 0x040fe20008000000 */
[CC--:B0-----:R-:W-:Y:S02]  /*1a6a0*/  IADD3 R6, P6, PT, R2.reuse, R0.reuse, RZ ;  /* 0x0000000002067210 */ /* 0x0c1fe40007fde0ff */
[----:B------:R-:W-:Y:S01]  /*1a6b0*/  PRMT R21, R9, 0x7771, RZ ;  /* 0x0000777109157816 */ /* 0x000fe200000000ff */
[----:B------:R0:W-:Y:S01]  /*1a6c0*/  @P3 STG.E.U8 desc[UR8][R4.64], R17 ;  /* 0x0000001104003986 */ /* 0x0001e2000c101108 */
[----:B------:R-:W-:Y:S01]  /*1a6d0*/  LEA.HI.X.SX32 R7, R2, R3, 0x1, P6 ;  /* 0x0000000302077211 */ /* 0x000fe200030f0eff */
[----:B-1----:R-:W-:Y:S01]  /*1a6e0*/  VIADD R14, R22, 0x18 ;  /* 0x00000018160e7836 */ /* 0x002fe20000000000 */
[----:B------:R-:W-:Y:S01]  /*1a6f0*/  ISETP.LT.AND P3, PT, R12, UR15, !P0 ;  /* 0x0000000f0c007c0c */ /* 0x000fe2000c761270 */
[C---:B------:R-:W-:Y:S01]  /*1a700*/  VIADD R2, R13.reuse, UR5 ;  /* 0x000000050d027c36 */ /* 0x040fe20008000000 */
[----:B------:R-:W-:Y:S01]  /*1a710*/  IADD3 R12, P6, PT, R13, R0, RZ ;  /* 0x000000000d0c7210 */ /* 0x000fe20007fde0ff */
[----:B------:R1:W-:Y:S01]  /*1a720*/  @P2 STG.E.U8 desc[UR8][R6.64], R21 ;  /* 0x0000001506002986 */ /* 0x0003e2000c101108 */
[----:B------:R-:W-:-:S02]  /*1a730*/  ISETP.LT.AND P2, PT, R14, UR15, !P0 ;  /* 0x0000000f0e007c0c */ /* 0x000fc4000c741270 */
[-C--:B------:R-:W-:Y:S02]  /*1a740*/  LEA.HI.X.SX32 R13, R13, R3.reuse, 0x1, P6 ;  /* 0x000000030d0d7211 */ /* 0x080fe400030f0eff */
[-C--:B------:R-:W-:Y:S02]  /*1a750*/  IADD3 R14, P6, PT, R2, R0.reuse, RZ ;  /* 0x00000000020e7210 */ /* 0x080fe40007fde0ff */
[----:B------:R-:W-:Y:S02]  /*1a760*/  PRMT R19, R10, 0x7770, RZ ;  /* 0x000077700a137816 */ /* 0x000fe400000000ff */
[C---:B------:R-:W-:Y:S01]  /*1a770*/  LEA.HI.X.SX32 R15, R2.reuse, R3, 0x1, P6 ;  /* 0x00000003020f7211 */ /* 0x040fe200030f0eff */
[----:B------:R-:W-:Y:S01]  /*1a780*/  VIADD R2, R2, UR5 ;  /* 0x0000000502027c36 */ /* 0x000fe20008000000 */
[----:B0-----:R-:W-:Y:S01]  /*1a790*/  PRMT R17, R10, 0x7771, RZ ;  /* 0x000077710a117816 */ /* 0x001fe200000000ff */
[C---:B------:R-:W-:Y:S02]  /*1a7a0*/  VIADD R5, R22.reuse, 0x1a ;  /* 0x0000001a16057836 */ /* 0x040fe40000000000 */
[----:B------:R-:W-:Y:S01]  /*1a7b0*/  VIADD R16, R22, 0x19 ;  /* 0x0000001916107836 */ /* 0x000fe20000000000 */
[C---:B------:R-:W-:Y:S01]  /*1a7c0*/  IADD3 R4, P6, PT, R2.reuse, R0, RZ ;  /* 0x0000000002047210 */ /* 0x040fe20007fde0ff */
[----:B-1----:R-:W-:Y:S01]  /*1a7d0*/  VIADD R7, R2, UR5 ;  /* 0x0000000502077c36 */ /* 0x002fe20008000000 */
[----:B------:R0:W-:Y:S01]  /*1a7e0*/  @P1 STG.E.U8 desc[UR8][R12.64], R19 ;  /* 0x000000130c001986 */ /* 0x0001e2000c101108 */
[----:B------:R-:W-:-:S03]  /*1a7f0*/  PRMT R21, R11, 0x7770, RZ ;  /* 0x000077700b157816 */ /* 0x000fc600000000ff */
[----:B------:R1:W-:Y:S01]  /*1a800*/  @P5 STG.E.U8 desc[UR8][R14.64], R17 ;  /* 0x000000110e005986 */ /* 0x0003e2000c101108 */
[----:B------:R-:W-:Y:S02]  /*1a810*/  ISETP.LT.AND P5, PT, R5, UR15, !P0 ;  /* 0x0000000f05007c0c */ /* 0x000fe4000c7a1270 */
[----:B------:R-:W-:Y:S01]  /*1a820*/  ISETP.LT.AND P1, PT, R16, UR15, !P0 ;  /* 0x0000000f10007c0c */ /* 0x000fe2000c721270 */
[----:B------:R-:W-:Y:S01]  /*1a830*/  VIADD R16, R22, 0x1b ;  /* 0x0000001b16107836 */ /* 0x000fe20000000000 */
[-C--:B------:R-:W-:Y:S01]  /*1a840*/  LEA.HI.X.SX32 R5, R2, R3.reuse, 0x1, P6 ;  /* 0x0000000302057211 */ /* 0x080fe200030f0eff */
[C---:B------:R-:W-:Y:S01]  /*1a850*/  VIADD R2, R7.reuse, UR5 ;  /* 0x0000000507027c36 */ /* 0x040fe20008000000 */
[-C--:B------:R-:W-:Y:S02]  /*1a860*/  IADD3 R6, P6, PT, R7, R0.reuse, RZ ;  /* 0x0000000007067210 */ /* 0x080fe40007fde0ff */
[----:B0-----:R-:W-:Y:S01]  /*1a870*/  PRMT R19, R11, 0x7771, RZ ;  /* 0x000077710b137816 */ /* 0x001fe200000000ff */
[----:B------:R0:W-:Y:S01]  /*1a880*/  @P4 STG.E.U8 desc[UR8][R4.64], R21 ;  /* 0x0000001504004986 */ /* 0x0001e2000c101108 */
[----:B------:R-:W-:Y:S01]  /*1a890*/  LEA.HI.X.SX32 R7, R7, R3, 0x1, P6 ;  /* 0x0000000307077211 */ /* 0x000fe200030f0eff */
[----:B-1----:R-:W-:Y:S01]  /*1a8a0*/  VIADD R14, R2, UR5 ;  /* 0x00000005020e7c36 */ /* 0x002fe20008000000 */
[----:B------:R-:W-:Y:S01]  /*1a8b0*/  ISETP.LT.AND P4, PT, R16, UR15, !P0 ;  /* 0x0000000f10007c0c */ /* 0x000fe2000c781270 */
[----:B------:R-:W-:Y:S01]  /*1a8c0*/  VIADD R16, R22, 0x1c ;  /* 0x0000001c16107836 */ /* 0x000fe20000000000 */
[----:B------:R-:W-:Y:S01]  /*1a8d0*/  IADD3 R12, P6, PT, R2, R0, RZ ;  /* 0x00000000020c7210 */ /* 0x000fe20007fde0ff */
[----:B------:R1:W-:Y:S01]  /*1a8e0*/  @P3 STG.E.U8 desc[UR8][R6.64], R19 ;  /* 0x0000001306003986 */ /* 0x0003e2000c101108 */
[----:B------:R-:W-:-:S02]  /*1a8f0*/  PRMT R15, R8, 0x7772, RZ ;  /* 0x00007772080f7816 */ /* 0x000fc400000000ff */
[-C--:B------:R-:W-:Y:S01]  /*1a900*/  LEA.HI.X.SX32 R13, R2, R3.reuse, 0x1, P6 ;  /* 0x00000003020d7211 */ /* 0x080fe200030f0eff */
[----:B------:R-:W-:Y:S01]  /*1a910*/  VIADD R2, R14, UR5 ;  /* 0x000000050e027c36 */ /* 0x000fe20008000000 */
[----:B------:R-:W-:Y:S01]  /*1a920*/  ISETP.LT.AND P3, PT, R16, UR15, !P0 ;  /* 0x0000000f10007c0c */ /* 0x000fe2000c761270 */
[----:B0-----:R-:W-:Y:S01]  /*1a930*/  VIADD R4, R22, 0x1d ;  /* 0x0000001d16047836 */ /* 0x001fe20000000000 */
[----:B------:R-:W-:Y:S01]  /*1a940*/  IADD3 R16, P6, PT, R14, R0, RZ ;  /* 0x000000000e107210 */ /* 0x000fe20007fde0ff */
[----:B------:R0:W-:Y:S01]  /*1a950*/  @P2 STG.E.U8 desc[UR8][R12.64], R15 ;  /* 0x0000000f0c002986 */ /* 0x0001e2000c101108 */
[----:B-1----:R-:W-:Y:S02]  /*1a960*/  VIADD R7, R2, UR5 ;  /* 0x0000000502077c36 */ /* 0x002fe40008000000 */
[----:B------:R-:W-:Y:S02]  /*1a970*/  LEA.HI.X.SX32 R17, R14, R3, 0x1, P6 ;  /* 0x000000030e117211 */ /* 0x000fe400030f0eff */
[----:B------:R-:W-:-:S02]  /*1a980*/  ISETP.LT.AND P2, PT, R4, UR15, !P0 ;  /* 0x0000000f04007c0c */ /* 0x000fc4000c741270 */
[----:B------:R-:W-:Y:S01]  /*1a990*/  PRMT R19, R8, 0x7773, RZ ;  /* 0x0000777308137816 */ /* 0x000fe200000000ff */
[----:B------:R-:W-:Y:S01]  /*1a9a0*/  VIADD R8, R7, UR5 ;  /* 0x0000000507087c36 */ /* 0x000fe20008000000 */
[----:B------:R-:W-:-:S04]  /*1a9b0*/  IADD3 R4, P6, PT, R2, R0, RZ ;  /* 0x0000000002047210 */ /* 0x000fc80007fde0ff */
[-C--:B------:R-:W-:Y:S01]  /*1a9c0*/  LEA.HI.X.SX32 R5, R2, R3.reuse, 0x1, P6 ;  /* 0x0000000302057211 */ /* 0x080fe200030f0eff */
[----:B------:R-:W-:Y:S01]  /*1a9d0*/  VIADD R2, R8, UR5 ;  /* 0x0000000508027c36 */ /* 0x000fe20008000000 */
[----:B------:R1:W-:Y:S01]  /*1a9e0*/  @P1 STG.E.U8 desc[UR8][R16.64], R19 ;  /* 0x0000001310001986 */ /* 0x0003e2000c101108 */
[CC--:B0-----:R-:W-:Y:S02]  /*1a9f0*/  IADD3 R12, P1, PT, R7.reuse, R0.reuse, RZ ;  /* 0x00000000070c7210 */ /* 0x0c1fe40007f3e0ff */
[----:B------:R-:W-:Y:S02]  /*1aa00*/  VIADD R18, R2, UR5 ;  /* 0x0000000502127c36 */ /* 0x000fe40008000000 */
[----:B------:R-:W-:Y:S01]  /*1aa10*/  LEA.HI.X.SX32 R13, R7, R3, 0x1, P1 ;  /* 0x00000003070d7211 */ /* 0x000fe200008f0eff */
[----:B------:R-:W-:Y:S01]  /*1aa20*/  VIADD R20, R22, 0x1e ;  /* 0x0000001e16147836 */ /* 0x000fe20000000000 */
[-C--:B------:R-:W-:Y:S02]  /*1aa30*/  IADD3 R6, P6, PT, R8, R0.reuse, RZ ;  /* 0x0000000008067210 */ /* 0x080fe40007fde0ff */
[----:B-1----:R-:W-:Y:S01]  /*1aa40*/  IADD3 R16, P1, PT, R18, R0, RZ ;  /* 0x0000000012107210 */ /* 0x002fe20007f3e0ff */
[----:B------:R-:W-:-:S03]  /*1aa50*/  VIADD R19, R22, 0x1f ;  /* 0x0000001f16137836 */ /* 0x000fc60000000000 */
[-C--:B------:R-:W-:Y:S02]  /*1aa60*/  LEA.HI.X.SX32 R17, R18, R3.reuse, 0x1, P1 ;  /* 0x0000000312117211 */ /* 0x080fe400008f0eff */
[----:B------:R-:W-:Y:S02]  /*1aa70*/  ISETP.LT.AND P1, PT, R20, UR15, !P0 ;  /* 0x0000000f14007c0c */ /* 0x000fe4000c721270 */
[----:B------:R-:W-:Y:S02]  /*1aa80*/  ISETP.LT.AND P0, PT, R19, UR15, !P0 ;  /* 0x0000000f13007c0c */ /* 0x000fe4000c701270 */
[----:B------:R-:W-:Y:S02]  /*1aa90*/  LEA.HI.X.SX32 R7, R8, R3, 0x1, P6 ;  /* 0x0000000308077211 */ /* 0x000fe400030f0eff */
[----:B------:R-:W-:Y:S02]  /*1aaa0*/  IADD3 R14, P6, PT, R2, R0, RZ ;  /* 0x00000000020e7210 */ /* 0x000fe40007fde0ff */
[----:B------:R-:W-:-:S02]  /*1aab0*/  PRMT R25, R9, 0x7772, RZ ;  /* 0x0000777209197816 */ /* 0x000fc400000000ff */
[----:B------:R-:W-:Y:S01]  /*1aac0*/  PRMT R23, R9, 0x7773, RZ ;  /* 0x0000777309177816 */ /* 0x000fe200000000ff */
[----:B------:R-:W-:Y:S01]  /*1aad0*/  VIADD R8, R18, UR5 ;  /* 0x0000000512087c36 */ /* 0x000fe20008000000 */
[----:B------:R-:W-:Y:S02]  /*1aae0*/  PRMT R21, R10, 0x7772, RZ ;  /* 0x000077720a157816 */ /* 0x000fe400000000ff */
[----:B------:R-:W-:Y:S02]  /*1aaf0*/  LEA.HI.X.SX32 R15, R2, R3, 0x1, P6 ;  /* 0x00000003020f7211 */ /* 0x000fe400030f0eff */
[----:B------:R-:W-:Y:S02]  /*1ab00*/  PRMT R19, R10, 0x7773, RZ ;  /* 0x000077730a137816 */ /* 0x000fe400000000ff */
[C---:B------:R-:W-:Y:S01]  /*1ab10*/  PRMT R9, R11.reuse, 0x7773, RZ ;  /* 0x000077730b097816 */ /* 0x040fe200000000ff */
[----:B------:R0:W-:Y:S01]  /*1ab20*/  @P5 STG.E.U8 desc[UR8][R4.64], R25 ;  /* 0x0000001904005986 */ /* 0x0001e2000c101108 */
[----:B------:R-:W-:-:S03]  /*1ab30*/  PRMT R11, R11, 0x7772, RZ ;  /* 0x000077720b0b7816 */ /* 0x000fc600000000ff */
[----:B------:R0:W-:Y:S01]  /*1ab40*/  @P4 STG.E.U8 desc[UR8][R12.64], R23 ;  /* 0x000000170c004986 */ /* 0x0001e2000c101108 */
[----:B------:R-:W-:-:S03]  /*1ab50*/  IADD3 R2, P6, PT, R8, R0, RZ ;  /* 0x0000000008027210 */ /* 0x000fc60007fde0ff */
[----:B------:R0:W-:Y:S04]  /*1ab60*/  @P3 STG.E.U8 desc[UR8][R6.64], R21 ;  /* 0x0000001506003986 */ /* 0x0001e8000c101108 */
[----:B------:R0:W-:Y:S01]  /*1ab70*/  @P2 STG.E.U8 desc[UR8][R14.64], R19 ;  /* 0x000000130e002986 */ /* 0x0001e2000c101108 */
[----:B------:R-:W-:-:S03]  /*1ab80*/  LEA.HI.X.SX32 R3, R8, R3, 0x1, P6 ;  /* 0x0000000308037211 */ /* 0x000fc600030f0eff */
[----:B------:R0:W-:Y:S01]  /*1ab90*/  @P1 STG.E.U8 desc[UR8][R16.64], R11 ;  /* 0x0000000b10001986 */ /* 0x0001e2000c101108 */
[----:B------:R-:W-:Y:S05]  /*1aba0*/  @!P0 EXIT ;  /* 0x000000000000894d */ /* 0x000fea0003800000 */
[----:B------:R-:W-:Y:S01]  /*1abb0*/  STG.E.U8 desc[UR8][R2.64], R9 ;  /* 0x0000000902007986 */ /* 0x000fe2000c101108 */
[----:B------:R-:W-:Y:S05]  /*1abc0*/  EXIT ;  /* 0x000000000000794d */ /* 0x000fea0003800000 */
.L_x_2:
[----:B------:R-:W-:-:S00]  /*1abd0*/  BRA `(.L_x_2) ;  /* 0xfffffffc00fc7947 */ /* 0x000fc0000383ffff */
[----:B------:R-:W-:-:S00]  /*1abe0*/  NOP ;  /* 0x0000000000007918 */ /* 0x000fc00000000000 */
        /* <DEDUP_REMOVED lines=9> */
.L_x_3:


//--------------------- .nv.shared.matmul_kernel  --------------------------
	.section	.nv.shared.matmul_kernel,"aw",@nobits
	.sectionflags	@""
	.align	16
	.zero		1024


//--------------------- .nv.shared.reserved.0     --------------------------
	.section	.nv.shared.reserved.0,"aw",@nobits
	.weak		__nv_reservedSMEM_offset_0_alias
	.size		__nv_reservedSMEM_offset_0_alias, 0, 64
	.other		__nv_reservedSMEM_offset_0_alias,@"STO_CUDA_RESERVED_SHARED STV_DEFAULT"
__nv_reservedSMEM_offset_0_alias:
	.zero		0
	.zero		64


//--------------------- .nv.constant0.matmul_kernel --------------------------
	.section	.nv.constant0.matmul_kernel,"a",@progbits
	.sectionflags	@""
	.align	4
.nv.constant0.matmul_kernel:
	.zero		976


//--------------------- SYMBOLS --------------------------

	.type		.nv.reservedSmem.offset0,@object
	.size		.nv.reservedSmem.offset0,0x4
	.type		.nv.reservedSmem.cap,@object
	.size		.nv.reservedSmem.cap,0x4
